	.target	sm_100a

	.elftype	@"ET_EXEC"


//--------------------- .note.nv.tkinfo           --------------------------
	.section	.note.nv.tkinfo,"",@"SHT_NOTE"
	.sectionflags	@"SHF_NOTE_NV_TKINFO"
	.tkinfo
        /*0018*/ 	.word	0x00000002
        /*0030*/ 	.string	""
        /*0030*/ 	.string	"ptxas"
        /*0030*/ 	.string	"Cuda compilation tools, release 13.0, V13.0.88"
        /*0030*/ 	.string	"Build cuda_13.0.r13.0/compiler.36424714_0"
        /*0030*/ 	.string	"-arch sm_100a -m 64 "



//--------------------- .note.nv.cuinfo           --------------------------
	.section	.note.nv.cuinfo,"",@"SHT_NOTE"
	.sectionflags	@"SHF_NOTE_NV_CUINFO"
        /*0018*/ 	.short	0x0002
        /*001a*/ 	.short	0x0064
        /*001c*/ 	.short	0x0082
	.zero		2


//--------------------- .nv.info                  --------------------------
	.section	.nv.info,"",@"SHT_CUDA_INFO"
	.align	4


	//----- nvinfo : EIATTR_REGCOUNT
	.align		4
        /*0000*/ 	.byte	0x04, 0x2f
        /*0002*/ 	.short	(.L_21 - .L_20)
	.align		4
.L_20:
        /*0004*/ 	.word	index@(_ZN7cutlass13device_kernelINS_4fmha6kernel36Sm100FmhaBwdKernelTmaWarpSpecializedIN4cute5tupleIJiiiiNS5_IJNS5_IJiiEEEiEEEEEENS_10bfloat16_tEfNS5_IJNS4_1CILi128EEESB_NSA_ILi80EEESC_EEENS1_10collective12ResidualMaskEEEEEvNT_6ParamsE)
        /*0008*/ 	.word	0x00000080


	//----- nvinfo : EIATTR_FRAME_SIZE
	.align		4
.L_21:
        /*000c*/ 	.byte	0x04, 0x11
        /*000e*/ 	.short	(.L_23 - .L_22)
	.align		4
.L_22:
        /*0010*/ 	.word	index@($__internal_3_$__cuda_sm20_div_u16)
        /*0014*/ 	.word	0x00000018


	//----- nvinfo : EIATTR_FRAME_SIZE
	.align		4
.L_23:
        /*0018*/ 	.byte	0x04, 0x11
        /*001a*/ 	.short	(.L_25 - .L_24)
	.align		4
.L_24:
        /*001c*/ 	.word	index@($__internal_2_$__cuda_sm10x_tcgen05_guardrail_trap_unallocated_columns_being_dealloced)
        /*0020*/ 	.word	0x00000018


	//----- nvinfo : EIATTR_FRAME_SIZE
	.align		4
.L_25:
        /*0024*/ 	.byte	0x04, 0x11
        /*0026*/ 	.short	(.L_27 - .L_26)
	.align		4
.L_26:
        /*0028*/ 	.word	index@($__internal_1_$__cuda_sm10x_tcgen05_guardrail_trap_phase_invalid_during_alloc)
        /*002c*/ 	.word	0x00000018


	//----- nvinfo : EIATTR_FRAME_SIZE
	.align		4
.L_27:
        /*0030*/ 	.byte	0x04, 0x11
        /*0032*/ 	.short	(.L_29 - .L_28)
	.align		4
.L_28:
        /*0034*/ 	.word	index@($__internal_0_$__cuda_sm10x_tcgen05_guardrail_trap_col_being_dealloced_not_returned_by_alloc)
        /*0038*/ 	.word	0x00000018


	//----- nvinfo : EIATTR_FRAME_SIZE
	.align		4
.L_29:
        /*003c*/ 	.byte	0x04, 0x11
        /*003e*/ 	.short	(.L_31 - .L_30)
	.align		4
.L_30:
        /*0040*/ 	.word	index@(_ZN7cutlass13device_kernelINS_4fmha6kernel36Sm100FmhaBwdKernelTmaWarpSpecializedIN4cute5tupleIJiiiiNS5_IJNS5_IJiiEEEiEEEEEENS_10bfloat16_tEfNS5_IJNS4_1CILi128EEESB_NSA_ILi80EEESC_EEENS1_10collective12ResidualMaskEEEEEvNT_6ParamsE)
        /*0044*/ 	.word	0x00000018


	//----- nvinfo : EIATTR_MIN_STACK_SIZE
	.align		4
.L_31:
        /*0048*/ 	.byte	0x04, 0x12
        /*004a*/ 	.short	(.L_33 - .L_32)
	.align		4
.L_32:
        /*004c*/ 	.word	index@(_ZN7cutlass13device_kernelINS_4fmha6kernel36Sm100FmhaBwdKernelTmaWarpSpecializedIN4cute5tupleIJiiiiNS5_IJNS5_IJiiEEEiEEEEEENS_10bfloat16_tEfNS5_IJNS4_1CILi128EEESB_NSA_ILi80EEESC_EEENS1_10collective12ResidualMaskEEEEEvNT_6ParamsE)
        /*0050*/ 	.word	0x00000018
.L_33:


//--------------------- .nv.compat                --------------------------
	.section	.nv.compat,"",@"SHT_CUDA_COMPAT_INFO"
	.align	4
        /*0000*/ 	.byte	0x02, 0x09, 0x01, 0x00, 0x02, 0x02, 0x02, 0x00, 0x02, 0x05, 0x05, 0x00, 0x03, 0x07, 0x01, 0x01
        /*0010*/ 	.byte	0x02, 0x03, 0x01, 0x00, 0x02, 0x06, 0x01, 0x00, 0x04, 0x0b, 0x08, 0x00, 0x01, 0x00, 0x00, 0x00
        /*0020*/ 	.byte	0x00, 0x00, 0x00, 0x00


//--------------------- .nv.info._ZN7cutlass13device_kernelINS_4fmha6kernel36Sm100FmhaBwdKernelTmaWarpSpecializedIN4cute5tupleIJiiiiNS5_IJNS5_IJiiEEEiEEEEEENS_10bfloat16_tEfNS5_IJNS4_1CILi128EEESB_NSA_ILi80EEESC_EEENS1_10collective12ResidualMaskEEEEEvNT_6ParamsE --------------------------
	.section	.nv.info._ZN7cutlass13device_kernelINS_4fmha6kernel36Sm100FmhaBwdKernelTmaWarpSpecializedIN4cute5tupleIJiiiiNS5_IJNS5_IJiiEEEiEEEEEENS_10bfloat16_tEfNS5_IJNS4_1CILi128EEESB_NSA_ILi80EEESC_EEENS1_10collective12ResidualMaskEEEEEvNT_6ParamsE,"",@"SHT_CUDA_INFO"
	.sectionflags	@""
	.align	4


	//----- nvinfo : EIATTR_CUDA_API_VERSION
	.align		4
        /*0000*/ 	.byte	0x04, 0x37
        /*0002*/ 	.short	(.L_35 - .L_34)
.L_34:
        /*0004*/ 	.word	0x00000082


	//----- nvinfo : EIATTR_KPARAM_INFO
	.align		4
.L_35:
        /*0008*/ 	.byte	0x04, 0x17
        /*000a*/ 	.short	(.L_37 - .L_36)
.L_36:
        /*000c*/ 	.word	0x00000000
        /*0010*/ 	.short	0x0000
        /*0012*/ 	.short	0x0000
        /*0014*/ 	.byte	0x00, 0xf0, 0x01, 0x1a


	//----- nvinfo : EIATTR_AT_ENTRY_FRAGMENTS
	.align		4
.L_37:
        /*0018*/ 	.byte	0x04, 0x4f
        /*001a*/ 	.short	(.L_39 - .L_38)


	//   ....[0]....
.L_38:
        /*001c*/ 	.word	0x00000006


	//----- nvinfo : EIATTR_RESERVED_SMEM_USED
	.align		4
.L_39:
        /*0020*/ 	.byte	0x01, 0x41
	.zero		2


	//----- nvinfo : EIATTR_SPARSE_MMA_MASK
	.align		4
        /*0024*/ 	.byte	0x03, 0x50
        /*0026*/ 	.short	0x0000


	//----- nvinfo : EIATTR_TCGEN05_1CTA_USED
	.align		4
        /*0028*/ 	.byte	0x01, 0x51
	.zero		2


	//----- nvinfo : EIATTR_MAXREG_COUNT
	.align		4
        /*002c*/ 	.byte	0x03, 0x1b
        /*002e*/ 	.short	0x0080


	//----- nvinfo : EIATTR_NUM_BARRIERS
	.align		4
        /*0030*/ 	.byte	0x02, 0x4c
        /*0032*/ 	.byte	0x04
	.zero		1


	//----- nvinfo : EIATTR_EXTERNS
	.align		4
        /*0034*/ 	.byte	0x04, 0x0f
        /*0036*/ 	.short	(.L_41 - .L_40)


	//   ....[0]....
	.align		4
.L_40:
        /*0038*/ 	.word	index@(__assertfail)


	//----- nvinfo : EIATTR_ANNOTATIONS
	.align		4
.L_41:
        /*003c*/ 	.byte	0x04, 0x55
        /*003e*/ 	.short	(.L_43 - .L_42)


	//   ....[0]....
.L_42:
        /*0040*/ 	.word	0x00000001
        /*0044*/ 	.byte	0xd0, 0x11, 0x00, 0x00, 0x01, 0x00, 0x00, 0x00, 0x80, 0x33, 0x00, 0x00, 0x01, 0x00, 0x00, 0x00
        /* <DEDUP_REMOVED lines=13> */
        /*0124*/ 	.byte	0x10, 0xce, 0x00, 0x00


	//----- nvinfo : EIATTR_MERCURY_ISA_VERSION
	.align		4
.L_43:
        /*0128*/ 	.byte	0x03, 0x5f
        /*012a*/ 	.short	0x0101


	//----- nvinfo : EIATTR_INT_WARP_WIDE_INSTR_OFFSETS
	.align		4
        /*012c*/ 	.byte	0x04, 0x31
        /*012e*/ 	.short	(.L_45 - .L_44)


	//   ....[0]....
.L_44:
        /*0130*/ 	.word	0x0000ec40


	//   ....[1]....
        /*0134*/ 	.word	0x0000ec60


	//   ....[2]....
        /*0138*/ 	.word	0x0000ec90


	//----- nvinfo : EIATTR_COOP_GROUP_MASK_REGIDS
	.align		4
.L_45:
        /*013c*/ 	.byte	0x04, 0x29
        /*013e*/ 	.short	(.L_47 - .L_46)


	//   ....[0]....
.L_46:
        /*0140*/ 	.word	0xffffffff


	//   ....[1]....
        /*0144*/ 	.word	0xffffffff


	//   ....[2]....
        /*0148*/ 	.word	0xffffffff


	//   ....[3]....
        /*014c*/ 	.word	0xffffffff


	//   ....[4]....
        /*0150*/ 	.word	0xffffffff


	//   ....[5]....
        /*0154*/ 	.word	0xffffffff


	//   ....[6]....
        /*0158*/ 	.word	0xffffffff


	//   ....[7]....
        /*015c*/ 	.word	0xffffffff


	//   ....[8]....
        /*0160*/ 	.word	0xffffffff


	//   ....[9]....
        /*0164*/ 	.word	0xffffffff


	//   ....[10]....
        /*0168*/ 	.word	0xffffffff


	//   ....[11]....
        /*016c*/ 	.word	0xffffffff


	//   ....[12]....
        /*0170*/ 	.word	0xffffffff


	//   ....[13]....
        /*0174*/ 	.word	0xffffffff


	//   ....[14]....
        /*0178*/ 	.word	0xffffffff


	//   ....[15]....
        /*017c*/ 	.word	0xffffffff


	//----- nvinfo : EIATTR_COOP_GROUP_INSTR_OFFSETS
	.align		4
.L_47:
        /*0180*/ 	.byte	0x04, 0x28
        /*0182*/ 	.short	(.L_49 - .L_48)


	//   ....[0]....
.L_48:
        /*0184*/ 	.word	0x00000080


	//   ....[1]....
        /*0188*/ 	.word	0x00000370


	//   ....[2]....
        /*018c*/ 	.word	0x000005b0


	//   ....[3]....
        /*0190*/ 	.word	0x000006a0


	//   ....[4]....
        /*0194*/ 	.word	0x000007e0


	//   ....[5]....
        /*0198*/ 	.word	0x00000920


	//   ....[6]....
        /*019c*/ 	.word	0x00000a60


	//   ....[7]....
        /*01a0*/ 	.word	0x00000ba0


	//   ....[8]....
        /*01a4*/ 	.word	0x00000ce0


	//   ....[9]....
        /*01a8*/ 	.word	0x00000e20


	//   ....[10]....
        /*01ac*/ 	.word	0x00000f60


	//   ....[11]....
        /*01b0*/ 	.word	0x00004240


	//   ....[12]....
        /*01b4*/ 	.word	0x00004440


	//   ....[13]....
        /*01b8*/ 	.word	0x00004460


	//   ....[14]....
        /*01bc*/ 	.word	0x0000eb30


	//   ....[15]....
        /*01c0*/ 	.word	0x0000ed60


	//----- nvinfo : EIATTR_REG_RECONFIG
	.align		4
.L_49:
        /*01c4*/ 	.byte	0x01, 0x54
	.zero		2


	//----- nvinfo : EIATTR_VRC_CTA_INIT_COUNT
	.align		4
        /*01c8*/ 	.byte	0x02, 0x4a
        /*01ca*/ 	.byte	0x80
	.zero		1


	//----- nvinfo : EIATTR_SYSCALL_OFFSETS
	.align		4
        /*01cc*/ 	.byte	0x04, 0x46
        /*01ce*/ 	.short	(.L_51 - .L_50)


	//   ....[0]....
.L_50:
        /*01d0*/ 	.word	0x00008d50


	//   ....[1]....
        /*01d4*/ 	.word	0x00008ec0


	//   ....[2]....
        /*01d8*/ 	.word	0x00009040


	//   ....[3]....
        /*01dc*/ 	.word	0x0000a780


	//   ....[4]....
        /*01e0*/ 	.word	0x0000a8f0


	//   ....[5]....
        /*01e4*/ 	.word	0x0000aa60


	//   ....[6]....
        /*01e8*/ 	.word	0x0000abd0


	//   ....[7]....
        /*01ec*/ 	.word	0x0000b0e0


	//   ....[8]....
        /*01f0*/ 	.word	0x0000b290


	//   ....[9]....
        /*01f4*/ 	.word	0x0000b400


	//   ....[10]....
        /*01f8*/ 	.word	0x0000c1c0


	//   ....[11]....
        /*01fc*/ 	.word	0x0000d190


	//   ....[12]....
        /*0200*/ 	.word	0x0000d300


	//   ....[13]....
        /*0204*/ 	.word	0x0000ddc0


	//   ....[14]....
        /*0208*/ 	.word	0x0000df30


	//----- nvinfo : EIATTR_MBARRIER_INSTR_OFFSETS
	.align		4
.L_51:
        /*020c*/ 	.byte	0x04, 0x39
        /*020e*/ 	.short	(.L_53 - .L_52)


	//   ....[0]....
.L_52:
        /*0210*/ 	.word	0x00000450
        /*0214*/ 	.word	0x000000ff
        /*0218*/ 	.word	0x00029800
        /*021c*/ 	.short	0x0100
        /*021e*/ 	.byte	0x04
	.zero		1


	//   ....[1]....
        /*0220*/ 	.word	0x00000460
        /*0224*/ 	.word	0x000000ff
        /*0228*/ 	.word	0x00029810
        /*022c*/ 	.short	0x0100
        /*022e*/ 	.byte	0x04
	.zero		1


	//   ....[2]....
        /*0230*/ 	.word	0x00000470
        /*0234*/ 	.word	0x000000ff
        /*0238*/ 	.word	0x00029808
        /*023c*/ 	.short	0x0100
        /*023e*/ 	.byte	0x04
	.zero		1


	//   ....[3]....
        /*0240*/ 	.word	0x00000480
        /*0244*/ 	.word	0x000000ff
        /*0248*/ 	.word	0x00029818
        /*024c*/ 	.short	0x0100
        /*024e*/ 	.byte	0x04
	.zero		1


	//   ....[4]....
        /*0250*/ 	.word	0x00000670
        /*0254*/ 	.word	0x000000ff
        /*0258*/ 	.word	0x00029820
        /*025c*/ 	.short	0x0100
        /*025e*/ 	.byte	0x06
	.zero		1


	//   ....[5]....
        /*0260*/ 	.word	0x00000680
        /*0264*/ 	.word	0x000000ff
        /*0268*/ 	.word	0x00029828
        /*026c*/ 	.short	0x0100
        /*026e*/ 	.byte	0x06
	.zero		1


	//   ....[6]....
        /*0270*/ 	.word	0x000007b0
        /*0274*/ 	.word	0x000000ff
        /*0278*/ 	.word	0x00029830
        /*027c*/ 	.short	0x0100
        /*027e*/ 	.byte	0x04
	.zero		1


	//   ....[7]....
        /*0280*/ 	.word	0x000007c0
        /*0284*/ 	.word	0x000000ff
        /*0288*/ 	.word	0x00029838
        /*028c*/ 	.short	0x0100
        /*028e*/ 	.byte	0x04
	.zero		1


	//   ....[8]....
        /*0290*/ 	.word	0x000008f0
        /*0294*/ 	.word	0x000000ff
        /*0298*/ 	.word	0x00029840
        /*029c*/ 	.short	0x0100
        /*029e*/ 	.byte	0x04
	.zero		1


	//   ....[9]....
        /*02a0*/ 	.word	0x00000900
        /*02a4*/ 	.word	0x000000ff
        /*02a8*/ 	.word	0x00029848
        /*02ac*/ 	.short	0x0100
        /*02ae*/ 	.byte	0x04
	.zero		1


	//   ....[10]....
        /*02b0*/ 	.word	0x00000a30
        /*02b4*/ 	.word	0x000000ff
        /*02b8*/ 	.word	0x00029850
        /*02bc*/ 	.short	0x0100
        /*02be*/ 	.byte	0x04
	.zero		1


	//   ....[11]....
        /*02c0*/ 	.word	0x00000a40
        /*02c4*/ 	.word	0x000000ff
        /*02c8*/ 	.word	0x00029858
        /*02cc*/ 	.short	0x0100
        /*02ce*/ 	.byte	0x04
	.zero		1


	//   ....[12]....
        /*02d0*/ 	.word	0x00000b70
        /*02d4*/ 	.word	0x000000ff
        /*02d8*/ 	.word	0x00029860
        /*02dc*/ 	.short	0x0100
        /*02de*/ 	.byte	0x04
	.zero		1


	//   ....[13]....
        /*02e0*/ 	.word	0x00000b80
        /*02e4*/ 	.word	0x000000ff
        /*02e8*/ 	.word	0x00029868
        /*02ec*/ 	.short	0x0100
        /*02ee*/ 	.byte	0x04
	.zero		1


	//   ....[14]....
        /*02f0*/ 	.word	0x00000cb0
        /*02f4*/ 	.word	0x000000ff
        /*02f8*/ 	.word	0x00029870
        /*02fc*/ 	.short	0x0100
        /*02fe*/ 	.byte	0x04
	.zero		1


	//   ....[15]....
        /*0300*/ 	.word	0x00000cc0
        /*0304*/ 	.word	0x000000ff
        /*0308*/ 	.word	0x00029878
        /*030c*/ 	.short	0x0100
        /*030e*/ 	.byte	0x04
	.zero		1


	//   ....[16]....
        /*0310*/ 	.word	0x00000df0
        /*0314*/ 	.word	0x000000ff
        /*0318*/ 	.word	0x00029880
        /*031c*/ 	.short	0x0100
        /*031e*/ 	.byte	0x04
	.zero		1


	//   ....[17]....
        /*0320*/ 	.word	0x00000e00
        /*0324*/ 	.word	0x000000ff
        /*0328*/ 	.word	0x00029888
        /*032c*/ 	.short	0x0100
        /*032e*/ 	.byte	0x04
	.zero		1


	//   ....[18]....
        /*0330*/ 	.word	0x00000f30
        /*0334*/ 	.word	0x000000ff
        /*0338*/ 	.word	0x00029890
        /*033c*/ 	.short	0x0100
        /*033e*/ 	.byte	0x04
	.zero		1


	//   ....[19]....
        /*0340*/ 	.word	0x00000f40
        /*0344*/ 	.word	0x000000ff
        /*0348*/ 	.word	0x00029898
        /*034c*/ 	.short	0x0100
        /*034e*/ 	.byte	0x04
	.zero		1


	//   ....[20]....
        /*0350*/ 	.word	0x00001070
        /*0354*/ 	.word	0x000000ff
        /*0358*/ 	.word	0x000298a0
        /*035c*/ 	.short	0x0100
        /*035e*/ 	.byte	0x04
	.zero		1


	//   ....[21]....
        /*0360*/ 	.word	0x00001080
        /*0364*/ 	.word	0x000000ff
        /*0368*/ 	.word	0x000298b0
        /*036c*/ 	.short	0x0100
        /*036e*/ 	.byte	0x04
	.zero		1


	//   ....[22]....
        /*0370*/ 	.word	0x00001090
        /*0374*/ 	.word	0x000000ff
        /*0378*/ 	.word	0x000298a8
        /*037c*/ 	.short	0x0100
        /*037e*/ 	.byte	0x04
	.zero		1


	//   ....[23]....
        /*0380*/ 	.word	0x000010a0
        /*0384*/ 	.word	0x000000ff
        /*0388*/ 	.word	0x000298b8
        /*038c*/ 	.short	0x0100
        /*038e*/ 	.byte	0x04
	.zero		1


	//   ....[24]....
        /*0390*/ 	.word	0x00002310
        /*0394*/ 	.word	0x000000ff
        /*0398*/ 	.word	0x00029810
        /*039c*/ 	.short	0x010a
        /*039e*/ 	.byte	0x30
	.zero		1


	//   ....[25]....
        /*03a0*/ 	.word	0x00002490
        /*03a4*/ 	.word	0x000000ff
        /*03a8*/ 	.word	0x00029800
        /*03ac*/ 	.short	0x010b
        /*03ae*/ 	.byte	0x30
	.zero		1


	//   ....[26]....
        /*03b0*/ 	.word	0x00002940
        /*03b4*/ 	.word	0x000000ff
        /*03b8*/ 	.word	0x00029838
        /*03bc*/ 	.short	0x010a
        /*03be*/ 	.byte	0x30
	.zero		1


	//   ....[27]....
        /*03c0*/ 	.word	0x00002b30
        /*03c4*/ 	.word	0x000000ff
        /*03c8*/ 	.word	0x00029830
        /*03cc*/ 	.short	0x0107
        /*03ce*/ 	.byte	0x30
	.zero		1


	//   ....[28]....
        /*03d0*/ 	.word	0x00002b90
        /*03d4*/ 	.word	0x000000ff
        /*03d8*/ 	.word	0x00029830
        /*03dc*/ 	.short	0x0101
        /*03de*/ 	.byte	0x30
	.zero		1


	//   ....[29]....
        /*03e0*/ 	.word	0x00002be0
        /*03e4*/ 	.word	0x000000ff
        /*03e8*/ 	.word	0x00029828
        /*03ec*/ 	.short	0x010a
        /*03ee*/ 	.byte	0x30
	.zero		1


	//   ....[30]....
        /*03f0*/ 	.word	0x00002d00
        /*03f4*/ 	.word	0x000000ff
        /*03f8*/ 	.word	0x00029820
        /*03fc*/ 	.short	0x010b
        /*03fe*/ 	.byte	0x30
	.zero		1


	//   ....[31]....
        /*0400*/ 	.word	0x000031c0
        /*0404*/ 	.word	0x000000ff
        /*0408*/ 	.word	0x00029848
        /*040c*/ 	.short	0x010a
        /*040e*/ 	.byte	0x30
	.zero		1


	//   ....[32]....
        /*0410*/ 	.word	0x00003320
        /*0414*/ 	.word	0x000000ff
        /*0418*/ 	.word	0x00029840
        /*041c*/ 	.short	0x0107
        /*041e*/ 	.byte	0x30
	.zero		1


	//   ....[33]....
        /*0420*/ 	.word	0x00003390
        /*0424*/ 	.word	0x000000ff
        /*0428*/ 	.word	0x00029840
        /*042c*/ 	.short	0x0101
        /*042e*/ 	.byte	0x30
	.zero		1


	//   ....[34]....
        /*0430*/ 	.word	0x00003570
        /*0434*/ 	.word	0x000000ff
        /*0438*/ 	.word	0x00029810
        /*043c*/ 	.short	0x010a
        /*043e*/ 	.byte	0x29
	.zero		1


	//   ....[35]....
        /*0440*/ 	.word	0x00003970
        /*0444*/ 	.word	0x000000ff
        /*0448*/ 	.word	0x00029838
        /*044c*/ 	.short	0x010a
        /*044e*/ 	.byte	0x30
	.zero		1


	//   ....[36]....
        /*0450*/ 	.word	0x00003b60
        /*0454*/ 	.word	0x000000ff
        /*0458*/ 	.word	0x00029830
        /*045c*/ 	.short	0x0107
        /*045e*/ 	.byte	0x30
	.zero		1


	//   ....[37]....
        /*0460*/ 	.word	0x00003bc0
        /*0464*/ 	.word	0x000000ff
        /*0468*/ 	.word	0x00029830
        /*046c*/ 	.short	0x0101
        /*046e*/ 	.byte	0x30
	.zero		1


	//   ....[38]....
        /*0470*/ 	.word	0x00003c20
        /*0474*/ 	.word	0x000000ff
        /*0478*/ 	.word	0x00029828
        /*047c*/ 	.short	0x010a
        /*047e*/ 	.byte	0x30
	.zero		1


	//   ....[39]....
        /*0480*/ 	.word	0x00003f60
        /*0484*/ 	.word	0x000000ff
        /*0488*/ 	.word	0x00029848
        /*048c*/ 	.short	0x010a
        /*048e*/ 	.byte	0x30
	.zero		1


	//   ....[40]....
        /*0490*/ 	.word	0x000040c0
        /*0494*/ 	.word	0x000000ff
        /*0498*/ 	.word	0x00029840
        /*049c*/ 	.short	0x0107
        /*049e*/ 	.byte	0x30
	.zero		1


	//   ....[41]....
        /*04a0*/ 	.word	0x00004130
        /*04a4*/ 	.word	0x000000ff
        /*04a8*/ 	.word	0x00029840
        /*04ac*/ 	.short	0x0101
        /*04ae*/ 	.byte	0x30
	.zero		1


	//   ....[42]....
        /*04b0*/ 	.word	0x000046a0
        /*04b4*/ 	.word	0x000000ff
        /*04b8*/ 	.word	0x00029800
        /*04bc*/ 	.short	0x010a
        /*04be*/ 	.byte	0x14
	.zero		1


	//   ....[43]....
        /*04c0*/ 	.word	0x000046d0
        /*04c4*/ 	.word	0x000000ff
        /*04c8*/ 	.word	0x00029858
        /*04cc*/ 	.short	0x010a
        /*04ce*/ 	.byte	0x14
	.zero		1


	//   ....[44]....
        /*04d0*/ 	.word	0x00004a20
        /*04d4*/ 	.word	0x000000ff
        /*04d8*/ 	.word	0x00029820
        /*04dc*/ 	.short	0x010a
        /*04de*/ 	.byte	0x14
	.zero		1


	//   ....[45]....
        /*04e0*/ 	.word	0x00004a60
        /*04e4*/ 	.word	0x000000ff
        /*04e8*/ 	.word	0x00029868
        /*04ec*/ 	.short	0x010a
        /*04ee*/ 	.byte	0x14
	.zero		1


	//   ....[46]....
        /*04f0*/ 	.word	0x00004aa0
        /*04f4*/ 	.word	0x000000ff
        /*04f8*/ 	.word	0x00029878
        /*04fc*/ 	.short	0x010a
        /*04fe*/ 	.byte	0x14
	.zero		1


	//   ....[47]....
        /*0500*/ 	.word	0x00004da0
        /*0504*/ 	.word	0x000000ff
        /*0508*/ 	.word	0x00029880
        /*050c*/ 	.short	0x010a
        /*050e*/ 	.byte	0x14
	.zero		1


	//   ....[48]....
        /*0510*/ 	.word	0x000056c0
        /*0514*/ 	.word	0x000000ff
        /*0518*/ 	.word	0x00029800
        /*051c*/ 	.short	0x010a
        /*051e*/ 	.byte	0x06
	.zero		1


	//   ....[49]....
        /*0520*/ 	.word	0x00005730
        /*0524*/ 	.word	0x000000ff
        /*0528*/ 	.word	0x00029858
        /*052c*/ 	.short	0x010a
        /*052e*/ 	.byte	0x14
	.zero		1


	//   ....[50]....
        /*0530*/ 	.word	0x00005a30
        /*0534*/ 	.word	0x000000ff
        /*0538*/ 	.word	0x00029890
        /*053c*/ 	.short	0x010a
        /*053e*/ 	.byte	0x14
	.zero		1


	//   ....[51]....
        /*0540*/ 	.word	0x00005a80
        /*0544*/ 	.word	0x000000ff
        /*0548*/ 	.word	0x00029868
        /*054c*/ 	.short	0x010a
        /*054e*/ 	.byte	0x14
	.zero		1


	//   ....[52]....
        /*0550*/ 	.word	0x00006150
        /*0554*/ 	.word	0x000000ff
        /*0558*/ 	.word	0x00029878
        /*055c*/ 	.short	0x010a
        /*055e*/ 	.byte	0x14
	.zero		1


	//   ....[53]....
        /*0560*/ 	.word	0x000061c0
        /*0564*/ 	.word	0x000000ff
        /*0568*/ 	.word	0x00029820
        /*056c*/ 	.short	0x010a
        /*056e*/ 	.byte	0x14
	.zero		1


	//   ....[54]....
        /*0570*/ 	.word	0x00006450
        /*0574*/ 	.word	0x000000ff
        /*0578*/ 	.word	0x00029880
        /*057c*/ 	.short	0x010a
        /*057e*/ 	.byte	0x14
	.zero		1


	//   ....[55]....
        /*0580*/ 	.word	0x000069c0
        /*0584*/ 	.word	0x000000ff
        /*0588*/ 	.word	0x000298b0
        /*058c*/ 	.short	0x010a
        /*058e*/ 	.byte	0x14
	.zero		1


	//   ....[56]....
        /*0590*/ 	.word	0x00006a40
        /*0594*/ 	.word	0x000000ff
        /*0598*/ 	.word	0x000298b8
        /*059c*/ 	.short	0x010a
        /*059e*/ 	.byte	0x14
	.zero		1


	//   ....[57]....
        /*05a0*/ 	.word	0x00006ab0
        /*05a4*/ 	.word	0x000000ff
        /*05a8*/ 	.word	0x00029890
        /*05ac*/ 	.short	0x010a
        /*05ae*/ 	.byte	0x14
	.zero		1


	//   ....[58]....
        /*05b0*/ 	.word	0x000076f0
        /*05b4*/ 	.word	0x000000ff
        /*05b8*/ 	.word	0x00029870
        /*05bc*/ 	.short	0x010a
        /*05be*/ 	.byte	0x10
	.zero		1


	//   ....[59]....
        /*05c0*/ 	.word	0x00007800
        /*05c4*/ 	.word	0x000000ff
        /*05c8*/ 	.word	0x00000000
        /*05cc*/ 	.short	0x0101
        /*05ce*/ 	.byte	0x04
	.zero		1


	//   ....[60]....
        /*05d0*/ 	.word	0x00008a40
        /*05d4*/ 	.word	0x00000002
        /*05d8*/ 	.word	0x00029850
        /*05dc*/ 	.short	0x010a
        /*05de*/ 	.byte	0xff
	.zero		1


	//   ....[61]....
        /*05e0*/ 	.word	0x00008ae0
        /*05e4*/ 	.word	0x00000002
        /*05e8*/ 	.word	0x00029888
        /*05ec*/ 	.short	0x010a
        /*05ee*/ 	.byte	0xff
	.zero		1


	//   ....[62]....
        /*05f0*/ 	.word	0x00008b70
        /*05f4*/ 	.word	0x00000002
        /*05f8*/ 	.word	0x00029830
        /*05fc*/ 	.short	0x010a
        /*05fe*/ 	.byte	0xff
	.zero		1


	//   ....[63]....
        /*0600*/ 	.word	0x0000aca0
        /*0604*/ 	.word	0x00000002
        /*0608*/ 	.word	0x00029880
        /*060c*/ 	.short	0x0101
        /*060e*/ 	.byte	0xff
	.zero		1


	//   ....[64]....
        /*0610*/ 	.word	0x0000ad30
        /*0614*/ 	.word	0x00000000
        /*0618*/ 	.word	0x00000000
        /*061c*/ 	.short	0x0101
        /*061e*/ 	.byte	0xff
	.zero		1


	//   ....[65]....
        /*0620*/ 	.word	0x0000ada0
        /*0624*/ 	.word	0x00000000
        /*0628*/ 	.word	0x00000000
        /*062c*/ 	.short	0x0101
        /*062e*/ 	.byte	0xff
	.zero		1


	//   ....[66]....
        /*0630*/ 	.word	0x0000ae00
        /*0634*/ 	.word	0x00000002
        /*0638*/ 	.word	0x00029840
        /*063c*/ 	.short	0x010a
        /*063e*/ 	.byte	0xff
	.zero		1


	//   ....[67]....
        /*0640*/ 	.word	0x0000aea0
        /*0644*/ 	.word	0x00000002
        /*0648*/ 	.word	0x00029860
        /*064c*/ 	.short	0x010a
        /*064e*/ 	.byte	0xff
	.zero		1


	//   ....[68]....
        /*0650*/ 	.word	0x0000af80
        /*0654*/ 	.word	0x00000002
        /*0658*/ 	.word	0x00029898
        /*065c*/ 	.short	0x010a
        /*065e*/ 	.byte	0xff
	.zero		1


	//   ....[69]....
        /*0660*/ 	.word	0x0000c090
        /*0664*/ 	.word	0x000000ff
        /*0668*/ 	.word	0x00000000
        /*066c*/ 	.short	0x0101
        /*066e*/ 	.byte	0x04
	.zero		1


	//   ....[70]....
        /*0670*/ 	.word	0x0000cca0
        /*0674*/ 	.word	0x000000ff
        /*0678*/ 	.word	0x00029890
        /*067c*/ 	.short	0x0101
        /*067e*/ 	.byte	0x24
	.zero		1


	//   ....[71]....
        /*0680*/ 	.word	0x0000cd50
        /*0684*/ 	.word	0x000000ff
        /*0688*/ 	.word	0x00000000
        /*068c*/ 	.short	0x0101
        /*068e*/ 	.byte	0x04
	.zero		1


	//   ....[72]....
        /*0690*/ 	.word	0x0000d040
        /*0694*/ 	.word	0x000000ff
        /*0698*/ 	.word	0x000298a0
        /*069c*/ 	.short	0x010a
        /*069e*/ 	.byte	0x24
	.zero		1


	//   ....[73]....
        /*06a0*/ 	.word	0x0000dc40
        /*06a4*/ 	.word	0x000000ff
        /*06a8*/ 	.word	0x00000000
        /*06ac*/ 	.short	0x0101
        /*06ae*/ 	.byte	0x04
	.zero		1


	//   ....[74]....
        /*06b0*/ 	.word	0x0000dc90
        /*06b4*/ 	.word	0x000000ff
        /*06b8*/ 	.word	0x000298a8
        /*06bc*/ 	.short	0x010a
        /*06be*/ 	.byte	0x24
	.zero		1


	//   ....[75]....
        /*06c0*/ 	.word	0x0000ea80
        /*06c4*/ 	.word	0x000000ff
        /*06c8*/ 	.word	0x00000000
        /*06cc*/ 	.short	0x0101
        /*06ce*/ 	.byte	0x04
	.zero		1


	//   ....[76]....
        /*06d0*/ 	.word	0x0000ed90
        /*06d4*/ 	.word	0x00000005
        /*06d8*/ 	.word	0x00029810
        /*06dc*/ 	.short	0x010a
        /*06de*/ 	.byte	0xff
	.zero		1


	//   ....[77]....
        /*06e0*/ 	.word	0x0000edf0
        /*06e4*/ 	.word	0x00000002
        /*06e8*/ 	.word	0x00029838
        /*06ec*/ 	.short	0x010a
        /*06ee*/ 	.byte	0xff
	.zero		1


	//   ....[78]....
        /*06f0*/ 	.word	0x0000ee50
        /*06f4*/ 	.word	0x00000004
        /*06f8*/ 	.word	0x00029828
        /*06fc*/ 	.short	0x010a
        /*06fe*/ 	.byte	0xff
	.zero		1


	//   ....[79]....
        /*0700*/ 	.word	0x0000eeb0
        /*0704*/ 	.word	0x00000004
        /*0708*/ 	.word	0x00029848
        /*070c*/ 	.short	0x010a
        /*070e*/ 	.byte	0xff
	.zero		1


	//   ....[80]....
        /*0710*/ 	.word	0x0000ef10
        /*0714*/ 	.word	0x00000004
        /*0718*/ 	.word	0x00029810
        /*071c*/ 	.short	0x010a
        /*071e*/ 	.byte	0xff
	.zero		1


	//   ....[81]....
        /*0720*/ 	.word	0x0000ef70
        /*0724*/ 	.word	0x00000004
        /*0728*/ 	.word	0x00029838
        /*072c*/ 	.short	0x010a
        /*072e*/ 	.byte	0xff
	.zero		1


	//   ....[82]....
        /*0730*/ 	.word	0x0000efd0
        /*0734*/ 	.word	0x00000008
        /*0738*/ 	.word	0x00029828
        /*073c*/ 	.short	0x010a
        /*073e*/ 	.byte	0xff
	.zero		1


	//   ....[83]....
        /*0740*/ 	.word	0x0000f030
        /*0744*/ 	.word	0x00000008
        /*0748*/ 	.word	0x00029848
        /*074c*/ 	.short	0x010a
        /*074e*/ 	.byte	0xff
	.zero		1


	//   ....[84]....
        /*0750*/ 	.word	0x0000f090
        /*0754*/ 	.word	0x00000000
        /*0758*/ 	.word	0x00029800
        /*075c*/ 	.short	0x010a
        /*075e*/ 	.byte	0xff
	.zero		1


	//   ....[85]....
        /*0760*/ 	.word	0x0000f0f0
        /*0764*/ 	.word	0x00000006
        /*0768*/ 	.word	0x00029858
        /*076c*/ 	.short	0x010a
        /*076e*/ 	.byte	0xff
	.zero		1


	//   ....[86]....
        /*0770*/ 	.word	0x0000f150
        /*0774*/ 	.word	0x00000000
        /*0778*/ 	.word	0x00029820
        /*077c*/ 	.short	0x010a
        /*077e*/ 	.byte	0xff
	.zero		1


	//   ....[87]....
        /*0780*/ 	.word	0x0000f1b0
        /*0784*/ 	.word	0x00000000
        /*0788*/ 	.word	0x00029868
        /*078c*/ 	.short	0x010a
        /*078e*/ 	.byte	0xff
	.zero		1


	//   ....[88]....
        /*0790*/ 	.word	0x0000f210
        /*0794*/ 	.word	0x00000004
        /*0798*/ 	.word	0x00029878
        /*079c*/ 	.short	0x010a
        /*079e*/ 	.byte	0xff
	.zero		1


	//   ....[89]....
        /*07a0*/ 	.word	0x0000f270
        /*07a4*/ 	.word	0x00000004
        /*07a8*/ 	.word	0x00029880
        /*07ac*/ 	.short	0x010a
        /*07ae*/ 	.byte	0xff
	.zero		1


	//   ....[90]....
        /*07b0*/ 	.word	0x0000f2d0
        /*07b4*/ 	.word	0x00000000
        /*07b8*/ 	.word	0x00029800
        /*07bc*/ 	.short	0x010a
        /*07be*/ 	.byte	0xff
	.zero		1


	//   ....[91]....
        /*07c0*/ 	.word	0x0000f330
        /*07c4*/ 	.word	0x00000002
        /*07c8*/ 	.word	0x00029858
        /*07cc*/ 	.short	0x010a
        /*07ce*/ 	.byte	0xff
	.zero		1


	//   ....[92]....
        /*07d0*/ 	.word	0x0000f390
        /*07d4*/ 	.word	0x00000000
        /*07d8*/ 	.word	0x00029890
        /*07dc*/ 	.short	0x010a
        /*07de*/ 	.byte	0xff
	.zero		1


	//   ....[93]....
        /*07e0*/ 	.word	0x0000f3f0
        /*07e4*/ 	.word	0x00000000
        /*07e8*/ 	.word	0x00029868
        /*07ec*/ 	.short	0x010a
        /*07ee*/ 	.byte	0xff
	.zero		1


	//   ....[94]....
        /*07f0*/ 	.word	0x0000f450
        /*07f4*/ 	.word	0x00000000
        /*07f8*/ 	.word	0x00029878
        /*07fc*/ 	.short	0x010a
        /*07fe*/ 	.byte	0xff
	.zero		1


	//   ....[95]....
        /*0800*/ 	.word	0x0000f4b0
        /*0804*/ 	.word	0x00000004
        /*0808*/ 	.word	0x00029820
        /*080c*/ 	.short	0x010a
        /*080e*/ 	.byte	0xff
	.zero		1


	//   ....[96]....
        /*0810*/ 	.word	0x0000f510
        /*0814*/ 	.word	0x00000004
        /*0818*/ 	.word	0x00029880
        /*081c*/ 	.short	0x010a
        /*081e*/ 	.byte	0xff
	.zero		1


	//   ....[97]....
        /*0820*/ 	.word	0x0000f570
        /*0824*/ 	.word	0x00000000
        /*0828*/ 	.word	0x000298b0
        /*082c*/ 	.short	0x010a
        /*082e*/ 	.byte	0xff
	.zero		1


	//   ....[98]....
        /*0830*/ 	.word	0x0000f5d0
        /*0834*/ 	.word	0x00000000
        /*0838*/ 	.word	0x000298b8
        /*083c*/ 	.short	0x010a
        /*083e*/ 	.byte	0xff
	.zero		1


	//   ....[99]....
        /*0840*/ 	.word	0x0000f630
        /*0844*/ 	.word	0x00000000
        /*0848*/ 	.word	0x00029890
        /*084c*/ 	.short	0x010a
        /*084e*/ 	.byte	0xff
	.zero		1


	//   ....[100]....
        /*0850*/ 	.word	0x0000f690
        /*0854*/ 	.word	0x00000004
        /*0858*/ 	.word	0x00029870
        /*085c*/ 	.short	0x010a
        /*085e*/ 	.byte	0xff
	.zero		1


	//   ....[101]....
        /*0860*/ 	.word	0x0000f6e0
        /*0864*/ 	.word	0x00000002
        /*0868*/ 	.word	0x00029850
        /*086c*/ 	.short	0x010a
        /*086e*/ 	.byte	0xff
	.zero		1


	//   ....[102]....
        /*0870*/ 	.word	0x0000f730
        /*0874*/ 	.word	0x00000002
        /*0878*/ 	.word	0x00029888
        /*087c*/ 	.short	0x010a
        /*087e*/ 	.byte	0xff
	.zero		1


	//   ....[103]....
        /*0880*/ 	.word	0x0000f780
        /*0884*/ 	.word	0x00000002
        /*0888*/ 	.word	0x00029830
        /*088c*/ 	.short	0x010a
        /*088e*/ 	.byte	0xff
	.zero		1


	//   ....[104]....
        /*0890*/ 	.word	0x0000f7d0
        /*0894*/ 	.word	0x00000002
        /*0898*/ 	.word	0x00029840
        /*089c*/ 	.short	0x010a
        /*089e*/ 	.byte	0xff
	.zero		1


	//   ....[105]....
        /*08a0*/ 	.word	0x0000f820
        /*08a4*/ 	.word	0x00000002
        /*08a8*/ 	.word	0x00029860
        /*08ac*/ 	.short	0x010a
        /*08ae*/ 	.byte	0xff
	.zero		1


	//   ....[106]....
        /*08b0*/ 	.word	0x0000f870
        /*08b4*/ 	.word	0x00000002
        /*08b8*/ 	.word	0x00029898
        /*08bc*/ 	.short	0x010a
        /*08be*/ 	.byte	0xff
	.zero		1


	//   ....[107]....
        /*08c0*/ 	.word	0x0000f8d0
        /*08c4*/ 	.word	0x00000003
        /*08c8*/ 	.word	0x000298a0
        /*08cc*/ 	.short	0x010a
        /*08ce*/ 	.byte	0xff
	.zero		1


	//   ....[108]....
        /*08d0*/ 	.word	0x0000f930
        /*08d4*/ 	.word	0x00000000
        /*08d8*/ 	.word	0x000298a8
        /*08dc*/ 	.short	0x010a
        /*08de*/ 	.byte	0xff
	.zero		1


	//----- nvinfo : EIATTR_NUM_MBARRIERS
	.align		4
.L_53:
        /*08e0*/ 	.byte	0x03, 0x38
        /*08e2*/ 	.short	0x0018


	//----- nvinfo : EIATTR_EXIT_INSTR_OFFSETS
	.align		4
        /*08e4*/ 	.byte	0x04, 0x1c
        /*08e6*/ 	.short	(.L_55 - .L_54)


	//   ....[0]....
.L_54:
        /*08e8*/ 	.word	0x00001190


	//   ....[1]....
        /*08ec*/ 	.word	0x00002170


	//   ....[2]....
        /*08f0*/ 	.word	0x000033b0


	//   ....[3]....
        /*08f4*/ 	.word	0x000041f0


	//   ....[4]....
        /*08f8*/ 	.word	0x000074a0


	//   ....[5]....
        /*08fc*/ 	.word	0x000074e0


	//   ....[6]....
        /*0900*/ 	.word	0x00008830


	//   ....[7]....
        /*0904*/ 	.word	0x00008860


	//   ....[8]....
        /*0908*/ 	.word	0x0000eab0


	//   ....[9]....
        /*090c*/ 	.word	0x0000ed70


	//----- nvinfo : EIATTR_INDIRECT_BRANCH_TARGETS
	.align		4
.L_55:
        /*0910*/ 	.byte	0x04, 0x34
        /*0912*/ 	.short	(.L_57 - .L_56)


	//   ....[0]....
.L_56:
        /*0914*/ 	.word	.L_x_302@srel
        /*0918*/ 	.short	0x0
        /*091a*/ 	.short	0x0
        /*091c*/ 	.word	0x3
        /*0920*/ 	.word	.L_x_303@srel
        /*0924*/ 	.word	.L_x_304@srel
        /*0928*/ 	.word	.L_x_305@srel


	//   ....[1]....
        /*092c*/ 	.word	.L_x_306@srel
        /*0930*/ 	.short	0x0
        /*0932*/ 	.short	0x0
        /*0934*/ 	.word	0x3
        /*0938*/ 	.word	.L_x_166@srel
        /*093c*/ 	.word	.L_x_146@srel
        /*0940*/ 	.word	.L_x_305@srel


	//----- nvinfo : EIATTR_MAX_THREADS
	.align		4
.L_57:
        /*0944*/ 	.byte	0x04, 0x05
        /*0946*/ 	.short	(.L_59 - .L_58)
.L_58:
        /*0948*/ 	.word	0x00000200
        /*094c*/ 	.word	0x00000001
        /*0950*/ 	.word	0x00000001


	//----- nvinfo : EIATTR_CRS_STACK_SIZE
	.align		4
.L_59:
        /*0954*/ 	.byte	0x04, 0x1e
        /*0956*/ 	.short	(.L_61 - .L_60)
.L_60:
        /*0958*/ 	.word	0x00000000


	//----- nvinfo : EIATTR_CBANK_PARAM_SIZE
	.align		4
.L_61:
        /*095c*/ 	.byte	0x03, 0x19
        /*095e*/ 	.short	0x0680


	//----- nvinfo : EIATTR_PARAM_CBANK
	.align		4
        /*0960*/ 	.byte	0x04, 0x0a
        /*0962*/ 	.short	(.L_63 - .L_62)
	.align		4
.L_62:
        /*0964*/ 	.word	index@(.nv.constant0._ZN7cutlass13device_kernelINS_4fmha6kernel36Sm100FmhaBwdKernelTmaWarpSpecializedIN4cute5tupleIJiiiiNS5_IJNS5_IJiiEEEiEEEEEENS_10bfloat16_tEfNS5_IJNS4_1CILi128EEESB_NSA_ILi80EEESC_EEENS1_10collective12ResidualMaskEEEEEvNT_6ParamsE)
        /*0968*/ 	.short	0x0380
        /*096a*/ 	.short	0x0680


	//----- nvinfo : EIATTR_SW_WAR
	.align		4
.L_63:
        /*096c*/ 	.byte	0x04, 0x36
        /*096e*/ 	.short	(.L_65 - .L_64)
.L_64:
        /*0970*/ 	.word	0x00000008
.L_65:


//--------------------- .nv.callgraph             --------------------------
	.section	.nv.callgraph,"",@"SHT_CUDA_CALLGRAPH"
	.align	4
	.sectionentsize	8
	.align		4
        /*0000*/ 	.word	0x00000000
	.align		4
        /*0004*/ 	.word	0xffffffff
	.align		4
        /*0008*/ 	.word	index@(_ZN7cutlass13device_kernelINS_4fmha6kernel36Sm100FmhaBwdKernelTmaWarpSpecializedIN4cute5tupleIJiiiiNS5_IJNS5_IJiiEEEiEEEEEENS_10bfloat16_tEfNS5_IJNS4_1CILi128EEESB_NSA_ILi80EEESC_EEENS1_10collective12ResidualMaskEEEEEvNT_6ParamsE)
	.align		4
        /*000c*/ 	.word	index@(__assertfail)
	.align		4
        /*0010*/ 	.word	0x00000000
	.align		4
        /*0014*/ 	.word	0xfffffffe
	.align		4
        /*0018*/ 	.word	0x00000000
	.align		4
        /*001c*/ 	.word	0xfffffffd
	.align		4
        /*0020*/ 	.word	0x00000000
	.align		4
        /*0024*/ 	.word	0xfffffffc


//--------------------- .nv.constant4             --------------------------
	.section	.nv.constant4,"a",@progbits
	.align	8
	.align		8
.nv.constant4:
        /*0000*/ 	.dword	__assertfail
	.align		8
        /*0008*/ 	.dword	__unnamed_1
	.align		8
        /*0010*/ 	.dword	__unnamed_2
	.align		8
        /*0018*/ 	.dword	__unnamed_3
	.align		8
        /*0020*/ 	.dword	__unnamed_4
	.align		8
        /*0028*/ 	.dword	_ZN39_INTERNAL_31574615_4_k_cu_70d9d04f_39814cuda3std3__45__cpo5beginE
	.align		8
        /*0030*/ 	.dword	_ZN39_INTERNAL_31574615_4_k_cu_70d9d04f_39814cuda3std3__45__cpo3endE
	.align		8
        /*0038*/ 	.dword	_ZN39_INTERNAL_31574615_4_k_cu_70d9d04f_39814cuda3std3__45__cpo6cbeginE
	.align		8
        /*0040*/ 	.dword	_ZN39_INTERNAL_31574615_4_k_cu_70d9d04f_39814cuda3std3__45__cpo4cendE
	.align		8
        /*0048*/ 	.dword	_ZN39_INTERNAL_31574615_4_k_cu_70d9d04f_39814cuda3std3__441_GLOBAL__N__31574615_4_k_cu_70d9d04f_39816ignoreE
	.align		8
        /*0050*/ 	.dword	_ZN39_INTERNAL_31574615_4_k_cu_70d9d04f_39814cuda3std3__419piecewise_constructE
	.align		8
        /*0058*/ 	.dword	_ZN39_INTERNAL_31574615_4_k_cu_70d9d04f_39814cuda3std3__48in_placeE
	.align		8
        /*0060*/ 	.dword	_ZN39_INTERNAL_31574615_4_k_cu_70d9d04f_39814cuda3std6ranges3__45__cpo4swapE
	.align		8
        /*0068*/ 	.dword	_ZN39_INTERNAL_31574615_4_k_cu_70d9d04f_39814cuda3std6ranges3__45__cpo9iter_moveE
	.align		8
        /*0070*/ 	.dword	_ZN39_INTERNAL_31574615_4_k_cu_70d9d04f_39814cute7productE
	.align		8
        /*0078*/ 	.dword	_ZN39_INTERNAL_31574615_4_k_cu_70d9d04f_39814cute1_E
	.align		8
        /*0080*/ 	.dword	$str$23
	.align		8
        /*0088*/ 	.dword	$str$24
	.align		8
        /*0090*/ 	.dword	$str$25
	.align		8
        /*0098*/ 	.dword	$str$26


//--------------------- .nv.constant2._ZN7cutlass13device_kernelINS_4fmha6kernel36Sm100FmhaBwdKernelTmaWarpSpecializedIN4cute5tupleIJiiiiNS5_IJNS5_IJiiEEEiEEEEEENS_10bfloat16_tEfNS5_IJNS4_1CILi128EEESB_NSA_ILi80EEESC_EEENS1_10collective12ResidualMaskEEEEEvNT_6ParamsE --------------------------
	.section	.nv.constant2._ZN7cutlass13device_kernelINS_4fmha6kernel36Sm100FmhaBwdKernelTmaWarpSpecializedIN4cute5tupleIJiiiiNS5_IJNS5_IJiiEEEiEEEEEENS_10bfloat16_tEfNS5_IJNS4_1CILi128EEESB_NSA_ILi80EEESC_EEENS1_10collective12ResidualMaskEEEEEvNT_6ParamsE,"a",@progbits
	.sectionflags	@""
	.align	4
.nv.constant2._ZN7cutlass13device_kernelINS_4fmha6kernel36Sm100FmhaBwdKernelTmaWarpSpecializedIN4cute5tupleIJiiiiNS5_IJNS5_IJiiEEEiEEEEEENS_10bfloat16_tEfNS5_IJNS4_1CILi128EEESB_NSA_ILi80EEESC_EEENS1_10collective12ResidualMaskEEEEEvNT_6ParamsE:
        /*0000*/ 	.byte	0x30, 0x22, 0x00, 0x00, 0x00, 0x42, 0x00, 0x00, 0x40, 0x88, 0x00, 0x00, 0x70, 0x88, 0x00, 0x00
        /*0010*/ 	.byte	0x70, 0x75, 0x00, 0x00, 0x40, 0x88, 0x00, 0x00


//--------------------- .text._ZN7cutlass13device_kernelINS_4fmha6kernel36Sm100FmhaBwdKernelTmaWarpSpecializedIN4cute5tupleIJiiiiNS5_IJNS5_IJiiEEEiEEEEEENS_10bfloat16_tEfNS5_IJNS4_1CILi128EEESB_NSA_ILi80EEESC_EEENS1_10collective12ResidualMaskEEEEEvNT_6ParamsE --------------------------
	.section	.text._ZN7cutlass13device_kernelINS_4fmha6kernel36Sm100FmhaBwdKernelTmaWarpSpecializedIN4cute5tupleIJiiiiNS5_IJNS5_IJiiEEEiEEEEEENS_10bfloat16_tEfNS5_IJNS4_1CILi128EEESB_NSA_ILi80EEESC_EEENS1_10collective12ResidualMaskEEEEEvNT_6ParamsE,"ax",@progbits
	.align	128
.text._ZN7cutlass13device_kernelINS_4fmha6kernel36Sm100FmhaBwdKernelTmaWarpSpecializedIN4cute5tupleIJiiiiNS5_IJNS5_IJiiEEEiEEEEEENS_10bfloat16_tEfNS5_IJNS4_1CILi128EEESB_NSA_ILi80EEESC_EEENS1_10collective12ResidualMaskEEEEEvNT_6ParamsE:
        .type           _ZN7cutlass13device_kernelINS_4fmha6kernel36Sm100FmhaBwdKernelTmaWarpSpecializedIN4cute5tupleIJiiiiNS5_IJNS5_IJiiEEEiEEEEEENS_10bfloat16_tEfNS5_IJNS4_1CILi128EEESB_NSA_ILi80EEESC_EEENS1_10collective12ResidualMaskEEEEEvNT_6ParamsE,@function
        .size           _ZN7cutlass13device_kernelINS_4fmha6kernel36Sm100FmhaBwdKernelTmaWarpSpecializedIN4cute5tupleIJiiiiNS5_IJNS5_IJiiEEEiEEEEEENS_10bfloat16_tEfNS5_IJNS4_1CILi128EEESB_NSA_ILi80EEESC_EEENS1_10collective12ResidualMaskEEEEEvNT_6ParamsE,(.L_x_310 - _ZN7cutlass13device_kernelINS_4fmha6kernel36Sm100FmhaBwdKernelTmaWarpSpecializedIN4cute5tupleIJiiiiNS5_IJNS5_IJiiEEEiEEEEEENS_10bfloat16_tEfNS5_IJNS4_1CILi128EEESB_NSA_ILi80EEESC_EEENS1_10collective12ResidualMaskEEEEEvNT_6ParamsE)
        .other          _ZN7cutlass13device_kernelINS_4fmha6kernel36Sm100FmhaBwdKernelTmaWarpSpecializedIN4cute5tupleIJiiiiNS5_IJNS5_IJiiEEEiEEEEEENS_10bfloat16_tEfNS5_IJNS4_1CILi128EEESB_NSA_ILi80EEESC_EEENS1_10collective12ResidualMaskEEEEEvNT_6ParamsE,@"STO_CUDA_ENTRY STV_DEFAULT"
_ZN7cutlass13device_kernelINS_4fmha6kernel36Sm100FmhaBwdKernelTmaWarpSpecializedIN4cute5tupleIJiiiiNS5_IJNS5_IJiiEEEiEEEEEENS_10bfloat16_tEfNS5_IJNS4_1CILi128EEESB_NSA_ILi80EEESC_EEENS1_10collective12ResidualMaskEEEEEvNT_6ParamsE:
[----:B------:R-:W1:Y:S02]  /*0000*/  LDC R1, c[0x0][0x37c] ;  /* 0x0000df00ff017b82 */ /* 0x000e640000000800 */
[----:B-1----:R-:W-:Y:S01]  /*0010*/  IADD3 R1, PT, PT, R1, -0x18, RZ ;  /* 0xffffffe801017810 */ /* 0x002fe20007ffe0ff */
[----:B------:R-:W1:Y:S01]  /*0020*/  S2R R15, SR_TID.X ;  /* 0x00000000000f7919 */ /* 0x000e620000002100 */
[----:B------:R-:W-:Y:S01]  /*0030*/  UMOV UR5, 0x33334444 ;  /* 0x3333444400057882 */ /* 0x000fe20000000000 */
[----:B------:R-:W-:Y:S01]  /*0040*/  ELECT P0, URZ, PT ;  /* 0x0000000000ff782f */ /* 0x000fe20003800000 */
[----:B------:R-:W-:Y:S01]  /*0050*/  BSSY.RECONVERGENT B0, `(.L_x_0) ;  /* 0x0000031000007945 */ /* 0x000fe20003800200 */
[--C-:B-1----:R-:W-:Y:S01]  /*0060*/  SHF.R.U32.HI R4, RZ, 0x5, R15.reuse ;  /* 0x00000005ff047819 */ /* 0x102fe2000001160f */
[----:B------:R-:W-:-:S04]  /*0070*/  IMAD.MOV.U32 R2, RZ, RZ, R15 ;  /* 0x000000ffff027224 */ /* 0x000fc800078e000f */
[----:B------:R-:W1:Y:S02]  /*0080*/  SHFL.IDX PT, R0, R4, RZ, 0x1f ;  /* 0x00001fff04007589 */ /* 0x000e6400000e0000 */
[----:B-1----:R-:W-:-:S13]  /*0090*/  R2UR UR39, R0 ;  /* 0x00000000002772ca */ /* 0x002fda00000e0000 */
[----:B------:R-:W-:-:S04]  /*00a0*/  USHF.L.U32 UR4, UR39, 0x2, URZ ;  /* 0x0000000227047899 */ /* 0x000fc800080006ff */
[----:B------:R-:W-:-:S04]  /*00b0*/  USHF.R.U64 UR4, UR5, UR4, 0x123333 ;  /* 0x0012333305047499 */ /* 0x000fc80008001204 */
[----:B------:R-:W-:-:S06]  /*00c0*/  ULOP3.LUT UR6, UR4, 0x7, URZ, 0xc0, !UPT ;  /* 0x0000000704067892 */ /* 0x000fcc000f8ec0ff */
[----:B------:R-:W-:Y:S02]  /*00d0*/  IMAD.U32 R0, RZ, RZ, UR6 ;  /* 0x00000006ff007e24 */ /* 0x000fe4000f8e00ff */
[----:B------:R-:W-:-:S03]  /*00e0*/  IMAD.U32 R3, RZ, RZ, UR6 ;  /* 0x00000006ff037e24 */ /* 0x000fc6000f8e00ff */
[----:B------:R-:W-:-:S04]  /*00f0*/  ISETP.NE.OR P1, PT, R0, 0x1, !P0 ;  /* 0x000000010000780c */ /* 0x000fc80004725670 */
[----:B------:R-:W-:-:S09]  /*0100*/  P2R R7, PR, RZ, 0x2 ;  /* 0x00000002ff077803 */ /* 0x000fd20000000000 */
[----:B------:R-:W-:Y:S05]  /*0110*/  @P1 BRA `(.L_x_1) ;  /* 0x0000000000381947 */ /* 0x000fea0003800000 */
[----:B------:R-:W1:Y:S02]  /*0120*/  LDCU.64 UR4, c[0x0][0x348] ;  /* 0x00006900ff0477ac */ /* 0x000e640008000a00 */
[----:B-1----:R-:W-:Y:S02]  /*0130*/  UIADD3 UR10, UP3, UPT, UR4, 0x300, URZ ;  /* 0x00000300040a7890 */ /* 0x002fe4000ff7e0ff */
[----:B------:R-:W-:Y:S02]  /*0140*/  UIADD3 UR8, UP2, UPT, UR4, 0x100, URZ ;  /* 0x0000010004087890 */ /* 0x000fe4000ff5e0ff */
[----:B------:R-:W-:Y:S02]  /*0150*/  UIADD3 UR6, UP1, UPT, UR4, 0x200, URZ ;  /* 0x0000020004067890 */ /* 0x000fe4000ff3e0ff */
[----:B------:R-:W-:Y:S02]  /*0160*/  UIADD3 UR4, UP0, UPT, UR4, 0x400, URZ ;  /* 0x0000040004047890 */ /* 0x000fe4000ff1e0ff */
[----:B------:R-:W-:-:S02]  /*0170*/  UIADD3.X UR11, UPT, UPT, URZ, UR5, URZ, UP3, !UPT ;  /* 0x00000005ff0b7290 */ /* 0x000fc40009ffe4ff */
[----:B------:R-:W-:Y:S02]  /*0180*/  UIADD3.X UR9, UPT, UPT, URZ, UR5, URZ, UP2, !UPT ;  /* 0x00000005ff097290 */ /* 0x000fe400097fe4ff */
[----:B------:R-:W-:Y:S02]  /*0190*/  UIADD3.X UR7, UPT, UPT, URZ, UR5, URZ, UP1, !UPT ;  /* 0x00000005ff077290 */ /* 0x000fe40008ffe4ff */
[----:B------:R-:W-:-:S03]  /*01a0*/  UIADD3.X UR5, UPT, UPT, URZ, UR5, URZ, UP0, !UPT ;  /* 0x00000005ff057290 */ /* 0x000fc600087fe4ff */
[----:B------:R1:W-:Y:S02]  /*01b0*/  UTMACCTL.PF [UR10] ;  /* 0x000000000a0079b9 */ /* 0x0003e40008040000 */
[----:B------:R1:W-:Y:S02]  /*01c0*/  UTMACCTL.PF [UR8] ;  /* 0x00000000080079b9 */ /* 0x0003e40008040000 */
[----:B------:R1:W-:Y:S02]  /*01d0*/  UTMACCTL.PF [UR6] ;  /* 0x00000000060079b9 */ /* 0x0003e40008040000 */
[----:B------:R1:W-:Y:S02]  /*01e0*/  UTMACCTL.PF [UR4] ;  /* 0x00000000040079b9 */ /* 0x0003e40008040000 */
[----:B-1----:R-:W-:Y:S05]  /*01f0*/  BRA `(.L_x_2) ;  /* 0x00000000002c7947 */ /* 0x002fea0003800000 */
.L_x_1:
[----:B------:R-:W-:-:S13]  /*0200*/  R2UR UR4, R3 ;  /* 0x00000000030472ca */ /* 0x000fda00000e0000 */
[----:B------:R-:W-:-:S09]  /*0210*/  UISETP.NE.AND UP0, UPT, UR4, 0x2, UPT ;  /* 0x000000020400788c */ /* 0x000fd2000bf05270 */
[----:B------:R-:W-:Y:S05]  /*0220*/  BRA.U !UP0, `(.L_x_3) ;  /* 0x0000000108387547 */ /* 0x000fea000b800000 */
[----:B------:R-:W-:Y:S02]  /*0230*/  R2UR UR4, R3 ;  /* 0x00000000030472ca */ /* 0x000fe400000e0000 */
[----:B------:R-:W-:Y:S02]  /*0240*/  PLOP3.LUT P0, PT, PT, PT, PT, 0x80, 0x8 ;  /* 0x000000000008781c */ /* 0x000fe40003f0f070 */
[----:B------:R-:W-:Y:S02]  /*0250*/  PLOP3.LUT P2, PT, PT, PT, PT, 0x80, 0x8 ;  /* 0x000000000008781c */ /* 0x000fe40003f4f070 */
[----:B------:R-:W-:Y:S02]  /*0260*/  PLOP3.LUT P1, PT, PT, PT, PT, 0x8, 0x80 ;  /* 0x000000000080781c */ /* 0x000fe40003f2e170 */
[----:B------:R-:W-:Y:S02]  /*0270*/  PLOP3.LUT P4, PT, PT, PT, PT, 0x80, 0x8 ;  /* 0x000000000008781c */ /* 0x000fe40003f8f070 */
[----:B------:R-:W-:-:S03]  /*0280*/  P2R R6, PR, RZ, 0x1 ;  /* 0x00000001ff067803 */ /* 0x000fc60000000000 */
[----:B------:R-:W-:-:S09]  /*0290*/  UISETP.NE.AND UP0, UPT, UR4, 0x1, UPT ;  /* 0x000000010400788c */ /* 0x000fd2000bf05270 */
[----:B------:R-:W-:Y:S05]  /*02a0*/  BRA.U UP0, `(.L_x_4) ;  /* 0x00000001002c7547 */ /* 0x000fea000b800000 */
.L_x_2:
[----:B------:R-:W-:Y:S02]  /*02b0*/  PLOP3.LUT P0, PT, PT, PT, PT, 0x8, 0x80 ;  /* 0x000000000080781c */ /* 0x000fe40003f0e170 */
[----:B------:R-:W-:Y:S02]  /*02c0*/  PLOP3.LUT P2, PT, PT, PT, PT, 0x80, 0x8 ;  /* 0x000000000008781c */ /* 0x000fe40003f4f070 */
[----:B------:R-:W-:Y:S02]  /*02d0*/  PLOP3.LUT P1, PT, PT, PT, PT, 0x8, 0x80 ;  /* 0x000000000080781c */ /* 0x000fe40003f2e170 */
[----:B------:R-:W-:Y:S02]  /*02e0*/  PLOP3.LUT P4, PT, PT, PT, PT, 0x8, 0x80 ;  /* 0x000000000080781c */ /* 0x000fe40003f8e170 */
[----:B------:R-:W-:Y:S01]  /*02f0*/  P2R R6, PR, RZ, 0x1 ;  /* 0x00000001ff067803 */ /* 0x000fe20000000000 */
[----:B------:R-:W-:Y:S05]  /*0300*/  BRA `(.L_x_4) ;  /* 0x0000000000147947 */ /* 0x000fea0003800000 */
.L_x_3:
[----:B------:R-:W-:Y:S02]  /*0310*/  PLOP3.LUT P0, PT, PT, PT, PT, 0x80, 0x8 ;  /* 0x000000000008781c */ /* 0x000fe40003f0f070 */
[----:B------:R-:W-:Y:S02]  /*0320*/  PLOP3.LUT P2, PT, PT, PT, PT, 0x8, 0x80 ;  /* 0x000000000080781c */ /* 0x000fe40003f4e170 */
[----:B------:R-:W-:Y:S02]  /*0330*/  PLOP3.LUT P1, PT, PT, PT, PT, 0x80, 0x8 ;  /* 0x000000000008781c */ /* 0x000fe40003f2f070 */
[----:B------:R-:W-:Y:S02]  /*0340*/  PLOP3.LUT P4, PT, PT, PT, PT, 0x8, 0x80 ;  /* 0x000000000080781c */ /* 0x000fe40003f8e170 */
[----:B------:R-:W-:-:S11]  /*0350*/  P2R R6, PR, RZ, 0x1 ;  /* 0x00000001ff067803 */ /* 0x000fd60000000000 */
.L_x_4:
[----:B------:R-:W-:Y:S05]  /*0360*/  BSYNC.RECONVERGENT B0 ;  /* 0x0000000000007941 */ /* 0x000fea0003800200 */
.L_x_0:
[----:B------:R-:W1:Y:S01]  /*0370*/  SHFL.IDX PT, R0, R4, RZ, 0x1f ;  /* 0x00001fff04007589 */ /* 0x000e6200000e0000 */
[----:B------:R-:W-:-:S13]  /*0380*/  R2UR UR4, R3 ;  /* 0x00000000030472ca */ /* 0x000fda00000e0000 */
[----:B------:R-:W-:Y:S01]  /*0390*/  UISETP.NE.AND UP0, UPT, UR4, 0x2, UPT ;  /* 0x000000020400788c */ /* 0x000fe2000bf05270 */
[----:B-1----:R-:W-:-:S13]  /*03a0*/  ISETP.NE.AND P0, PT, R0, RZ, PT ;  /* 0x000000ff0000720c */ /* 0x002fda0003f05270 */
[----:B------:R-:W-:Y:S05]  /*03b0*/  @P0 BRA `(.L_x_5) ;  /* 0x0000000000380947 */ /* 0x000fea0003800000 */
[----:B------:R-:W1:Y:S01]  /*03c0*/  S2UR UR4, SR_CgaCtaId ;  /* 0x00000000000479c3 */ /* 0x000e620000008800 */
[----:B------:R-:W-:Y:S01]  /*03d0*/  UMOV UR5, 0x400 ;  /* 0x0000040000057882 */ /* 0x000fe20000000000 */
[----:B------:R-:W-:Y:S01]  /*03e0*/  UMOV UR6, 0x1 ;  /* 0x0000000100067882 */ /* 0x000fe20000000000 */
[----:B------:R-:W-:Y:S01]  /*03f0*/  ELECT P0, URZ, PT ;  /* 0x0000000000ff782f */ /* 0x000fe20003800000 */
[----:B------:R-:W-:-:S04]  /*0400*/  UIADD3 UR6, UPT, UPT, -UR6, 0x100000, URZ ;  /* 0x0010000006067890 */ /* 0x000fc8000fffe1ff */
[----:B------:R-:W-:Y:S02]  /*0410*/  USHF.L.U32 UR7, UR6, 0xb, URZ ;  /* 0x0000000b06077899 */ /* 0x000fe400080006ff */
[----:B------:R-:W-:Y:S02]  /*0420*/  USHF.L.U32 UR6, UR6, 0x1, URZ ;  /* 0x0000000106067899 */ /* 0x000fe400080006ff */
[----:B-1----:R-:W-:Y:S01]  /*0430*/  ULEA UR4, UR4, UR5, 0x18 ;  /* 0x0000000504047291 */ /* 0x002fe2000f8ec0ff */
[----:B------:R-:W1:Y:S11]  /*0440*/  FENCE.VIEW.ASYNC.S ;  /* 0x00000000000073c6 */ /* 0x000e760000000000 */
[----:B-1----:R1:W2:Y:S01]  /*0450*/  SYNCS.EXCH.64 URZ, [UR4+0x29800], UR6 ;  /* 0x0298000604ff75b2 */ /* 0x0022a20008000100 */
[----:B------:R1:W3:Y:S01]  /*0460*/  SYNCS.EXCH.64 URZ, [UR4+0x29810], UR6 ;  /* 0x0298100604ff75b2 */ /* 0x0002e20008000100 */
[----:B------:R1:W4:Y:S01]  /*0470*/  SYNCS.EXCH.64 URZ, [UR4+0x29808], UR6 ;  /* 0x0298080604ff75b2 */ /* 0x0003220008000100 */
[----:B------:R1:W1:Y:S01]  /*0480*/  SYNCS.EXCH.64 URZ, [UR4+0x29818], UR6 ;  /* 0x0298180604ff75b2 */ /* 0x0002620008000100 */
[----:B------:R-:W-:Y:S01]  /*0490*/  NOP ;  /* 0x0000000000007918 */ /* 0x000fe20000000000 */
.L_x_5:
[----:B------:R-:W-:Y:S01]  /*04a0*/  NOP ;  /* 0x0000000000007918 */ /* 0x000fe20000000000 */
[----:B------:R-:W-:Y:S05]  /*04b0*/  BRA.U !UP0, `(.L_x_6) ;  /* 0x00000001082c7547 */ /* 0x000fea000b800000 */
[----:B-1----:R-:W-:Y:S01]  /*04c0*/  R2UR UR4, R3 ;  /* 0x00000000030472ca */ /* 0x002fe200000e0000 */
[----:B------:R-:W-:Y:S02]  /*04d0*/  UPLOP3.LUT UP4, UPT, UPT, UPT, UPT, 0x80, 0x8 ;  /* 0x000000000008789c */ /* 0x000fe40003f8f070 */
[----:B------:R-:W-:Y:S02]  /*04e0*/  UPLOP3.LUT UP3, UPT, UPT, UPT, UPT, 0x40, 0x4 ;  /* 0x000000000004789c */ /* 0x000fe40003f6e870 */
[----:B------:R-:W-:Y:S02]  /*04f0*/  UPLOP3.LUT UP2, UPT, UPT, UPT, UPT, 0x80, 0x8 ;  /* 0x000000000008789c */ /* 0x000fe40003f4f070 */
[----:B------:R-:W-:-:S06]  /*0500*/  UPLOP3.LUT UP1, UPT, UPT, UPT, UPT, 0x80, 0x8 ;  /* 0x000000000008789c */ /* 0x000fcc0003f2f070 */
[----:B------:R-:W-:-:S09]  /*0510*/  UISETP.NE.AND UP0, UPT, UR4, 0x1, UPT ;  /* 0x000000010400788c */ /* 0x000fd2000bf05270 */
[----:B------:R-:W-:Y:S05]  /*0520*/  BRA.U UP0, `(.L_x_7) ;  /* 0x0000000100207547 */ /* 0x000fea000b800000 */
[----:B------:R-:W-:Y:S02]  /*0530*/  UPLOP3.LUT UP3, UPT, UPT, UPT, UPT, 0x40, 0x4 ;  /* 0x000000000004789c */ /* 0x000fe40003f6e870 */
[----:B------:R-:W-:Y:S02]  /*0540*/  UPLOP3.LUT UP2, UPT, UPT, UPT, UPT, 0x40, 0x4 ;  /* 0x000000000004789c */ /* 0x000fe40003f4e870 */
[----:B------:R-:W-:Y:S01]  /*0550*/  UPLOP3.LUT UP1, UPT, UPT, UPT, UPT, 0x40, 0x4 ;  /* 0x000000000004789c */ /* 0x000fe20003f2e870 */
[----:B------:R-:W-:Y:S05]  /*0560*/  BRA `(.L_x_7) ;  /* 0x0000000000107947 */ /* 0x000fea0003800000 */
.L_x_6:
[----:B------:R-:W-:Y:S02]  /*0570*/  UPLOP3.LUT UP4, UPT, UPT, UPT, UPT, 0x40, 0x4 ;  /* 0x000000000004789c */ /* 0x000fe40003f8e870 */
[----:B------:R-:W-:Y:S02]  /*0580*/  UPLOP3.LUT UP3, UPT, UPT, UPT, UPT, 0x80, 0x8 ;  /* 0x000000000008789c */ /* 0x000fe40003f6f070 */
[----:B------:R-:W-:Y:S02]  /*0590*/  UPLOP3.LUT UP2, UPT, UPT, UPT, UPT, 0x40, 0x4 ;  /* 0x000000000004789c */ /* 0x000fe40003f4e870 */
[----:B------:R-:W-:Y:S02]  /*05a0*/  UPLOP3.LUT UP1, UPT, UPT, UPT, UPT, 0x80, 0x8 ;  /* 0x000000000008789c */ /* 0x000fe40003f2f070 */
.L_x_7:
[----:B------:R-:W5:Y:S02]  /*05b0*/  SHFL.IDX PT, R0, R4, RZ, 0x1f ;  /* 0x00001fff04007589 */ /* 0x000f6400000e0000 */
[----:B-----5:R-:W-:-:S13]  /*05c0*/  ISETP.NE.AND P0, PT, R0, 0x1, PT ;  /* 0x000000010000780c */ /* 0x020fda0003f05270 */
[----:B------:R-:W-:Y:S05]  /*05d0*/  @P0 BRA `(.L_x_8) ;  /* 0x0000000000300947 */ /* 0x000fea0003800000 */
[----:B-1----:R-:W1:Y:S01]  /*05e0*/  S2UR UR4, SR_CgaCtaId ;  /* 0x00000000000479c3 */ /* 0x002e620000008800 */
[----:B------:R-:W-:Y:S01]  /*05f0*/  UMOV UR6, 0x400 ;  /* 0x0000040000067882 */ /* 0x000fe20000000000 */
[----:B------:R-:W-:Y:S01]  /*0600*/  UMOV UR5, 0x1 ;  /* 0x0000000100057882 */ /* 0x000fe20000000000 */
[----:B------:R-:W-:Y:S01]  /*0610*/  ELECT P0, URZ, PT ;  /* 0x0000000000ff782f */ /* 0x000fe20003800000 */
[----:B-1----:R-:W-:Y:S02]  /*0620*/  ULEA UR6, UR4, UR6, 0x18 ;  /* 0x0000000604067291 */ /* 0x002fe4000f8ec0ff */
[----:B------:R-:W-:-:S04]  /*0630*/  UIADD3 UR4, UPT, UPT, -UR5, 0x100000, URZ ;  /* 0x0010000005047890 */ /* 0x000fc8000fffe1ff */
[----:B------:R-:W-:Y:S02]  /*0640*/  USHF.L.U32 UR5, UR4, 0xb, URZ ;  /* 0x0000000b04057899 */ /* 0x000fe400080006ff */
[----:B------:R-:W-:Y:S01]  /*0650*/  USHF.L.U32 UR4, UR4, 0x1, URZ ;  /* 0x0000000104047899 */ /* 0x000fe200080006ff */
[----:B------:R-:W1:Y:S11]  /*0660*/  FENCE.VIEW.ASYNC.S ;  /* 0x00000000000073c6 */ /* 0x000e760000000000 */
[----:B-1----:R1:W1:Y:S01]  /*0670*/  SYNCS.EXCH.64 URZ, [UR6+0x29820], UR4 ;  /* 0x0298200406ff75b2 */ /* 0x0022620008000100 */
[----:B------:R1:W1:Y:S01]  /*0680*/  SYNCS.EXCH.64 URZ, [UR6+0x29828], UR4 ;  /* 0x0298280406ff75b2 */ /* 0x0002620008000100 */
[----:B------:R-:W-:Y:S01]  /*0690*/  NOP ;  /* 0x0000000000007918 */ /* 0x000fe20000000000 */
.L_x_8:
[----:B------:R-:W5:Y:S01]  /*06a0*/  SHFL.IDX PT, R0, R4, RZ, 0x1f ;  /* 0x00001fff04007589 */ /* 0x000f6200000e0000 */
[----:B------:R-:W-:Y:S01]  /*06b0*/  NOP ;  /* 0x0000000000007918 */ /* 0x000fe20000000000 */
[----:B-----5:R-:W-:-:S13]  /*06c0*/  ISETP.NE.AND P0, PT, R0, 0x2, PT ;  /* 0x000000020000780c */ /* 0x020fda0003f05270 */
[----:B------:R-:W-:Y:S05]  /*06d0*/  @P0 BRA `(.L_x_9) ;  /* 0x0000000000400947 */ /* 0x000fea0003800000 */
[----:B-1----:R-:W1:Y:S01]  /*06e0*/  S2UR UR4, SR_CgaCtaId ;  /* 0x00000000000479c3 */ /* 0x002e620000008800 */
[----:B------:R-:W-:Y:S01]  /*06f0*/  UMOV UR5, 0x400 ;  /* 0x0000040000057882 */ /* 0x000fe20000000000 */
[----:B------:R-:W-:Y:S01]  /*0700*/  UMOV UR8, 0x20 ;  /* 0x0000002000087882 */ /* 0x000fe20000000000 */
[----:B------:R-:W-:Y:S01]  /*0710*/  UMOV UR6, 0x100 ;  /* 0x0000010000067882 */ /* 0x000fe20000000000 */
[----:B------:R-:W-:-:S04]  /*0720*/  UIADD3 UR8, UPT, UPT, -UR8, 0x100000, URZ ;  /* 0x0010000008087890 */ /* 0x000fc8000fffe1ff */
[----:B------:R-:W-:Y:S02]  /*0730*/  USHF.L.U32 UR9, UR8, 0xb, URZ ;  /* 0x0000000b08097899 */ /* 0x000fe400080006ff */
[----:B------:R-:W-:Y:S02]  /*0740*/  USHF.L.U32 UR8, UR8, 0x1, URZ ;  /* 0x0000000108087899 */ /* 0x000fe400080006ff */
[----:B------:R-:W-:-:S04]  /*0750*/  UIADD3 UR6, UPT, UPT, -UR6, 0x100000, URZ ;  /* 0x0010000006067890 */ /* 0x000fc8000fffe1ff */
[----:B------:R-:W-:Y:S02]  /*0760*/  USHF.L.U32 UR7, UR6, 0xb, URZ ;  /* 0x0000000b06077899 */ /* 0x000fe400080006ff */
[----:B------:R-:W-:Y:S01]  /*0770*/  USHF.L.U32 UR6, UR6, 0x1, URZ ;  /* 0x0000000106067899 */ /* 0x000fe200080006ff */
[----:B------:R-:W-:Y:S01]  /*0780*/  ELECT P0, URZ, PT ;  /* 0x0000000000ff782f */ /* 0x000fe20003800000 */
[----:B-1----:R-:W-:Y:S01]  /*0790*/  ULEA UR4, UR4, UR5, 0x18 ;  /* 0x0000000504047291 */ /* 0x002fe2000f8ec0ff */
[----:B------:R-:W1:Y:S11]  /*07a0*/  FENCE.VIEW.ASYNC.S ;  /* 0x00000000000073c6 */ /* 0x000e760000000000 */
[----:B-1----:R1:W1:Y:S01]  /*07b0*/  SYNCS.EXCH.64 URZ, [UR4+0x29830], UR8 ;  /* 0x0298300804ff75b2 */ /* 0x0022620008000100 */
[----:B------:R1:W1:Y:S01]  /*07c0*/  SYNCS.EXCH.64 URZ, [UR4+0x29838], UR6 ;  /* 0x0298380604ff75b2 */ /* 0x0002620008000100 */
[----:B------:R-:W-:Y:S01]  /*07d0*/  NOP ;  /* 0x0000000000007918 */ /* 0x000fe20000000000 */
.L_x_9:
        /* <DEDUP_REMOVED lines=20> */
.L_x_10:
        /* <DEDUP_REMOVED lines=20> */
.L_x_11:
        /* <DEDUP_REMOVED lines=20> */
.L_x_12:
        /* <DEDUP_REMOVED lines=20> */
.L_x_13:
        /* <DEDUP_REMOVED lines=20> */
.L_x_14:
        /* <DEDUP_REMOVED lines=20> */
.L_x_15:
        /* <DEDUP_REMOVED lines=19> */
[----:B------:R1:W1:Y:S01]  /*1090*/  SYNCS.EXCH.64 URZ, [UR4+0x298a8], UR8 ;  /* 0x0298a80804ff75b2 */ /* 0x0002620008000100 */
[----:B------:R1:W1:Y:S01]  /*10a0*/  SYNCS.EXCH.64 URZ, [UR4+0x298b8], UR6 ;  /* 0x0298b80604ff75b2 */ /* 0x0002620008000100 */
[----:B------:R-:W-:Y:S01]  /*10b0*/  NOP ;  /* 0x0000000000007918 */ /* 0x000fe20000000000 */
.L_x_16:
[----:B------:R-:W-:Y:S01]  /*10c0*/  NOP ;  /* 0x0000000000007918 */ /* 0x000fe20000000000 */
[----:B------:R-:W5:Y:S08]  /*10d0*/  LDC.64 R4, c[0x0][0x380] ;  /* 0x0000e000ff047b82 */ /* 0x000f700000000a00 */
[----:B------:R-:W2:Y:S08]  /*10e0*/  S2UR UR51, SR_CTAID.X ;  /* 0x00000000003379c3 */ /* 0x000eb00000002500 */
[----:B------:R-:W1:Y:S08]  /*10f0*/  S2UR UR45, SR_CTAID.Y ;  /* 0x00000000002d79c3 */ /* 0x000e700000002600 */
[----:B------:R-:W1:Y:S01]  /*1100*/  S2UR UR46, SR_CTAID.Z ;  /* 0x00000000002e79c3 */ /* 0x000e620000002700 */
[----:B-----5:R-:W-:-:S05]  /*1110*/  VIADD R8, R4, 0x7f ;  /* 0x0000007f04087836 */ /* 0x020fca0000000000 */
[----:B------:R-:W-:Y:S01]  /*1120*/  SHF.R.S32.HI R0, RZ, 0x1f, R8 ;  /* 0x0000001fff007819 */ /* 0x000fe20000011408 */
[----:B--2---:R-:W-:-:S03]  /*1130*/  USHF.L.U32 UR51, UR51, 0x7, URZ ;  /* 0x0000000733337899 */ /* 0x004fc600080006ff */
[----:B------:R-:W-:Y:S01]  /*1140*/  LEA.HI R0, R0, R8, RZ, 0x7 ;  /* 0x0000000800007211 */ /* 0x000fe200078f38ff */
[----:B-1-34-:R-:W-:Y:S08]  /*1150*/  BAR.SYNC.DEFER_BLOCKING 0x0 ;  /* 0x0000000000007b1d */ /* 0x01aff00000010000 */
[----:B------:R-:W-:Y:S01]  /*1160*/  BAR.SYNC.DEFER_BLOCKING 0x0 ;  /* 0x0000000000007b1d */ /* 0x000fe20000010000 */
[----:B------:R-:W-:-:S02]  /*1170*/  ISETP.LE.U32.AND P0, PT, R5, UR51, PT ;  /* 0x0000003305007c0c */ /* 0x000fc4000bf03070 */
[----:B------:R-:W-:-:S11]  /*1180*/  SHF.R.S32.HI R0, RZ, 0x7, R0 ;  /* 0x00000007ff007819 */ /* 0x000fd60000011400 */
[----:B------:R-:W-:Y:S05]  /*1190*/  @P0 EXIT ;  /* 0x000000000000094d */ /* 0x000fea0003800000 */
[----:B------:R-:W1:Y:S01]  /*11a0*/  LDCU UR4, c[0x0][0x390] ;  /* 0x00007200ff0477ac */ /* 0x000e620008000800 */
[----:B------:R-:W2:Y:S01]  /*11b0*/  LDCU.64 UR54, c[0x0][0x358] ;  /* 0x00006b00ff3677ac */ /* 0x000ea20008000a00 */
[----:B-1----:R-:W-:-:S05]  /*11c0*/  IMAD R5, R0, UR4, RZ ;  /* 0x0000000400057c24 */ /* 0x002fca000f8e02ff */
[----:B------:R1:W-:Y:S01]  /*11d0*/  STL [R1], R5 ;  /* 0x0000000501007387 */ /* 0x0003e20000100800 */
[----:B------:R-:W-:-:S13]  /*11e0*/  ISETP.GT.AND P0, PT, R5, RZ, PT ;  /* 0x000000ff0500720c */ /* 0x000fda0003f04270 */
[----:B--2---:R-:W-:Y:S05]  /*11f0*/  @P0 BRA `(.L_x_17) ;  /* 0x0000000c00e00947 */ /* 0x004fea0003800000 */
[----:B------:R-:W2:Y:S01]  /*1200*/  LDC R14, c[0x0][0x360] ;  /* 0x0000d800ff0e7b82 */ /* 0x000ea20000000800 */
[----:B------:R-:W3:Y:S01]  /*1210*/  LDCU.64 UR4, c[0x0][0x988] ;  /* 0x00013100ff0477ac */ /* 0x000ee20008000a00 */
[----:B------:R-:W-:Y:S01]  /*1220*/  MOV R4, 0x1330 ;  /* 0x0000133000047802 */ /* 0x000fe20000000f00 */
[----:B------:R-:W4:Y:S01]  /*1230*/  LDCU.64 UR6, c[0x0][0x9a0] ;  /* 0x00013400ff0677ac */ /* 0x000f220008000a00 */
[----:B------:R-:W5:Y:S01]  /*1240*/  LDCU UR8, c[0x0][0x990] ;  /* 0x00013200ff0877ac */ /* 0x000f620008000800 */
[----:B------:R-:W1:Y:S01]  /*1250*/  LDCU UR9, c[0x0][0x9a8] ;  /* 0x00013500ff0977ac */ /* 0x000e620008000800 */
[----:B---3--:R-:W-:Y:S02]  /*1260*/  UIMAD UR5, UR45, UR5, URZ ;  /* 0x000000052d0572a4 */ /* 0x008fe4000f8e02ff */
[----:B----4-:R-:W-:Y:S01]  /*1270*/  UIMAD UR45, UR45, UR7, URZ ;  /* 0x000000072d2d72a4 */ /* 0x010fe2000f8e02ff */
[----:B--2---:R-:W-:Y:S01]  /*1280*/  IMAD.IADD R0, R2, 0x1, R14 ;  /* 0x0000000102007824 */ /* 0x004fe200078e020e */
[----:B------:R-:W-:Y:S01]  /*1290*/  UIMAD UR5, UR51, UR4, UR5 ;  /* 0x00000004330572a4 */ /* 0x000fe2000f8e0205 */
[----:B------:R-:W-:Y:S01]  /*12a0*/  LOP3.LUT R6, R14, 0xffff, RZ, 0xc0, !PT ;  /* 0x0000ffff0e067812 */ /* 0x000fe200078ec0ff */
[----:B------:R-:W-:Y:S01]  /*12b0*/  UIMAD UR45, UR51, UR6, UR45 ;  /* 0x00000006332d72a4 */ /* 0x000fe2000f8e022d */
[----:B------:R-:W-:Y:S01]  /*12c0*/  IMAD.MOV R0, RZ, RZ, -R0 ;  /* 0x000000ffff007224 */ /* 0x000fe200078e0a00 */
[----:B-----5:R-:W-:-:S02]  /*12d0*/  UIMAD UR5, UR46, UR8, UR5 ;  /* 0x000000082e0572a4 */ /* 0x020fc4000f8e0205 */
[----:B-1----:R-:W-:Y:S02]  /*12e0*/  UIMAD UR46, UR46, UR9, UR45 ;  /* 0x000000092e2e72a4 */ /* 0x002fe4000f8e022d */
[----:B------:R-:W-:-:S05]  /*12f0*/  PRMT R0, R0, 0x7710, RZ ;  /* 0x0000771000007816 */ /* 0x000fca00000000ff */
[----:B------:R-:W-:-:S05]  /*1300*/  VIADD R0, R0, 0x27ff ;  /* 0x000027ff00007836 */ /* 0x000fca0000000000 */
[----:B------:R-:W-:Y:S02]  /*1310*/  LOP3.LUT R0, R0, 0xffff, RZ, 0xc0, !PT ;  /* 0x0000ffff00007812 */ /* 0x000fe400078ec0ff */
[----:B------:R-:W-:Y:S05]  /*1320*/  CALL.REL.NOINC `($__internal_3_$__cuda_sm20_div_u16) ;  /* 0x000000e400b87944 */ /* 0x000fea0003c00000 */
[----:B------:R-:W-:Y:S01]  /*1330*/  LOP3.LUT R16, R16, 0x3, RZ, 0xc0, !PT ;  /* 0x0000000310107812 */ /* 0x000fe200078ec0ff */
[----:B------:R-:W1:Y:S01]  /*1340*/  LDCU UR4, c[0x0][0x388] ;  /* 0x00007100ff0477ac */ /* 0x000e620008000800 */
[----:B------:R-:W-:Y:S01]  /*1350*/  BSSY.RECONVERGENT B1, `(.L_x_18) ;  /* 0x000001d000017945 */ /* 0x000fe20003800200 */
[----:B------:R-:W-:Y:S01]  /*1360*/  IMAD.MOV.U32 R6, RZ, RZ, R2 ;  /* 0x000000ffff067224 */ /* 0x000fe200078e0002 */
[----:B------:R-:W-:-:S13]  /*1370*/  ISETP.NE.AND P0, PT, R16, 0x2, PT ;  /* 0x000000021000780c */ /* 0x000fda0003f05270 */
[----:B------:R-:W-:Y:S05]  /*1380*/  @!P0 BRA `(.L_x_19) ;  /* 0x0000000000648947 */ /* 0x000fea0003800000 */
[----:B------:R-:W2:Y:S01]  /*1390*/  LDC R5, c[0x0][0x384] ;  /* 0x0000e100ff057b82 */ /* 0x000ea20000000800 */
[----:B------:R-:W-:Y:S01]  /*13a0*/  HFMA2 R7, -RZ, RZ, 0, 0 ;  /* 0x00000000ff077431 */ /* 0x000fe200000001ff */
[----:B------:R-:W-:-:S07]  /*13b0*/  MOV R6, R2 ;  /* 0x0000000200067202 */ /* 0x000fce0000000f00 */
.L_x_22:
[----:B------:R-:W-:Y:S01]  /*13c0*/  LOP3.LUT R3, R6, 0x7f, RZ, 0xc0, !PT ;  /* 0x0000007f06037812 */ /* 0x000fe200078ec0ff */
[----:B------:R-:W-:Y:S01]  /*13d0*/  VIADD R7, R7, 0x1 ;  /* 0x0000000107077836 */ /* 0x000fe20000000000 */
[----:B------:R-:W-:Y:S03]  /*13e0*/  BSSY.RECONVERGENT B0, `(.L_x_20) ;  /* 0x0000011000007945 */ /* 0x000fe60003800200 */
[----:B------:R-:W-:Y:S01]  /*13f0*/  VIADD R4, R3, UR51 ;  /* 0x0000003303047c36 */ /* 0x000fe20008000000 */
[----:B------:R-:W-:Y:S04]  /*1400*/  LOP3.LUT R0, R7, R16, RZ, 0x3c, !PT ;  /* 0x0000001007007212 */ /* 0x000fe800078e3cff */
[----:B--2---:R-:W-:Y:S02]  /*1410*/  ISETP.GE.U32.AND P0, PT, R4, R5, PT ;  /* 0x000000050400720c */ /* 0x004fe40003f06070 */
[----:B------:R-:W-:Y:S11]  /*1420*/  ISETP.NE.AND P2, PT, R0, 0x2, PT ;  /* 0x000000020000780c */ /* 0x000ff60003f45270 */
[----:B------:R-:W-:Y:S05]  /*1430*/  @P0 BRA `(.L_x_21) ;  /* 0x00000000002c0947 */ /* 0x000fea0003800000 */
[----:B------:R-:W-:Y:S04]  /*1440*/  SHF.R.U32.HI R0, RZ, 0x7, R6 ;  /* 0x00000007ff007819 */ /* 0x000fe80000011606 */
[----:B-1----:R-:W-:Y:S11]  /*1450*/  ISETP.GE.AND P0, PT, R0, UR4, PT ;  /* 0x0000000400007c0c */ /* 0x002ff6000bf06270 */
[----:B------:R-:W-:Y:S02]  /*1460*/  @!UPT UIADD3 URZ, UPT, UPT, URZ, URZ, URZ ;  /* 0x000000fffffff290 */ /* 0x000fe4000fffe0ff */
[----:B------:R-:W1:Y:S08]  /*1470*/  @!P0 LDC R4, c[0x0][0x988] ;  /* 0x00026200ff048b82 */ /* 0x000e700000000800 */
[----:B------:R-:W2:Y:S01]  /*1480*/  @!P0 LDC.64 R8, c[0x0][0x980] ;  /* 0x00026000ff088b82 */ /* 0x000ea20000000a00 */
[----:B-1----:R-:W-:Y:S05]  /*1490*/  @!P0 IMAD R0, R3, R4, R0 ;  /* 0x0000000403008224 */ /* 0x002fea00078e0200 */
[C---:B------:R-:W-:Y:S04]  /*14a0*/  @!P0 IADD3 R3, P1, PT, R0.reuse, UR5, RZ ;  /* 0x0000000500038c10 */ /* 0x040fe8000ff3e0ff */
[----:B------:R-:W-:Y:S02]  /*14b0*/  @!P0 LEA.HI.X.SX32 R0, R0, RZ, 0x1, P1 ;  /* 0x000000ff00008211 */ /* 0x000fe400008f0eff */
[C---:B--2---:R-:W-:Y:S04]  /*14c0*/  @!P0 LEA R8, P1, R3.reuse, R8, 0x1 ;  /* 0x0000000803088211 */ /* 0x044fe800078208ff */
[----:B------:R-:W-:Y:S05]  /*14d0*/  @!P0 LEA.HI.X R9, R3, R9, R0, 0x1, P1 ;  /* 0x0000000903098211 */ /* 0x000fea00008f0c00 */
[----:B------:R2:W-:Y:S04]  /*14e0*/  @!P0 STG.E.U16 desc[UR54][R8.64], RZ ;  /* 0x000000ff08008986 */ /* 0x0005e8000c101536 */
.L_x_21:
[----:B-1----:R-:W-:Y:S05]  /*14f0*/  BSYNC.RECONVERGENT B0 ;  /* 0x0000000000007941 */ /* 0x002fea0003800200 */
.L_x_20:
[----:B------:R-:W-:Y:S01]  /*1500*/  IADD3 R6, PT, PT, R14, R6, RZ ;  /* 0x000000060e067210 */ /* 0x000fe20007ffe0ff */
[----:B------:R-:W-:Y:S06]  /*1510*/  @P2 BRA `(.L_x_22) ;  /* 0xfffffffc00a82947 */ /* 0x000fec000383ffff */
.L_x_19:
[----:B-1----:R-:W-:Y:S05]  /*1520*/  BSYNC.RECONVERGENT B1 ;  /* 0x0000000000017941 */ /* 0x002fea0003800200 */
.L_x_18:
[----:B------:R-:W1:Y:S01]  /*1530*/  LDC R17, c[0x0][0x384] ;  /* 0x0000e100ff117b82 */ /* 0x000e620000000800 */
[----:B------:R-:W-:Y:S01]  /*1540*/  BSSY.RECONVERGENT B1, `(.L_x_23) ;  /* 0x0000052000017945 */ /* 0x000fe20003800200 */
[C---:B------:R-:W-:Y:S01]  /*1550*/  LEA R5, R14.reuse, R6, 0x1 ;  /* 0x000000060e057211 */ /* 0x040fe200078e08ff */
[C---:B------:R-:W-:Y:S01]  /*1560*/  IMAD R4, R14.reuse, 0x3, R6 ;  /* 0x000000030e047824 */ /* 0x040fe200078e0206 */
[----:B------:R-:W-:Y:S01]  /*1570*/  SHF.L.U32 R15, R14, 0x2, RZ ;  /* 0x000000020e0f7819 */ /* 0x000fe200000006ff */
[----:B------:R-:W3:Y:S01]  /*1580*/  LDCU UR4, c[0x0][0x388] ;  /* 0x00007100ff0477ac */ /* 0x000ee20008000800 */
[----:B------:R-:W-:-:S07]  /*1590*/  IADD3 R3, PT, PT, R6, R14, RZ ;  /* 0x0000000e06037210 */ /* 0x000fce0007ffe0ff */
.L_x_32:
[----:B------:R-:W-:Y:S01]  /*15a0*/  LOP3.LUT R7, R6, 0x7f, RZ, 0xc0, !PT ;  /* 0x0000007f06077812 */ /* 0x000fe200078ec0ff */
[----:B------:R-:W-:Y:S01]  /*15b0*/  BSSY.RECONVERGENT B0, `(.L_x_24) ;  /* 0x0000018000007945 */ /* 0x000fe20003800200 */
[----:B--234-:R-:W-:Y:S02]  /*15c0*/  LOP3.LUT R9, R3, 0x7f, RZ, 0xc0, !PT ;  /* 0x0000007f03097812 */ /* 0x01cfe400078ec0ff */
[----:B------:R-:W-:Y:S01]  /*15d0*/  LOP3.LUT R10, R5, 0x7f, RZ, 0xc0, !PT ;  /* 0x0000007f050a7812 */ /* 0x000fe200078ec0ff */
[----:B-1----:R-:W-:Y:S01]  /*15e0*/  VIADD R13, R7, UR51 ;  /* 0x00000033070d7c36 */ /* 0x002fe20008000000 */
[----:B------:R-:W-:Y:S01]  /*15f0*/  LOP3.LUT R11, R4, 0x7f, RZ, 0xc0, !PT ;  /* 0x0000007f040b7812 */ /* 0x000fe200078ec0ff */
[----:B------:R-:W-:Y:S02]  /*1600*/  VIADD R12, R9, UR51 ;  /* 0x00000033090c7c36 */ /* 0x000fe40008000000 */
[----:B------:R-:W-:Y:S01]  /*1610*/  VIADD R8, R10, UR51 ;  /* 0x000000330a087c36 */ /* 0x000fe20008000000 */
[-C--:B-1----:R-:W-:Y:S01]  /*1620*/  ISETP.GE.U32.AND P0, PT, R13, R17.reuse, PT ;  /* 0x000000110d00720c */ /* 0x082fe20003f06070 */
[----:B------:R-:W-:Y:S01]  /*1630*/  VIADD R0, R11, UR51 ;  /* 0x000000330b007c36 */ /* 0x000fe20008000000 */
[-C--:B------:R-:W-:Y:S02]  /*1640*/  ISETP.GE.U32.AND P4, PT, R12, R17.reuse, PT ;  /* 0x000000110c00720c */ /* 0x080fe40003f86070 */
[-C--:B------:R-:W-:Y:S02]  /*1650*/  ISETP.GE.U32.AND P2, PT, R8, R17.reuse, PT ;  /* 0x000000110800720c */ /* 0x080fe40003f46070 */
[----:B------:R-:W-:Y:S07]  /*1660*/  ISETP.GE.U32.AND P1, PT, R0, R17, PT ;  /* 0x000000110000720c */ /* 0x000fee0003f26070 */
[----:B------:R-:W-:Y:S06]  /*1670*/  @P0 BRA `(.L_x_25) ;  /* 0x00000000002c0947 */ /* 0x000fec0003800000 */
[----:B------:R-:W-:Y:S04]  /*1680*/  SHF.R.U32.HI R0, RZ, 0x7, R6 ;  /* 0x00000007ff007819 */ /* 0x000fe80000011606 */
[----:B---3--:R-:W-:Y:S11]  /*1690*/  ISETP.GE.AND P0, PT, R0, UR4, PT ;  /* 0x0000000400007c0c */ /* 0x008ff6000bf06270 */
        /* <DEDUP_REMOVED lines=9> */
.L_x_25:
[----:B---3--:R-:W-:Y:S05]  /*1730*/  BSYNC.RECONVERGENT B0 ;  /* 0x0000000000007941 */ /* 0x008fea0003800200 */
.L_x_24:
[----:B------:R-:W-:Y:S04]  /*1740*/  BSSY.RECONVERGENT B0, `(.L_x_26) ;  /* 0x000000d000007945 */ /* 0x000fe80003800200 */
[----:B------:R-:W-:Y:S05]  /*1750*/  @P4 BRA `(.L_x_27) ;  /* 0x00000000002c4947 */ /* 0x000fea0003800000 */
[----:B------:R-:W-:Y:S04]  /*1760*/  SHF.R.U32.HI R0, RZ, 0x7, R3 ;  /* 0x00000007ff007819 */ /* 0x000fe80000011603 */
[----:B------:R-:W-:Y:S11]  /*1770*/  ISETP.GE.AND P0, PT, R0, UR4, PT ;  /* 0x0000000400007c0c */ /* 0x000ff6000bf06270 */
[----:B------:R-:W-:Y:S02]  /*1780*/  @!UPT UIADD3 URZ, UPT, UPT, URZ, URZ, URZ ;  /* 0x000000fffffff290 */ /* 0x000fe4000fffe0ff */
[----:B------:R-:W2:Y:S08]  /*1790*/  @!P0 LDC R7, c[0x0][0x988] ;  /* 0x00026200ff078b82 */ /* 0x000eb00000000800 */
[----:B-1----:R-:W1:Y:S01]  /*17a0*/  @!P0 LDC.64 R12, c[0x0][0x980] ;  /* 0x00026000ff0c8b82 */ /* 0x002e620000000a00 */
[----:B--2---:R-:W-:Y:S05]  /*17b0*/  @!P0 IMAD R0, R9, R7, R0 ;  /* 0x0000000709008224 */ /* 0x004fea00078e0200 */
[C---:B------:R-:W-:Y:S04]  /*17c0*/  @!P0 IADD3 R7, P3, PT, R0.reuse, UR5, RZ ;  /* 0x0000000500078c10 */ /* 0x040fe8000ff7e0ff */
[----:B------:R-:W-:Y:S02]  /*17d0*/  @!P0 LEA.HI.X.SX32 R0, R0, RZ, 0x1, P3 ;  /* 0x000000ff00008211 */ /* 0x000fe400018f0eff */
[C---:B-1----:R-:W-:Y:S04]  /*17e0*/  @!P0 LEA R12, P3, R7.reuse, R12, 0x1 ;  /* 0x0000000c070c8211 */ /* 0x042fe800078608ff */
[----:B------:R-:W-:Y:S05]  /*17f0*/  @!P0 LEA.HI.X R13, R7, R13, R0, 0x1, P3 ;  /* 0x0000000d070d8211 */ /* 0x000fea00018f0c00 */
[----:B------:R2:W-:Y:S04]  /*1800*/  @!P0 STG.E.U16 desc[UR54][R12.64], RZ ;  /* 0x000000ff0c008986 */ /* 0x0005e8000c101536 */
.L_x_27:
[----:B------:R-:W-:Y:S05]  /*1810*/  BSYNC.RECONVERGENT B0 ;  /* 0x0000000000007941 */ /* 0x000fea0003800200 */
.L_x_26:
[----:B------:R-:W-:Y:S04]  /*1820*/  BSSY.RECONVERGENT B0, `(.L_x_28) ;  /* 0x000000d000007945 */ /* 0x000fe80003800200 */
[----:B------:R-:W-:Y:S05]  /*1830*/  @P2 BRA `(.L_x_29) ;  /* 0x00000000002c2947 */ /* 0x000fea0003800000 */
[----:B------:R-:W-:Y:S04]  /*1840*/  SHF.R.U32.HI R0, RZ, 0x7, R5 ;  /* 0x00000007ff007819 */ /* 0x000fe80000011605 */
[----:B------:R-:W-:Y:S11]  /*1850*/  ISETP.GE.AND P0, PT, R0, UR4, PT ;  /* 0x0000000400007c0c */ /* 0x000ff6000bf06270 */
[----:B------:R-:W-:Y:S02]  /*1860*/  @!UPT UIADD3 URZ, UPT, UPT, URZ, URZ, URZ ;  /* 0x000000fffffff290 */ /* 0x000fe4000fffe0ff */
[----:B------:R-:W3:Y:S08]  /*1870*/  @!P0 LDC R7, c[0x0][0x988] ;  /* 0x00026200ff078b82 */ /* 0x000ef00000000800 */
[----:B------:R-:W4:Y:S01]  /*1880*/  @!P0 LDC.64 R8, c[0x0][0x980] ;  /* 0x00026000ff088b82 */ /* 0x000f220000000a00 */
[----:B---3--:R-:W-:Y:S05]  /*1890*/  @!P0 IMAD R0, R10, R7, R0 ;  /* 0x000000070a008224 */ /* 0x008fea00078e0200 */
[C---:B------:R-:W-:Y:S04]  /*18a0*/  @!P0 IADD3 R7, P2, PT, R0.reuse, UR5, RZ ;  /* 0x0000000500078c10 */ /* 0x040fe8000ff5e0ff */
[----:B------:R-:W-:Y:S02]  /*18b0*/  @!P0 LEA.HI.X.SX32 R0, R0, RZ, 0x1, P2 ;  /* 0x000000ff00008211 */ /* 0x000fe400010f0eff */
[C---:B----4-:R-:W-:Y:S04]  /*18c0*/  @!P0 LEA R8, P2, R7.reuse, R8, 0x1 ;  /* 0x0000000807088211 */ /* 0x050fe800078408ff */
[----:B------:R-:W-:Y:S05]  /*18d0*/  @!P0 LEA.HI.X R9, R7, R9, R0, 0x1, P2 ;  /* 0x0000000907098211 */ /* 0x000fea00010f0c00 */
[----:B------:R3:W-:Y:S04]  /*18e0*/  @!P0 STG.E.U16 desc[UR54][R8.64], RZ ;  /* 0x000000ff08008986 */ /* 0x0007e8000c101536 */
.L_x_29:
[----:B------:R-:W-:Y:S05]  /*18f0*/  BSYNC.RECONVERGENT B0 ;  /* 0x0000000000007941 */ /* 0x000fea0003800200 */
.L_x_28:
[----:B------:R-:W-:Y:S01]  /*1900*/  IADD3 R7, PT, PT, R14, R6, R14 ;  /* 0x000000060e077210 */ /* 0x000fe20007ffe00e */
[----:B------:R-:W-:Y:S04]  /*1910*/  BSSY.RECONVERGENT B0, `(.L_x_30) ;  /* 0x000000d000007945 */ /* 0x000fe80003800200 */
[----:B------:R-:W-:Y:S05]  /*1920*/  @P1 BRA `(.L_x_31) ;  /* 0x00000000002c1947 */ /* 0x000fea0003800000 */
[----:B------:R-:W-:Y:S04]  /*1930*/  SHF.R.U32.HI R0, RZ, 0x7, R4 ;  /* 0x00000007ff007819 */ /* 0x000fe80000011604 */
[----:B------:R-:W-:Y:S11]  /*1940*/  ISETP.GE.AND P0, PT, R0, UR4, PT ;  /* 0x0000000400007c0c */ /* 0x000ff6000bf06270 */
[----:B------:R-:W-:Y:S02]  /*1950*/  @!UPT UIADD3 URZ, UPT, UPT, URZ, URZ, URZ ;  /* 0x000000fffffff290 */ /* 0x000fe4000fffe0ff */
[----:B------:R-:W4:Y:S08]  /*1960*/  @!P0 LDC R6, c[0x0][0x988] ;  /* 0x00026200ff068b82 */ /* 0x000f300000000800 */
[----:B---3--:R-:W3:Y:S01]  /*1970*/  @!P0 LDC.64 R8, c[0x0][0x980] ;  /* 0x00026000ff088b82 */ /* 0x008ee20000000a00 */
[----:B----4-:R-:W-:Y:S05]  /*1980*/  @!P0 IMAD R0, R11, R6, R0 ;  /* 0x000000060b008224 */ /* 0x010fea00078e0200 */
[C---:B------:R-:W-:Y:S04]  /*1990*/  @!P0 IADD3 R6, P1, PT, R0.reuse, UR5, RZ ;  /* 0x0000000500068c10 */ /* 0x040fe8000ff3e0ff */
[----:B------:R-:W-:Y:S02]  /*19a0*/  @!P0 LEA.HI.X.SX32 R0, R0, RZ, 0x1, P1 ;  /* 0x000000ff00008211 */ /* 0x000fe400008f0eff */
[C---:B---3--:R-:W-:Y:S04]  /*19b0*/  @!P0 LEA R8, P1, R6.reuse, R8, 0x1 ;  /* 0x0000000806088211 */ /* 0x048fe800078208ff */
[----:B------:R-:W-:Y:S05]  /*19c0*/  @!P0 LEA.HI.X R9, R6, R9, R0, 0x1, P1 ;  /* 0x0000000906098211 */ /* 0x000fea00008f0c00 */
[----:B------:R4:W-:Y:S04]  /*19d0*/  @!P0 STG.E.U16 desc[UR54][R8.64], RZ ;  /* 0x000000ff08008986 */ /* 0x0009e8000c101536 */
.L_x_31:
[----:B------:R-:W-:Y:S05]  /*19e0*/  BSYNC.RECONVERGENT B0 ;  /* 0x0000000000007941 */ /* 0x000fea0003800200 */
.L_x_30:
[----:B------:R-:W-:Y:S01]  /*19f0*/  IADD3 R6, PT, PT, R14, R7, R14 ;  /* 0x000000070e067210 */ /* 0x000fe20007ffe00e */
[C---:B------:R-:W-:Y:S01]  /*1a00*/  IMAD.IADD R5, R15.reuse, 0x1, R5 ;  /* 0x000000010f057824 */ /* 0x040fe200078e0205 */
[C---:B------:R-:W-:Y:S01]  /*1a10*/  IADD3 R4, PT, PT, R15.reuse, R4, RZ ;  /* 0x000000040f047210 */ /* 0x040fe20007ffe0ff */
[----:B------:R-:W-:Y:S01]  /*1a20*/  IMAD.IADD R3, R15, 0x1, R3 ;  /* 0x000000010f037824 */ /* 0x000fe200078e0203 */
[----:B------:R-:W-:Y:S11]  /*1a30*/  ISETP.GE.U32.AND P0, PT, R6, 0x2800, PT ;  /* 0x000028000600780c */ /* 0x000ff60003f06070 */
[----:B------:R-:W-:Y:S02]  /*1a40*/  @!UPT UIADD3 URZ, UPT, UPT, URZ, URZ, URZ ;  /* 0x000000fffffff290 */ /* 0x000fe4000fffe0ff */
[----:B------:R-:W-:Y:S05]  /*1a50*/  @!P0 BRA `(.L_x_32) ;  /* 0xfffffff800d08947 */ /* 0x000fea000383ffff */
[----:B------:R-:W-:Y:S05]  /*1a60*/  BSYNC.RECONVERGENT B1 ;  /* 0x0000000000017941 */ /* 0x000fea0003800200 */
.L_x_23:
[----:B------:R-:W-:Y:S01]  /*1a70*/  ISETP.NE.AND P0, PT, R16, 0x2, PT ;  /* 0x000000021000780c */ /* 0x000fe20003f05270 */
[----:B------:R-:W1:Y:S01]  /*1a80*/  LDCU UR4, c[0x0][0x38c] ;  /* 0x00007180ff0477ac */ /* 0x000e620008000800 */
[----:B------:R-:W-:Y:S11]  /*1a90*/  BSSY.RECONVERGENT B1, `(.L_x_33) ;  /* 0x000001a000017945 */ /* 0x000ff60003800200 */
[----:B------:R-:W-:Y:S05]  /*1aa0*/  @!P0 BRA `(.L_x_34) ;  /* 0x0000000000608947 */ /* 0x000fea0003800000 */
[----:B------:R-:W1:Y:S01]  /*1ab0*/  LDC R5, c[0x0][0x384] ;  /* 0x0000e100ff057b82 */ /* 0x000e620000000800 */
[----:B---34-:R-:W-:-:S07]  /*1ac0*/  HFMA2 R8, -RZ, RZ, 0, 0 ;  /* 0x00000000ff087431 */ /* 0x018fce00000001ff */
.L_x_37:
[----:B------:R-:W-:Y:S01]  /*1ad0*/  LOP3.LUT R3, R2, 0x7f, RZ, 0xc0, !PT ;  /* 0x0000007f02037812 */ /* 0x000fe200078ec0ff */
[----:B------:R-:W-:Y:S01]  /*1ae0*/  VIADD R8, R8, 0x1 ;  /* 0x0000000108087836 */ /* 0x000fe20000000000 */
[----:B------:R-:W-:Y:S03]  /*1af0*/  BSSY.RECONVERGENT B0, `(.L_x_35) ;  /* 0x0000011000007945 */ /* 0x000fe60003800200 */
[----:B------:R-:W-:Y:S01]  /*1b00*/  VIADD R4, R3, UR51 ;  /* 0x0000003303047c36 */ /* 0x000fe20008000000 */
[----:B------:R-:W-:Y:S04]  /*1b10*/  LOP3.LUT R0, R8, R16, RZ, 0x3c, !PT ;  /* 0x0000001008007212 */ /* 0x000fe800078e3cff */
[----:B-1----:R-:W-:Y:S02]  /*1b20*/  ISETP.GE.U32.AND P0, PT, R4, R5, PT ;  /* 0x000000050400720c */ /* 0x002fe40003f06070 */
[----:B------:R-:W-:Y:S11]  /*1b30*/  ISETP.NE.AND P2, PT, R0, 0x2, PT ;  /* 0x000000020000780c */ /* 0x000ff60003f45270 */
[----:B------:R-:W-:Y:S05]  /*1b40*/  @P0 BRA `(.L_x_36) ;  /* 0x00000000002c0947 */ /* 0x000fea0003800000 */
[----:B------:R-:W-:Y:S04]  /*1b50*/  SHF.R.U32.HI R0, RZ, 0x7, R2 ;  /* 0x00000007ff007819 */ /* 0x000fe80000011602 */
[----:B------:R-:W-:Y:S11]  /*1b60*/  ISETP.GE.AND P0, PT, R0, UR4, PT ;  /* 0x0000000400007c0c */ /* 0x000ff6000bf06270 */
[----:B------:R-:W-:Y:S02]  /*1b70*/  @!UPT UIADD3 URZ, UPT, UPT, URZ, URZ, URZ ;  /* 0x000000fffffff290 */ /* 0x000fe4000fffe0ff */
[----:B------:R-:W1:Y:S08]  /*1b80*/  @!P0 LDC R4, c[0x0][0x9a0] ;  /* 0x00026800ff048b82 */ /* 0x000e700000000800 */
[----:B------:R-:W3:Y:S01]  /*1b90*/  @!P0 LDC.64 R6, c[0x0][0x998] ;  /* 0x00026600ff068b82 */ /* 0x000ee20000000a00 */
[----:B-1----:R-:W-:Y:S05]  /*1ba0*/  @!P0 IMAD R0, R3, R4, R0 ;  /* 0x0000000403008224 */ /* 0x002fea00078e0200 */
[C---:B------:R-:W-:Y:S04]  /*1bb0*/  @!P0 IADD3 R3, P1, PT, R0.reuse, UR46, RZ ;  /* 0x0000002e00038c10 */ /* 0x040fe8000ff3e0ff */
[----:B------:R-:W-:Y:S02]  /*1bc0*/  @!P0 LEA.HI.X.SX32 R0, R0, RZ, 0x1, P1 ;  /* 0x000000ff00008211 */ /* 0x000fe400008f0eff */
[C---:B---3--:R-:W-:Y:S04]  /*1bd0*/  @!P0 LEA R6, P1, R3.reuse, R6, 0x1 ;  /* 0x0000000603068211 */ /* 0x048fe800078208ff */
[----:B------:R-:W-:Y:S05]  /*1be0*/  @!P0 LEA.HI.X R7, R3, R7, R0, 0x1, P1 ;  /* 0x0000000703078211 */ /* 0x000fea00008f0c00 */
[----:B------:R1:W-:Y:S04]  /*1bf0*/  @!P0 STG.E.U16 desc[UR54][R6.64], RZ ;  /* 0x000000ff06008986 */ /* 0x0003e8000c101536 */
.L_x_36:
[----:B------:R-:W-:Y:S05]  /*1c00*/  BSYNC.RECONVERGENT B0 ;  /* 0x0000000000007941 */ /* 0x000fea0003800200 */
.L_x_35:
[----:B------:R-:W-:Y:S01]  /*1c10*/  IADD3 R2, PT, PT, R14, R2, RZ ;  /* 0x000000020e027210 */ /* 0x000fe20007ffe0ff */
[----:B------:R-:W-:Y:S06]  /*1c20*/  @P2 BRA `(.L_x_37) ;  /* 0xfffffffc00a82947 */ /* 0x000fec000383ffff */
.L_x_34:
[----:B-1----:R-:W-:Y:S05]  /*1c30*/  BSYNC.RECONVERGENT B1 ;  /* 0x0000000000017941 */ /* 0x002fea0003800200 */
.L_x_33:
[----:B------:R-:W1:Y:S01]  /*1c40*/  LDC R11, c[0x0][0x384] ;  /* 0x0000e100ff0b7b82 */ /* 0x000e620000000800 */
[----:B------:R-:W-:Y:S01]  /*1c50*/  BSSY.RECONVERGENT B1, `(.L_x_38) ;  /* 0x0000051000017945 */ /* 0x000fe20003800200 */
[C---:B------:R-:W-:Y:S01]  /*1c60*/  LEA R5, R14.reuse, R2, 0x1 ;  /* 0x000000020e057211 */ /* 0x040fe200078e08ff */
[----:B------:R-:W-:Y:S01]  /*1c70*/  IMAD R4, R14, 0x3, R2 ;  /* 0x000000030e047824 */ /* 0x000fe200078e0202 */
[----:B------:R-:W-:Y:S01]  /*1c80*/  IADD3 R3, PT, PT, R2, R14, RZ ;  /* 0x0000000e02037210 */ /* 0x000fe20007ffe0ff */
[----:B------:R-:W1:Y:S06]  /*1c90*/  LDCU UR4, c[0x0][0x38c] ;  /* 0x00007180ff0477ac */ /* 0x000e6c0008000800 */
.L_x_47:
[----:B----4-:R-:W-:Y:S01]  /*1ca0*/  LOP3.LUT R6, R2, 0x7f, RZ, 0xc0, !PT ;  /* 0x0000007f02067812 */ /* 0x010fe200078ec0ff */
[----:B------:R-:W-:Y:S01]  /*1cb0*/  BSSY.RECONVERGENT B0, `(.L_x_39) ;  /* 0x0000018000007945 */ /* 0x000fe20003800200 */
[----:B---34-:R-:W-:Y:S02]  /*1cc0*/  LOP3.LUT R8, R3, 0x7f, RZ, 0xc0, !PT ;  /* 0x0000007f03087812 */ /* 0x018fe400078ec0ff */
[----:B------:R-:W-:Y:S01]  /*1cd0*/  LOP3.LUT R9, R5, 0x7f, RZ, 0xc0, !PT ;  /* 0x0000007f05097812 */ /* 0x000fe200078ec0ff */
[----:B-12---:R-:W-:Y:S01]  /*1ce0*/  VIADD R13, R6, UR51 ;  /* 0x00000033060d7c36 */ /* 0x006fe20008000000 */
        /* <DEDUP_REMOVED lines=10> */
[----:B------:R-:W-:Y:S11]  /*1d90*/  ISETP.GE.AND P0, PT, R0, UR4, PT ;  /* 0x0000000400007c0c */ /* 0x000ff6000bf06270 */
        /* <DEDUP_REMOVED lines=9> */
.L_x_40:
[----:B------:R-:W-:Y:S05]  /*1e30*/  BSYNC.RECONVERGENT B0 ;  /* 0x0000000000007941 */ /* 0x000fea0003800200 */
.L_x_39:
        /* <DEDUP_REMOVED lines=13> */
.L_x_42:
[----:B------:R-:W-:Y:S05]  /*1f10*/  BSYNC.RECONVERGENT B0 ;  /* 0x0000000000007941 */ /* 0x000fea0003800200 */
.L_x_41:
[----:B------:R-:W-:Y:S04]  /*1f20*/  BSSY.RECONVERGENT B0, `(.L_x_43) ;  /* 0x000000d000007945 */ /* 0x000fe80003800200 */
[----:B------:R-:W-:Y:S05]  /*1f30*/  @P2 BRA `(.L_x_44) ;  /* 0x00000000002c2947 */ /* 0x000fea0003800000 */
[----:B------:R-:W-:Y:S04]  /*1f40*/  SHF.R.U32.HI R0, RZ, 0x7, R5 ;  /* 0x00000007ff007819 */ /* 0x000fe80000011605 */
[----:B------:R-:W-:Y:S11]  /*1f50*/  ISETP.GE.AND P0, PT, R0, UR4, PT ;  /* 0x0000000400007c0c */ /* 0x000ff6000bf06270 */
[----:B------:R-:W-:Y:S02]  /*1f60*/  @!UPT UIADD3 URZ, UPT, UPT, URZ, URZ, URZ ;  /* 0x000000fffffff290 */ /* 0x000fe4000fffe0ff */
[----:B------:R-:W3:Y:S08]  /*1f70*/  @!P0 LDC R6, c[0x0][0x9a0] ;  /* 0x00026800ff068b82 */ /* 0x000ef00000000800 */
[----:B-12---:R-:W1:Y:S01]  /*1f80*/  @!P0 LDC.64 R12, c[0x0][0x998] ;  /* 0x00026600ff0c8b82 */ /* 0x006e620000000a00 */
[----:B---3--:R-:W-:Y:S05]  /*1f90*/  @!P0 IMAD R0, R9, R6, R0 ;  /* 0x0000000609008224 */ /* 0x008fea00078e0200 */
[C---:B------:R-:W-:Y:S04]  /*1fa0*/  @!P0 IADD3 R6, P2, PT, R0.reuse, UR46, RZ ;  /* 0x0000002e00068c10 */ /* 0x040fe8000ff5e0ff */
[----:B------:R-:W-:Y:S02]  /*1fb0*/  @!P0 LEA.HI.X.SX32 R0, R0, RZ, 0x1, P2 ;  /* 0x000000ff00008211 */ /* 0x000fe400010f0eff */
[C---:B-1----:R-:W-:Y:S04]  /*1fc0*/  @!P0 LEA R12, P2, R6.reuse, R12, 0x1 ;  /* 0x0000000c060c8211 */ /* 0x042fe800078408ff */
[----:B------:R-:W-:Y:S05]  /*1fd0*/  @!P0 LEA.HI.X R13, R6, R13, R0, 0x1, P2 ;  /* 0x0000000d060d8211 */ /* 0x000fea00010f0c00 */
[----:B------:R3:W-:Y:S04]  /*1fe0*/  @!P0 STG.E.U16 desc[UR54][R12.64], RZ ;  /* 0x000000ff0c008986 */ /* 0x0007e8000c101536 */
.L_x_44:
[----:B------:R-:W-:Y:S05]  /*1ff0*/  BSYNC.RECONVERGENT B0 ;  /* 0x0000000000007941 */ /* 0x000fea0003800200 */
.L_x_43:
[----:B------:R-:W-:Y:S01]  /*2000*/  IADD3 R8, PT, PT, R14, R2, R14 ;  /* 0x000000020e087210 */ /* 0x000fe20007ffe00e */
[----:B------:R-:W-:Y:S04]  /*2010*/  BSSY.RECONVERGENT B0, `(.L_x_45) ;  /* 0x000000d000007945 */ /* 0x000fe80003800200 */
[----:B------:R-:W-:Y:S05]  /*2020*/  @P1 BRA `(.L_x_46) ;  /* 0x00000000002c1947 */ /* 0x000fea0003800000 */
[----:B------:R-:W-:Y:S04]  /*2030*/  SHF.R.U32.HI R0, RZ, 0x7, R4 ;  /* 0x00000007ff007819 */ /* 0x000fe80000011604 */
[----:B------:R-:W-:Y:S11]  /*2040*/  ISETP.GE.AND P0, PT, R0, UR4, PT ;  /* 0x0000000400007c0c */ /* 0x000ff6000bf06270 */
[----:B------:R-:W-:Y:S02]  /*2050*/  @!UPT UIADD3 URZ, UPT, UPT, URZ, URZ, URZ ;  /* 0x000000fffffff290 */ /* 0x000fe4000fffe0ff */
[----:B------:R-:W4:Y:S08]  /*2060*/  @!P0 LDC R2, c[0x0][0x9a0] ;  /* 0x00026800ff028b82 */ /* 0x000f300000000800 */
[----:B------:R-:W5:Y:S01]  /*2070*/  @!P0 LDC.64 R6, c[0x0][0x998] ;  /* 0x00026600ff068b82 */ /* 0x000f620000000a00 */
[----:B----4-:R-:W-:Y:S05]  /*2080*/  @!P0 IMAD R0, R10, R2, R0 ;  /* 0x000000020a008224 */ /* 0x010fea00078e0200 */
[C---:B------:R-:W-:Y:S04]  /*2090*/  @!P0 IADD3 R2, P1, PT, R0.reuse, UR46, RZ ;  /* 0x0000002e00028c10 */ /* 0x040fe8000ff3e0ff */
[----:B------:R-:W-:Y:S02]  /*20a0*/  @!P0 LEA.HI.X.SX32 R0, R0, RZ, 0x1, P1 ;  /* 0x000000ff00008211 */ /* 0x000fe400008f0eff */
[C---:B-----5:R-:W-:Y:S04]  /*20b0*/  @!P0 LEA R6, P1, R2.reuse, R6, 0x1 ;  /* 0x0000000602068211 */ /* 0x060fe800078208ff */
[----:B------:R-:W-:Y:S05]  /*20c0*/  @!P0 LEA.HI.X R7, R2, R7, R0, 0x1, P1 ;  /* 0x0000000702078211 */ /* 0x000fea00008f0c00 */
[----:B------:R4:W-:Y:S04]  /*20d0*/  @!P0 STG.E.U16 desc[UR54][R6.64], RZ ;  /* 0x000000ff06008986 */ /* 0x0009e8000c101536 */
.L_x_46:
[----:B------:R-:W-:Y:S05]  /*20e0*/  BSYNC.RECONVERGENT B0 ;  /* 0x0000000000007941 */ /* 0x000fea0003800200 */
.L_x_45:
        /* <DEDUP_REMOVED lines=8> */
.L_x_38:
[----:B------:R-:W-:Y:S05]  /*2170*/  EXIT ;  /* 0x000000000000794d */ /* 0x000fea0003800000 */
.L_x_17:
[----:B------:R-:W-:-:S13]  /*2180*/  R2UR UR4, R3 ;  /* 0x00000000030472ca */ /* 0x000fda00000e0000 */
[----:B------:R-:W-:-:S09]  /*2190*/  UISETP.GT.AND UP0, UPT, UR4, 0x2, UPT ;  /* 0x000000020400788c */ /* 0x000fd2000bf04270 */
[----:B------:R-:W-:Y:S05]  /*21a0*/  BRA.U UP0, `(.L_x_48) ;  /* 0x0000005100d07547 */ /* 0x000fea000b800000 */
[----:B------:R-:W-:Y:S01]  /*21b0*/  R2UR UR4, R3 ;  /* 0x00000000030472ca */ /* 0x000fe200000e0000 */
[----:B-1----:R-:W-:-:S12]  /*21c0*/  IMAD.MOV.U32 R5, RZ, RZ, -0x1 ;  /* 0xffffffffff057424 */ /* 0x002fd800078e00ff */
[----:B------:R-:W-:-:S05]  /*21d0*/  IMAD.U32 R8, RZ, RZ, UR4 ;  /* 0x00000004ff087e24 */ /* 0x000fca000f8e00ff */
[----:B------:R-:W-:-:S05]  /*21e0*/  VIADDMNMX.U32 R8, R8, R5, 0x2, PT ;  /* 0x0000000208087446 */ /* 0x000fca0003800005 */
[----:B------:R-:W-:-:S06]  /*21f0*/  IMAD.SHL.U32 R8, R8, 0x4, RZ ;  /* 0x0000000408087824 */ /* 0x000fcc00078e00ff */
[----:B------:R-:W1:Y:S02]  /*2200*/  LDC R8, c[0x2][R8] ;  /* 0x0080000008087b82 */ /* 0x000e640000000800 */
[----:B-1----:R-:W-:-:S04]  /*2210*/  SHF.R.S32.HI R9, RZ, 0x1f, R8 ;  /* 0x0000001fff097819 */ /* 0x002fc80000011408 */
.L_x_302:
[----:B------:R-:W-:Y:S05]  /*2220*/  BRX R8 -0x2230                                                                                                                                                                                                                                             (*"BRANCH_TARGETS .L_x_303,.L_x_304,.L_x_305"*) ;  /* 0xffffffdc08747949 */ /* 0x000fea000383ffff */
.L_x_303:
[----:B------:R-:W-:-:S08]  /*2230*/  NOP ;  /* 0x0000000000007918 */ /* 0x000fd00000000000 */
[----:B------:R-:W1:-:S00]  /*2240*/  USETMAXREG.DEALLOC.CTAPOOL 0x60 ;  /* 0x00000060000079c8 */ /* 0x000e4000080e0500 */
[----:B-1----:R-:W-:Y:S01]  /*2250*/  ISETP.NE.AND P0, PT, R6, RZ, PT ;  /* 0x000000ff0600720c */ /* 0x002fe20003f05270 */
[----:B------:R-:W-:-:S12]  /*2260*/  BSSY.RECONVERGENT B0, `(.L_x_49) ;  /* 0x0000003000007945 */ /* 0x000fd80003800200 */
[----:B------:R-:W-:Y:S05]  /*2270*/  @!P0 BRA `(.L_x_50) ;  /* 0x0000000000048947 */ /* 0x000fea0003800000 */
[----:B------:R-:W-:Y:S05]  /*2280*/  BPT.TRAP 0x1 ;  /* 0x000000040000795c */ /* 0x000fea0000300000 */
.L_x_50:
[----:B------:R-:W-:Y:S05]  /*2290*/  BSYNC.RECONVERGENT B0 ;  /* 0x0000000000007941 */ /* 0x000fea0003800200 */
.L_x_49:
[----:B------:R-:W1:Y:S01]  /*22a0*/  S2UR UR48, SR_CgaCtaId ;  /* 0x00000000003079c3 */ /* 0x000e620000008800 */
[----:B------:R-:W-:Y:S01]  /*22b0*/  UMOV UR4, 0x400 ;  /* 0x0000040000047882 */ /* 0x000fe20000000000 */
[----:B------:R-:W-:Y:S01]  /*22c0*/  IMAD.MOV.U32 R8, RZ, RZ, 0x1 ;  /* 0x00000001ff087424 */ /* 0x000fe200078e00ff */
[----:B------:R-:W-:-:S04]  /*22d0*/  ISETP.NE.AND P2, PT, R7, RZ, PT ;  /* 0x000000ff0700720c */ /* 0x000fc80003f45270 */
[----:B------:R-:W-:-:S09]  /*22e0*/  SHF.L.U32 R8, R8, 0x1f, RZ ;  /* 0x0000001f08087819 */ /* 0x000fd200000006ff */
[----:B------:R-:W-:Y:S01]  /*22f0*/  @!P2 IMAD.MOV.U32 R9, RZ, RZ, 0x5000 ;  /* 0x00005000ff09a424 */ /* 0x000fe200078e00ff */
[----:B-1----:R-:W-:-:S09]  /*2300*/  ULEA UR48, UR48, UR4, 0x18 ;  /* 0x0000000430307291 */ /* 0x002fd2000f8ec0ff */
[----:B------:R-:W1:Y:S02]  /*2310*/  SYNCS.PHASECHK.TRANS64.TRYWAIT P0, [UR48+0x29810], R8 ;  /* 0x02981008ff0075a7 */ /* 0x000e640008001130 */
[----:B-1----:R-:W-:Y:S05]  /*2320*/  @!P0 BRA `(.L_x_51) ;  /* 0x000000c800948947 */ /* 0x002fea0003800000 */
.L_x_243:
[----:B------:R-:W-:Y:S01]  /*2330*/  ISETP.NE.AND P2, PT, R7, RZ, PT ;  /* 0x000000ff0700720c */ /* 0x000fe20003f45270 */
[----:B------:R-:W-:Y:S01]  /*2340*/  BSSY.RECONVERGENT B0, `(.L_x_52) ;  /* 0x0000005000007945 */ /* 0x000fe20003800200 */
[----:B------:R-:W-:-:S11]  /*2350*/  PLOP3.LUT P4, PT, P1, P4, PT, 0xf8, 0x8f ;  /* 0x00000000008f781c */ /* 0x000fd60000f89f70 */
[----:B------:R2:W-:Y:S02]  /*2360*/  @!P2 SYNCS.ARRIVE.TRANS64 RZ, [UR48+0x29800], R9 ;  /* 0x02980009ffffa9a7 */ /* 0x0005e40008000030 */
[----:B------:R-:W-:Y:S05]  /*2370*/  @!P4 BRA `(.L_x_53) ;  /* 0x000000000004c947 */ /* 0x000fea0003800000 */
[----:B------:R-:W-:Y:S05]  /*2380*/  BPT.TRAP 0x1 ;  /* 0x000000040000795c */ /* 0x000fea0000300000 */
.L_x_53:
[----:B------:R-:W-:Y:S05]  /*2390*/  BSYNC.RECONVERGENT B0 ;  /* 0x0000000000007941 */ /* 0x000fea0003800200 */
.L_x_52:
[----:B-1----:R-:W-:Y:S01]  /*23a0*/  LOP3.LUT P0, R5, R2, 0x1f, RZ, 0xc0, !PT ;  /* 0x0000001f02057812 */ /* 0x002fe2000780c0ff */
[----:B------:R-:W-:Y:S03]  /*23b0*/  BSSY.RECONVERGENT B0, `(.L_x_54) ;  /* 0x0000004000007945 */ /* 0x000fe60003800200 */
[----:B------:R-:W-:-:S13]  /*23c0*/  PLOP3.LUT P0, PT, P0, P2, PT, 0x8f, 0xf8 ;  /* 0x0000000000f8781c */ /* 0x000fda0000705177 */
[----:B------:R-:W-:Y:S05]  /*23d0*/  @P0 BRA `(.L_x_55) ;  /* 0x0000000000040947 */ /* 0x000fea0003800000 */
[----:B------:R-:W-:Y:S05]  /*23e0*/  BPT.TRAP 0x1 ;  /* 0x000000040000795c */ /* 0x000fea0000300000 */
.L_x_55:
[----:B------:R-:W-:Y:S05]  /*23f0*/  BSYNC.RECONVERGENT B0 ;  /* 0x0000000000007941 */ /* 0x000fea0003800200 */
.L_x_54:
[----:B------:R-:W-:Y:S01]  /*2400*/  ISETP.NE.AND P0, PT, R6, RZ, PT ;  /* 0x000000ff0600720c */ /* 0x000fe20003f05270 */
[----:B------:R-:W-:-:S12]  /*2410*/  BSSY.RECONVERGENT B0, `(.L_x_56) ;  /* 0x0000003000007945 */ /* 0x000fd80003800200 */
[----:B------:R-:W-:Y:S05]  /*2420*/  @!P0 BRA `(.L_x_57) ;  /* 0x0000000000048947 */ /* 0x000fea0003800000 */
[----:B------:R-:W-:Y:S05]  /*2430*/  BPT.TRAP 0x1 ;  /* 0x000000040000795c */ /* 0x000fea0000300000 */
.L_x_57:
[----:B------:R-:W-:Y:S05]  /*2440*/  BSYNC.RECONVERGENT B0 ;  /* 0x0000000000007941 */ /* 0x000fea0003800200 */
.L_x_56:
[----:B------:R-:W1:Y:S01]  /*2450*/  LDCU.64 UR4, c[0x0][0x348] ;  /* 0x00006900ff0477ac */ /* 0x000e620008000a00 */
[----:B------:R-:W-:Y:S02]  /*2460*/  @!P2 MOV R2, 0x5000 ;  /* 0x000050000002a802 */ /* 0x000fe40000000f00 */
[----:B------:R-:W-:Y:S01]  /*2470*/  R2UR UR15, R3 ;  /* 0x00000000030f72ca */ /* 0x000fe200000e0000 */
[----:B------:R-:W3:Y:S01]  /*2480*/  LDCU.64 UR6, c[0x0][0x348] ;  /* 0x00006900ff0677ac */ /* 0x000ee20008000a00 */
[----:B------:R4:W-:Y:S01]  /*2490*/  @!P2 SYNCS.ARRIVE.TRANS64.RED.A0TR RZ, [UR48+0x29800], R2 ;  /* 0x02980002ffffa9a7 */ /* 0x0009e20008300430 */
[----:B------:R-:W-:Y:S02]  /*24a0*/  UIADD3 UR49, UPT, UPT, UR48, 0x29800, URZ ;  /* 0x0002980030317890 */ /* 0x000fe4000fffe0ff */
[----:B------:R-:W-:Y:S01]  /*24b0*/  UIADD3 UR8, UPT, UPT, UR48, 0x1000, URZ ;  /* 0x0000100030087890 */ /* 0x000fe2000fffe0ff */
[----:B------:R-:W-:Y:S01]  /*24c0*/  UMOV UR38, 0x0 ;  /* 0x0000000000267882 */ /* 0x000fe20000000000 */
[----:B------:R-:W-:Y:S01]  /*24d0*/  UMOV UR39, 0x10000000 ;  /* 0x1000000000277882 */ /* 0x000fe20000000000 */
[----:B------:R-:W-:Y:S01]  /*24e0*/  UMOV UR50, URZ ;  /* 0x000000ff00327c82 */ /* 0x000fe20008000000 */
[----:B------:R-:W-:Y:S01]  /*24f0*/  UMOV UR52, UR45 ;  /* 0x0000002d00347c82 */ /* 0x000fe20008000000 */
[----:B------:R-:W-:Y:S01]  /*2500*/  UMOV UR53, UR46 ;  /* 0x0000002e00357c82 */ /* 0x000fe20008000000 */
[----:B------:R-:W-:-:S02]  /*2510*/  UIADD3 UR56, UPT, UPT, UR48, 0x2000, URZ ;  /* 0x0000200030387890 */ /* 0x000fc4000fffe0ff */
[----:B-1----:R-:W-:Y:S01]  /*2520*/  UIADD3 UR4, UP0, UPT, UR4, 0x100, URZ ;  /* 0x0000010004047890 */ /* 0x002fe2000ff1e0ff */
[----:B------:R-:W-:Y:S01]  /*2530*/  UMOV UR10, 0x10 ;  /* 0x00000010000a7882 */ /* 0x000fe20000000000 */
[----:B------:R-:W-:Y:S02]  /*2540*/  UMOV UR11, UR51 ;  /* 0x00000033000b7c82 */ /* 0x000fe40008000000 */
[----:B------:R-:W-:Y:S02]  /*2550*/  UIADD3.X UR5, UPT, UPT, URZ, UR5, URZ, UP0, !UPT ;  /* 0x00000005ff057290 */ /* 0x000fe400087fe4ff */
[----:B---3--:R-:W-:Y:S01]  /*2560*/  UIADD3 UR6, UP0, UPT, UR6, 0x300, URZ ;  /* 0x0000030006067890 */ /* 0x008fe2000ff1e0ff */
[----:B------:R-:W-:Y:S01]  /*2570*/  UMOV UR12, UR45 ;  /* 0x0000002d000c7c82 */ /* 0x000fe20008000000 */
[----:B------:R-:W-:Y:S01]  /*2580*/  UMOV UR13, UR46 ;  /* 0x0000002e000d7c82 */ /* 0x000fe20008000000 */
[----:B------:R-:W-:Y:S01]  /*2590*/  UIADD3 UR32, UPT, UPT, UR48, 0x3000, URZ ;  /* 0x0000300030207890 */ /* 0x000fe2000fffe0ff */
[----:B------:R-:W-:Y:S01]  /*25a0*/  UMOV UR9, UR49 ;  /* 0x0000003100097c82 */ /* 0x000fe20008000000 */
[----:B------:R-:W-:-:S02]  /*25b0*/  UIADD3 UR16, UPT, UPT, UR48, 0x4000, URZ ;  /* 0x0000400030107890 */ /* 0x000fc4000fffe0ff */
[----:B------:R-:W-:Y:S01]  /*25c0*/  UTMALDG.4D [UR48], [UR4], desc[UR38] ;  /* 0x00002630040075b4 */ /* 0x000fe20008019000 */
[----:B------:R-:W-:Y:S02]  /*25d0*/  UIADD3 UR24, UPT, UPT, UR48, 0xa000, URZ ;  /* 0x0000a00030187890 */ /* 0x000fe4000fffe0ff */
[----:B------:R-:W-:Y:S02]  /*25e0*/  UIADD3 UR25, UPT, UPT, UR48, 0x29800, URZ ;  /* 0x0002980030197890 */ /* 0x000fe4000fffe0ff */
[----:B------:R-:W-:Y:S01]  /*25f0*/  UIADD3.X UR7, UPT, UPT, URZ, UR7, URZ, UP0, !UPT ;  /* 0x00000007ff077290 */ /* 0x000fe200087fe4ff */
[----:B------:R-:W-:Y:S01]  /*2600*/  UMOV UR58, 0x20 ;  /* 0x00000020003a7882 */ /* 0x000fe20000000000 */
[----:B------:R1:W-:Y:S01]  /*2610*/  UTMALDG.4D [UR8], [UR4], desc[UR38] ;  /* 0x00002608040075b4 */ /* 0x0003e20008019000 */
[----:B------:R-:W-:Y:S01]  /*2620*/  UMOV UR59, UR51 ;  /* 0x00000033003b7c82 */ /* 0x000fe20008000000 */
[----:B------:R-:W-:Y:S01]  /*2630*/  UMOV UR60, UR45 ;  /* 0x0000002d003c7c82 */ /* 0x000fe20008000000 */
[----:B------:R-:W-:Y:S01]  /*2640*/  UMOV UR61, UR46 ;  /* 0x0000002e003d7c82 */ /* 0x000fe20008000000 */
[----:B------:R-:W-:Y:S01]  /*2650*/  UMOV UR57, UR49 ;  /* 0x0000003100397c82 */ /* 0x000fe20008000000 */
[----:B------:R-:W-:Y:S01]  /*2660*/  UMOV UR34, 0x30 ;  /* 0x0000003000227882 */ /* 0x000fe20000000000 */
        /* <DEDUP_REMOVED lines=8> */
[----:B------:R-:W-:Y:S01]  /*26f0*/  UMOV UR27, URZ ;  /* 0x000000ff001b7c82 */ /* 0x000fe20008000000 */
[----:B------:R-:W-:Y:S01]  /*2700*/  UMOV UR28, URZ ;  /* 0x000000ff001c7c82 */ /* 0x000fe20008000000 */
[----:B------:R-:W-:Y:S01]  /*2710*/  UTMALDG.4D [UR56], [UR4], desc[UR38] ;  /* 0x00002638040075b4 */ /* 0x000fe20008019000 */
[----:B------:R-:W-:Y:S01]  /*2720*/  UMOV UR17, UR49 ;  /* 0x0000003100117c82 */ /* 0x000fe20008000000 */
[----:B------:R-:W-:Y:S01]  /*2730*/  UMOV UR26, URZ ;  /* 0x000000ff001a7c82 */ /* 0x000fe20008000000 */
[----:B------:R-:W-:Y:S01]  /*2740*/  UMOV UR29, UR45 ;  /* 0x0000002d001d7c82 */ /* 0x000fe20008000000 */
[----:B------:R-:W-:Y:S01]  /*2750*/  UMOV UR30, UR46 ;  /* 0x0000002e001e7c82 */ /* 0x000fe20008000000 */
[----:B------:R-:W-:Y:S01]  /*2760*/  UMOV UR14, UR46 ;  /* 0x0000002e000e7c82 */ /* 0x000fe20008000000 */
[----:B------:R-:W-:Y:S01]  /*2770*/  UIADD3 UR40, UPT, UPT, UR48, 0xc000, URZ ;  /* 0x0000c00030287890 */ /* 0x000fe2000fffe0ff */
[----:B------:R-:W-:Y:S01]  /*2780*/  UTMALDG.4D [UR32], [UR4], desc[UR38] ;  /* 0x00002620040075b4 */ /* 0x000fe20008019000 */
[----:B------:R-:W-:Y:S01]  /*2790*/  UMOV UR42, 0x20 ;  /* 0x00000020002a7882 */ /* 0x000fe20000000000 */
[----:B------:R-:W-:Y:S01]  /*27a0*/  UMOV UR41, UR25 ;  /* 0x0000001900297c82 */ /* 0x000fe20008000000 */
[----:B------:R-:W-:Y:S01]  /*27b0*/  UMOV UR43, UR27 ;  /* 0x0000001b002b7c82 */ /* 0x000fe20008000000 */
[----:B------:R-:W-:Y:S01]  /*27c0*/  UMOV UR44, UR28 ;  /* 0x0000001c002c7c82 */ /* 0x000fe20008000000 */
[----:B------:R-:W-:Y:S01]  /*27d0*/  UMOV UR22, UR46 ;  /* 0x0000002e00167c82 */ /* 0x000fe20008000000 */
[----:B------:R-:W-:Y:S01]  /*27e0*/  UISETP.NE.AND UP0, UPT, UR15, 0x1, UPT ;  /* 0x000000010f00788c */ /* 0x000fe2000bf05270 */
[----:B------:R3:W-:Y:S01]  /*27f0*/  UTMALDG.4D [UR16], [UR4], desc[UR38] ;  /* 0x00002610040075b4 */ /* 0x0007e20008019000 */
[----:B------:R-:W-:Y:S01]  /*2800*/  UTMALDG.5D [UR24], [UR6], desc[UR38] ;  /* 0x00002618060075b4 */ /* 0x000fe20008021000 */
[----:B-1----:R-:W-:Y:S01]  /*2810*/  UIADD3 UR8, UPT, UPT, UR48, 0xb000, URZ ;  /* 0x0000b00030087890 */ /* 0x002fe2000fffe0ff */
[----:B------:R-:W-:Y:S01]  /*2820*/  UMOV UR13, UR45 ;  /* 0x0000002d000d7c82 */ /* 0x000fe20008000000 */
[----:B------:R-:W-:Y:S01]  /*2830*/  UMOV UR9, UR25 ;  /* 0x0000001900097c82 */ /* 0x000fe20008000000 */
[----:B------:R-:W-:Y:S01]  /*2840*/  UMOV UR11, UR27 ;  /* 0x0000001b000b7c82 */ /* 0x000fe20008000000 */
[----:B------:R-:W-:-:S05]  /*2850*/  UMOV UR12, UR28 ;  /* 0x0000001c000c7c82 */ /* 0x000fca0008000000 */
[----:B------:R1:W-:Y:S01]  /*2860*/  UTMALDG.5D [UR8], [UR6], desc[UR38] ;  /* 0x00002608060075b4 */ /* 0x0003e20008021000 */
[----:B------:R4:W-:Y:S01]  /*2870*/  UTMALDG.5D [UR40], [UR6], desc[UR38] ;  /* 0x00002628060075b4 */ /* 0x0009e20008021000 */
[----:B---3--:R-:W-:Y:S01]  /*2880*/  UIADD3 UR16, UPT, UPT, UR48, 0xd000, URZ ;  /* 0x0000d00030107890 */ /* 0x008fe2000fffe0ff */
[----:B------:R-:W-:Y:S01]  /*2890*/  UMOV UR18, 0x30 ;  /* 0x0000003000127882 */ /* 0x000fe20000000000 */
[----:B------:R-:W-:Y:S01]  /*28a0*/  UMOV UR21, UR45 ;  /* 0x0000002d00157c82 */ /* 0x000fe20008000000 */
[----:B------:R-:W-:Y:S01]  /*28b0*/  UMOV UR17, UR25 ;  /* 0x0000001900117c82 */ /* 0x000fe20008000000 */
[----:B------:R-:W-:Y:S01]  /*28c0*/  UMOV UR19, UR27 ;  /* 0x0000001b00137c82 */ /* 0x000fe20008000000 */
[----:B------:R-:W-:-:S04]  /*28d0*/  UMOV UR20, UR28 ;  /* 0x0000001c00147c82 */ /* 0x000fc80008000000 */
[----:B------:R4:W-:Y:S01]  /*28e0*/  UTMALDG.5D [UR16], [UR6], desc[UR38] ;  /* 0x00002610060075b4 */ /* 0x0009e20008021000 */
[----:B-1----:R-:W-:Y:S01]  /*28f0*/  UIADD3 UR8, UPT, UPT, UR48, 0xe000, URZ ;  /* 0x0000e00030087890 */ /* 0x002fe2000fffe0ff */
[----:B------:R-:W-:-:S08]  /*2900*/  UMOV UR10, 0x40 ;  /* 0x00000040000a7882 */ /* 0x000fd00000000000 */
[----:B------:R4:W-:Y:S02]  /*2910*/  UTMALDG.5D [UR8], [UR6], desc[UR38] ;  /* 0x00002608060075b4 */ /* 0x0009e40008021000 */
[----:B----4-:R-:W-:Y:S05]  /*2920*/  BRA.U !UP0, `(.L_x_58) ;  /* 0x0000000108047547 */ /* 0x010fea000b800000 */
[----:B------:R-:W-:Y:S05]  /*2930*/  BPT.TRAP 0x1 ;  /* 0x000000040000795c */ /* 0x000fea0000300000 */
.L_x_58:
[----:B------:R-:W1:Y:S02]  /*2940*/  SYNCS.PHASECHK.TRANS64.TRYWAIT P0, [UR48+0x29838], R8 ;  /* 0x02983808ff0075a7 */ /* 0x000e640008001130 */
[----:B-1----:R-:W-:Y:S05]  /*2950*/  @!P0 BRA `(.L_x_59) ;  /* 0x000000c400208947 */ /* 0x002fea0003800000 */
.L_x_245:
[----:B------:R-:W3:Y:S01]  /*2960*/  LDCU UR4, c[0x0][0x40c] ;  /* 0x00008180ff0477ac */ /* 0x000ee20008000800 */
[----:B------:R-:W4:Y:S01]  /*2970*/  LDC.64 R10, c[0x0][0x400] ;  /* 0x00010000ff0a7b82 */ /* 0x000f220000000a00 */
[C---:B-1----:R-:W-:Y:S01]  /*2980*/  IMAD.SHL.U32 R2, R5.reuse, 0x4, RZ ;  /* 0x0000000405027824 */ /* 0x042fe200078e00ff */
[----:B------:R-:W-:Y:S01]  /*2990*/  LEA R5, R5, UR48, 0x4 ;  /* 0x0000003005057c11 */ /* 0x000fe2000f8e20ff */
[----:B------:R-:W1:Y:S02]  /*29a0*/  LDCU UR5, c[0x0][0x410] ;  /* 0x00008200ff0577ac */ /* 0x000e640008000800 */
[C---:B------:R-:W-:Y:S01]  /*29b0*/  VIADD R14, R2.reuse, 0x1 ;  /* 0x00000001020e7836 */ /* 0x040fe20000000000 */
[C---:B------:R-:W-:Y:S01]  /*29c0*/  IADD3 R13, PT, PT, R2.reuse, 0x2, RZ ;  /* 0x00000002020d7810 */ /* 0x040fe20007ffe0ff */
[C---:B------:R-:W-:Y:S01]  /*29d0*/  VIADD R12, R2.reuse, 0x3 ;  /* 0x00000003020c7836 */ /* 0x040fe20000000000 */
[-C--:B------:R-:W-:Y:S02]  /*29e0*/  ISETP.GE.AND P3, PT, R2, R4.reuse, PT ;  /* 0x000000040200720c */ /* 0x080fe40003f66270 */
[----:B------:R-:W-:-:S02]  /*29f0*/  ISETP.GE.AND P2, PT, R14, R4, PT ;  /* 0x000000040e00720c */ /* 0x000fc40003f46270 */
[-C--:B------:R-:W-:Y:S02]  /*2a00*/  ISETP.GE.AND P1, PT, R13, R4.reuse, PT ;  /* 0x000000040d00720c */ /* 0x080fe40003f26270 */
[----:B------:R-:W-:Y:S01]  /*2a10*/  ISETP.GE.AND P0, PT, R12, R4, PT ;  /* 0x000000040c00720c */ /* 0x000fe20003f06270 */
[----:B---3--:R-:W-:-:S04]  /*2a20*/  UIMAD UR4, UR45, UR4, URZ ;  /* 0x000000042d0472a4 */ /* 0x008fc8000f8e02ff */
[----:B-1----:R-:W-:-:S06]  /*2a30*/  UIMAD UR4, UR46, UR5, UR4 ;  /* 0x000000052e0472a4 */ /* 0x002fcc000f8e0204 */
[----:B--2---:R-:W-:-:S04]  /*2a40*/  IADD3 R9, PT, PT, R2, UR4, RZ ;  /* 0x0000000402097c10 */ /* 0x004fc8000fffe0ff */
[C---:B------:R-:W-:Y:S01]  /*2a50*/  IADD3 R12, PT, PT, R9.reuse, 0x2, RZ ;  /* 0x00000002090c7810 */ /* 0x040fe20007ffe0ff */
[C---:B------:R-:W-:Y:S01]  /*2a60*/  VIADD R13, R9.reuse, 0x1 ;  /* 0x00000001090d7836 */ /* 0x040fe20000000000 */
[C---:B------:R-:W-:Y:S01]  /*2a70*/  IADD3 R4, PT, PT, R9.reuse, 0x3, RZ ;  /* 0x0000000309047810 */ /* 0x040fe20007ffe0ff */
[----:B----4-:R-:W-:-:S04]  /*2a80*/  IMAD.WIDE.U32 R16, R9, 0x4, R10 ;  /* 0x0000000409107825 */ /* 0x010fc800078e000a */
[--C-:B------:R-:W-:Y:S01]  /*2a90*/  IMAD.WIDE.U32 R18, R13, 0x4, R10.reuse ;  /* 0x000000040d127825 */ /* 0x100fe200078e000a */
[----:B------:R-:W-:Y:S01]  /*2aa0*/  @!PT LDS RZ, [RZ] ;  /* 0x00000000fffff984 */ /* 0x000fe20000000800 */
[----:B------:R-:W-:Y:S01]  /*2ab0*/  @!PT LDS RZ, [RZ] ;  /* 0x00000000fffff984 */ /* 0x000fe20000000800 */
[----:B------:R-:W-:Y:S01]  /*2ac0*/  @!PT LDS RZ, [RZ] ;  /* 0x00000000fffff984 */ /* 0x000fe20000000800 */
[----:B------:R1:W-:Y:S03]  /*2ad0*/  LDGSTS.E.LTC128B [R5+0x29000], desc[UR54][R16.64], !P3 ;  /* 0x2900000010057fae */ /* 0x0003e6000d9a1236 */
[--C-:B------:R-:W-:Y:S01]  /*2ae0*/  IMAD.WIDE.U32 R12, R12, 0x4, R10.reuse ;  /* 0x000000040c0c7825 */ /* 0x100fe200078e000a */
[----:B------:R1:W-:Y:S03]  /*2af0*/  LDGSTS.E.LTC128B [R5+0x29004], desc[UR54][R18.64], !P2 ;  /* 0x2900400012057fae */ /* 0x0003e6000d1a1236 */
[----:B------:R-:W-:Y:S01]  /*2b00*/  IMAD.WIDE.U32 R10, R4, 0x4, R10 ;  /* 0x00000004040a7825 */ /* 0x000fe200078e000a */
[----:B------:R1:W-:Y:S04]  /*2b10*/  LDGSTS.E.LTC128B [R5+0x29008], desc[UR54][R12.64], !P1 ;  /* 0x290080000c057fae */ /* 0x0003e8000c9a1236 */
[----:B------:R1:W-:Y:S01]  /*2b20*/  LDGSTS.E.LTC128B [R5+0x2900c], desc[UR54][R10.64], !P0 ;  /* 0x2900c0000a057fae */ /* 0x0003e2000c1a1236 */
[----:B------:R-:W-:Y:S01]  /*2b30*/  NOP ;  /* 0x0000000000007918 */ /* 0x000fe20000000000 */
[----:B------:R-:W-:Y:S02]  /*2b40*/  SYNCS.ARRIVE.TRANS64.RED.A0T1 RZ, [UR48+0x29830], RZ ;  /* 0x029830ffffff79a7 */ /* 0x000fe40008200430 */
[----:B------:R-:W-:Y:S01]  /*2b50*/  ARRIVES.LDGSTSBAR.64.TRANSCNT [UR48+0x29830] ;  /* 0x02983000ff0079b0 */ /* 0x000fe20008002a30 */
[----:B------:R-:W-:Y:S01]  /*2b60*/  NOP ;  /* 0x0000000000007918 */ /* 0x000fe20000000000 */
[----:B------:R-:W-:Y:S05]  /*2b70*/  BRA.U !UP0, `(.L_x_60) ;  /* 0x0000000108047547 */ /* 0x000fea000b800000 */
[----:B------:R-:W-:Y:S05]  /*2b80*/  BPT.TRAP 0x1 ;  /* 0x000000040000795c */ /* 0x000fea0000300000 */
.L_x_60:
[----:B------:R-:W-:Y:S01]  /*2b90*/  SYNCS.ARRIVE.TRANS64.A1T0 RZ, [UR48+0x29830], RZ ;  /* 0x029830ffffff79a7 */ /* 0x000fe20008100030 */
[----:B------:R-:W-:Y:S05]  /*2ba0*/  BRA.U !UP1, `(.L_x_61) ;  /* 0x0000000109047547 */ /* 0x000fea000b800000 */
[----:B------:R-:W-:Y:S05]  /*2bb0*/  BPT.TRAP 0x1 ;  /* 0x000000040000795c */ /* 0x000fea0000300000 */
.L_x_61:
[----:B------:R-:W-:-:S13]  /*2bc0*/  ISETP.NE.AND P5, PT, R7, RZ, PT ;  /* 0x000000ff0700720c */ /* 0x000fda0003fa5270 */
[----:B------:R-:W-:Y:S01]  /*2bd0*/  @!P5 MOV R9, 0x5000 ;  /* 0x000050000009d802 */ /* 0x000fe20000000f00 */
[----:B------:R-:W2:Y:S02]  /*2be0*/  SYNCS.PHASECHK.TRANS64.TRYWAIT P5, [UR48+0x29828], R8 ;  /* 0x02982808ff0075a7 */ /* 0x000ea400080a1130 */
[----:B--2---:R-:W-:Y:S05]  /*2bf0*/  @!P5 BRA `(.L_x_62) ;  /* 0x000000c00090d947 */ /* 0x004fea0003800000 */
.L_x_247:
[----:B------:R-:W-:Y:S01]  /*2c00*/  ISETP.NE.AND P6, PT, R7, RZ, PT ;  /* 0x000000ff0700720c */ /* 0x000fe20003fc5270 */
[----:B------:R-:W-:-:S12]  /*2c10*/  UPLOP3.LUT UP2, UPT, UP3, UP2, UPT, 0xf8, 0x8f ;  /* 0x00000000008f789c */ /* 0x000fd80001f45f70 */
[----:B------:R3:W-:Y:S01]  /*2c20*/  @!P6 SYNCS.ARRIVE.TRANS64 RZ, [UR48+0x29820], R9 ;  /* 0x02982009ffffe9a7 */ /* 0x0007e20008000030 */
[----:B------:R-:W-:Y:S05]  /*2c30*/  BRA.U !UP2, `(.L_x_63) ;  /* 0x000000010a047547 */ /* 0x000fea000b800000 */
[----:B------:R-:W-:Y:S05]  /*2c40*/  BPT.TRAP 0x1 ;  /* 0x000000040000795c */ /* 0x000fea0000300000 */
.L_x_63:
[----:B------:R-:W-:Y:S01]  /*2c50*/  LOP3.LUT P5, R15, R15, 0x1f, RZ, 0xc0, !PT ;  /* 0x0000001f0f0f7812 */ /* 0x000fe200078ac0ff */
[----:B------:R-:W-:Y:S03]  /*2c60*/  BSSY.RECONVERGENT B0, `(.L_x_64) ;  /* 0x0000004000007945 */ /* 0x000fe60003800200 */
[----:B------:R-:W-:-:S13]  /*2c70*/  PLOP3.LUT P5, PT, P5, P6, PT, 0x8f, 0xf8 ;  /* 0x0000000000f8781c */ /* 0x000fda0002fad177 */
[----:B------:R-:W-:Y:S05]  /*2c80*/  @P5 BRA `(.L_x_65) ;  /* 0x0000000000045947 */ /* 0x000fea0003800000 */
[----:B------:R-:W-:Y:S05]  /*2c90*/  BPT.TRAP 0x1 ;  /* 0x000000040000795c */ /* 0x000fea0000300000 */
.L_x_65:
[----:B------:R-:W-:Y:S05]  /*2ca0*/  BSYNC.RECONVERGENT B0 ;  /* 0x0000000000007941 */ /* 0x000fea0003800200 */
.L_x_64:
[----:B------:R-:W-:Y:S05]  /*2cb0*/  BRA.U !UP1, `(.L_x_66) ;  /* 0x0000000109047547 */ /* 0x000fea000b800000 */
[----:B------:R-:W-:Y:S05]  /*2cc0*/  BPT.TRAP 0x1 ;  /* 0x000000040000795c */ /* 0x000fea0000300000 */
.L_x_66:
[----:B------:R-:W4:Y:S01]  /*2cd0*/  LDCU.64 UR6, c[0x0][0x348] ;  /* 0x00006900ff0677ac */ /* 0x000f220008000a00 */
[----:B--2---:R-:W-:Y:S01]  /*2ce0*/  @!P6 MOV R4, 0x5000 ;  /* 0x000050000004e802 */ /* 0x004fe20000000f00 */
[----:B------:R-:W2:Y:S03]  /*2cf0*/  LDCU.64 UR42, c[0x0][0x348] ;  /* 0x00006900ff2a77ac */ /* 0x000ea60008000a00 */
[----:B------:R1:W-:Y:S01]  /*2d00*/  @!P6 SYNCS.ARRIVE.TRANS64.RED.A0TR RZ, [UR48+0x29820], R4 ;  /* 0x02982004ffffe9a7 */ /* 0x0003e20008300430 */
[----:B------:R-:W-:Y:S02]  /*2d10*/  UIADD3 UR64, UPT, UPT, UR48, 0x5000, URZ ;  /* 0x0000500030407890 */ /* 0x000fe4000fffe0ff */
[----:B------:R-:W-:Y:S02]  /*2d20*/  UIADD3 UR65, UPT, UPT, UR48, 0x29820, URZ ;  /* 0x0002982030417890 */ /* 0x000fe4000fffe0ff */
[----:B------:R-:W-:Y:S01]  /*2d30*/  UIADD3 UR8, UPT, UPT, UR48, 0x6000, URZ ;  /* 0x0000600030087890 */ /* 0x000fe2000fffe0ff */
[----:B------:R-:W-:Y:S01]  /*2d40*/  UMOV UR38, 0x0 ;  /* 0x0000000000267882 */ /* 0x000fe20000000000 */
[----:B------:R-:W-:Y:S01]  /*2d50*/  UMOV UR39, 0x10000000 ;  /* 0x1000000000277882 */ /* 0x000fe20000000000 */
[----:B------:R-:W-:Y:S01]  /*2d60*/  UMOV UR66, URZ ;  /* 0x000000ff00427c82 */ /* 0x000fe20008000000 */
[----:B------:R-:W-:Y:S01]  /*2d70*/  UMOV UR67, UR51 ;  /* 0x0000003300437c82 */ /* 0x000fe20008000000 */
[----:B----4-:R-:W-:Y:S01]  /*2d80*/  UIADD3 UR22, UP3, UPT, UR6, 0x200, URZ ;  /* 0x0000020006167890 */ /* 0x010fe2000ff7e0ff */
[----:B------:R-:W-:Y:S01]  /*2d90*/  UMOV UR68, UR45 ;  /* 0x0000002d00447c82 */ /* 0x000fe20008000000 */
[----:B------:R-:W-:-:S02]  /*2da0*/  UMOV UR69, UR46 ;  /* 0x0000002e00457c82 */ /* 0x000fc40008000000 */
[----:B------:R-:W-:Y:S02]  /*2db0*/  UIADD3.X UR23, UPT, UPT, URZ, UR7, URZ, UP3, !UPT ;  /* 0x00000007ff177290 */ /* 0x000fe40009ffe4ff */
[----:B--2---:R-:W-:Y:S02]  /*2dc0*/  UIADD3 UR6, UP3, UPT, UR42, 0x400, URZ ;  /* 0x000004002a067890 */ /* 0x004fe4000ff7e0ff */
[----:B------:R-:W-:Y:S01]  /*2dd0*/  UIADD3 UR56, UPT, UPT, UR48, 0x7000, URZ ;  /* 0x0000700030387890 */ /* 0x000fe2000fffe0ff */
[----:B------:R-:W-:Y:S01]  /*2de0*/  UMOV UR10, 0x10 ;  /* 0x00000010000a7882 */ /* 0x000fe20000000000 */
[----:B------:R-:W-:Y:S01]  /*2df0*/  UMOV UR11, UR51 ;  /* 0x00000033000b7c82 */ /* 0x000fe20008000000 */
[----:B------:R-:W-:Y:S01]  /*2e00*/  UMOV UR12, UR45 ;  /* 0x0000002d000c7c82 */ /* 0x000fe20008000000 */
[----:B------:R-:W-:Y:S01]  /*2e10*/  UMOV UR13, UR46 ;  /* 0x0000002e000d7c82 */ /* 0x000fe20008000000 */
[----:B------:R-:W-:Y:S01]  /*2e20*/  UIADD3 UR32, UPT, UPT, UR48, 0x8000, URZ ;  /* 0x0000800030207890 */ /* 0x000fe2000fffe0ff */
[----:B------:R-:W-:Y:S01]  /*2e30*/  UTMALDG.4D [UR64], [UR22], desc[UR38] ;  /* 0x00002640160075b4 */ /* 0x000fe20008019000 */
[----:B------:R-:W-:Y:S01]  /*2e40*/  UMOV UR9, UR65 ;  /* 0x0000004100097c82 */ /* 0x000fe20008000000 */
[----:B------:R-:W-:-:S02]  /*2e50*/  UIADD3 UR16, UPT, UPT, UR48, 0x9000, URZ ;  /* 0x0000900030107890 */ /* 0x000fc4000fffe0ff */
[----:B------:R-:W-:Y:S02]  /*2e60*/  UIADD3 UR24, UPT, UPT, UR48, 0x14000, URZ ;  /* 0x0001400030187890 */ /* 0x000fe4000fffe0ff */
[----:B------:R-:W-:Y:S01]  /*2e70*/  UIADD3 UR25, UPT, UPT, UR48, 0x29820, URZ ;  /* 0x0002982030197890 */ /* 0x000fe2000fffe0ff */
[----:B------:R2:W-:Y:S01]  /*2e80*/  UTMALDG.4D [UR8], [UR22], desc[UR38] ;  /* 0x00002608160075b4 */ /* 0x0005e20008019000 */
[----:B------:R-:W-:Y:S01]  /*2e90*/  UIADD3.X UR7, UPT, UPT, URZ, UR43, URZ, UP3, !UPT ;  /* 0x0000002bff077290 */ /* 0x000fe20009ffe4ff */
        /* <DEDUP_REMOVED lines=28> */
[----:B------:R4:W-:Y:S01]  /*3060*/  UTMALDG.4D [UR16], [UR22], desc[UR38] ;  /* 0x00002610160075b4 */ /* 0x0009e20008019000 */
[----:B--2---:R-:W-:Y:S01]  /*3070*/  UIADD3 UR8, UPT, UPT, UR48, 0x15000, URZ ;  /* 0x0001500030087890 */ /* 0x004fe2000fffe0ff */
[----:B------:R-:W-:Y:S01]  /*3080*/  UMOV UR13, UR45 ;  /* 0x0000002d000d7c82 */ /* 0x000fe20008000000 */
[----:B------:R-:W-:Y:S01]  /*3090*/  UMOV UR9, UR25 ;  /* 0x0000001900097c82 */ /* 0x000fe20008000000 */
[----:B------:R-:W-:Y:S01]  /*30a0*/  UMOV UR11, UR27 ;  /* 0x0000001b000b7c82 */ /* 0x000fe20008000000 */
[----:B------:R-:W-:Y:S01]  /*30b0*/  UMOV UR12, UR28 ;  /* 0x0000001c000c7c82 */ /* 0x000fe20008000000 */
[----:B------:R-:W-:Y:S04]  /*30c0*/  UTMALDG.5D [UR24], [UR6], desc[UR38] ;  /* 0x00002618060075b4 */ /* 0x000fe80008021000 */
[----:B------:R2:W-:Y:S01]  /*30d0*/  UTMALDG.5D [UR8], [UR6], desc[UR38] ;  /* 0x00002608060075b4 */ /* 0x0005e20008021000 */
[----:B------:R1:W-:Y:S01]  /*30e0*/  UTMALDG.5D [UR40], [UR6], desc[UR38] ;  /* 0x00002628060075b4 */ /* 0x0003e20008021000 */
[----:B----4-:R-:W-:Y:S01]  /*30f0*/  UIADD3 UR16, UPT, UPT, UR48, 0x17000, URZ ;  /* 0x0001700030107890 */ /* 0x010fe2000fffe0ff */
[----:B------:R-:W-:Y:S01]  /*3100*/  UMOV UR18, 0x30 ;  /* 0x0000003000127882 */ /* 0x000fe20000000000 */
[----:B------:R-:W-:Y:S01]  /*3110*/  UMOV UR21, UR45 ;  /* 0x0000002d00157c82 */ /* 0x000fe20008000000 */
[----:B------:R-:W-:Y:S01]  /*3120*/  UMOV UR22, UR46 ;  /* 0x0000002e00167c82 */ /* 0x000fe20008000000 */
[----:B------:R-:W-:Y:S01]  /*3130*/  UMOV UR17, UR25 ;  /* 0x0000001900117c82 */ /* 0x000fe20008000000 */
[----:B------:R-:W-:Y:S01]  /*3140*/  UMOV UR19, UR27 ;  /* 0x0000001b00137c82 */ /* 0x000fe20008000000 */
[----:B------:R-:W-:-:S03]  /*3150*/  UMOV UR20, UR28 ;  /* 0x0000001c00147c82 */ /* 0x000fc60008000000 */
[----:B------:R1:W-:Y:S01]  /*3160*/  UTMALDG.5D [UR16], [UR6], desc[UR38] ;  /* 0x00002610060075b4 */ /* 0x0003e20008021000 */
[----:B--2---:R-:W-:Y:S01]  /*3170*/  UIADD3 UR8, UPT, UPT, UR48, 0x18000, URZ ;  /* 0x0001800030087890 */ /* 0x004fe2000fffe0ff */
[----:B------:R-:W-:-:S08]  /*3180*/  UMOV UR10, 0x40 ;  /* 0x00000040000a7882 */ /* 0x000fd00000000000 */
[----:B------:R1:W-:Y:S02]  /*3190*/  UTMALDG.5D [UR8], [UR6], desc[UR38] ;  /* 0x00002608060075b4 */ /* 0x0003e40008021000 */
[----:B-1----:R-:W-:Y:S05]  /*31a0*/  BRA.U !UP0, `(.L_x_67) ;  /* 0x0000000108047547 */ /* 0x002fea000b800000 */
[----:B------:R-:W-:Y:S05]  /*31b0*/  BPT.TRAP 0x1 ;  /* 0x000000040000795c */ /* 0x000fea0000300000 */
.L_x_67:
[----:B------:R-:W1:Y:S02]  /*31c0*/  SYNCS.PHASECHK.TRANS64.TRYWAIT P5, [UR48+0x29848], R8 ;  /* 0x02984808ff0075a7 */ /* 0x000e6400080a1130 */
[----:B-1----:R-:W-:Y:S05]  /*31d0*/  @!P5 BRA `(.L_x_68) ;  /* 0x000000bc0030d947 */ /* 0x002fea0003800000 */
.L_x_249:
[----:B------:R-:W2:Y:S01]  /*31e0*/  LDCU UR5, c[0x0][0x424] ;  /* 0x00008480ff0577ac */ /* 0x000ea20008000800 */
[----:B------:R-:W4:Y:S01]  /*31f0*/  LDC.64 R12, c[0x0][0x418] ;  /* 0x00010600ff0c7b82 */ /* 0x000f220000000a00 */
[----:B------:R-:W5:Y:S01]  /*3200*/  LDCU UR6, c[0x0][0x428] ;  /* 0x00008500ff0677ac */ /* 0x000f620008000800 */
[----:B--2---:R-:W-:-:S04]  /*3210*/  UIMAD UR5, UR45, UR5, URZ ;  /* 0x000000052d0572a4 */ /* 0x004fc8000f8e02ff */
[----:B-----5:R-:W-:-:S06]  /*3220*/  UIMAD UR5, UR46, UR6, UR5 ;  /* 0x000000062e0572a4 */ /* 0x020fcc000f8e0205 */
[----:B------:R-:W-:-:S04]  /*3230*/  IADD3 R10, PT, PT, R2, UR5, RZ ;  /* 0x00000005020a7c10 */ /* 0x000fc8000fffe0ff */
[C---:B---3--:R-:W-:Y:S02]  /*3240*/  IADD3 R9, PT, PT, R10.reuse, 0x1, RZ ;  /* 0x000000010a097810 */ /* 0x048fe40007ffe0ff */
[C---:B-1----:R-:W-:Y:S02]  /*3250*/  IADD3 R8, PT, PT, R10.reuse, 0x2, RZ ;  /* 0x000000020a087810 */ /* 0x042fe40007ffe0ff */
        /* <DEDUP_REMOVED lines=18> */
.L_x_69:
[----:B------:R-:W2:Y:S01]  /*3380*/  LDL R4, [R1] ;  /* 0x0000000001047983 */ /* 0x000ea20000100800 */
[----:B------:R-:W-:Y:S01]  /*3390*/  SYNCS.ARRIVE.TRANS64.A1T0 RZ, [UR48+0x29840], RZ ;  /* 0x029840ffffff79a7 */ /* 0x000fe20008100030 */
[----:B--2---:R-:W-:-:S13]  /*33a0*/  ISETP.NE.AND P0, PT, R4, 0x1, PT ;  /* 0x000000010400780c */ /* 0x004fda0003f05270 */
[----:B------:R-:W-:Y:S05]  /*33b0*/  @!P0 EXIT ;  /* 0x000000000000894d */ /* 0x000fea0003800000 */
[----:B------:R-:W2:Y:S01]  /*33c0*/  LDC.64 R18, c[0x0][0x400] ;  /* 0x00010000ff127b82 */ /* 0x000ea20000000a00 */
[----:B-1----:R-:W-:Y:S02]  /*33d0*/  HFMA2 R11, -RZ, RZ, 0, 5.9604644775390625e-08 ;  /* 0x00000001ff0b7431 */ /* 0x002fe400000001ff */
[----:B------:R-:W-:Y:S01]  /*33e0*/  IMAD.MOV.U32 R14, RZ, RZ, RZ ;  /* 0x000000ffff0e7224 */ /* 0x000fe200078e00ff */
[----:B------:R-:W-:Y:S01]  /*33f0*/  CS2R R12, SRZ ;  /* 0x00000000000c7805 */ /* 0x000fe2000001ff00 */
[----:B------:R-:W1:Y:S03]  /*3400*/  LDCU.64 UR56, c[0x0][0x348] ;  /* 0x00006900ff3877ac */ /* 0x000e660008000a00 */
[----:B------:R-:W3:Y:S01]  /*3410*/  LDC.64 R16, c[0x0][0x418] ;  /* 0x00010600ff107b82 */ /* 0x000ee20000000a00 */
[----:B------:R-:W4:Y:S01]  /*3420*/  LDCU UR7, c[0x0][0x408] ;  /* 0x00008100ff0777ac */ /* 0x000f220008000800 */
[----:B------:R-:W1:Y:S01]  /*3430*/  LDCU UR39, c[0x0][0x380] ;  /* 0x00007000ff2777ac */ /* 0x000e620008000800 */
[----:B------:R-:W1:Y:S01]  /*3440*/  LDCU UR15, c[0x0][0x420] ;  /* 0x00008400ff0f77ac */ /* 0x000e620008000800 */
[----:B------:R-:W-:Y:S01]  /*3450*/  UMOV UR6, 0x1 ;  /* 0x0000000100067882 */ /* 0x000fe20000000000 */
[----:B------:R-:W-:Y:S01]  /*3460*/  UMOV UR31, URZ ;  /* 0x000000ff001f7c82 */ /* 0x000fe20008000000 */
[----:B------:R-:W-:-:S05]  /*3470*/  UMOV UR44, URZ ;  /* 0x000000ff002c7c82 */ /* 0x000fca0008000000 */
.L_x_88:
[----:B------:R-:W-:Y:S01]  /*3480*/  UIADD3 UR9, UPT, UPT, UR31, 0x1, URZ ;  /* 0x000000011f097890 */ /* 0x000fe2000fffe0ff */
[----:B------:R-:W-:Y:S01]  /*3490*/  R2UR UR8, R0 ;  /* 0x00000000000872ca */ /* 0x000fe200000e0000 */
[----:B------:R-:W-:Y:S01]  /*34a0*/  BSSY.RECONVERGENT B0, `(.L_x_70) ;  /* 0x0000009000007945 */ /* 0x000fe20003800200 */
[----:B------:R-:W-:Y:S11]  /*34b0*/  ISETP.NE.AND P0, PT, R6, RZ, PT ;  /* 0x000000ff0600720c */ /* 0x000ff60003f05270 */
[----:B------:R-:W-:Y:S02]  /*34c0*/  UISETP.NE.AND UP0, UPT, UR9, UR8, UPT ;  /* 0x000000080900728c */ /* 0x000fe4000bf05270 */
[----:B------:R-:W-:Y:S02]  /*34d0*/  UIADD3 UR8, UPT, UPT, UR44, 0x1, URZ ;  /* 0x000000012c087890 */ /* 0x000fe4000fffe0ff */
[----:B------:R-:W-:Y:S07]  /*34e0*/  USEL UR31, UR9, URZ, UP0 ;  /* 0x000000ff091f7287 */ /* 0x000fee0008000000 */
[----:B------:R-:W-:Y:S07]  /*34f0*/  @UP0 UIADD3 UR8, UPT, UPT, UR44, URZ, URZ ;  /* 0x000000ff2c080290 */ /* 0x000fee000fffe0ff */
[----:B------:R-:W-:Y:S01]  /*3500*/  UMOV UR44, UR8 ;  /* 0x00000008002c7c82 */ /* 0x000fe20008000000 */
[----:B-12---:R-:W-:Y:S05]  /*3510*/  @!P0 BRA `(.L_x_71) ;  /* 0x0000000000048947 */ /* 0x006fea0003800000 */
[----:B-1--4-:R-:W-:Y:S05]  /*3520*/  BPT.TRAP 0x1 ;  /* 0x000000040000795c */ /* 0x012fea0000300000 */
.L_x_71:
[----:B-1--4-:R-:W-:Y:S05]  /*3530*/  BSYNC.RECONVERGENT B0 ;  /* 0x0000000000007941 */ /* 0x012fea0003800200 */
.L_x_70:
[----:B------:R-:W-:Y:S01]  /*3540*/  ULEA UR41, UR6, UR48, 0x3 ;  /* 0x0000003006297291 */ /* 0x000fe2000f8e18ff */
[----:B------:R-:W-:Y:S02]  /*3550*/  SHF.L.U32 R9, R11, 0x1f, RZ ;  /* 0x0000001f0b097819 */ /* 0x000fe400000006ff */
[----:B------:R-:W-:Y:S06]  /*3560*/  ISETP.NE.AND P1, PT, R7, RZ, PT ;  /* 0x000000ff0700720c */ /* 0x000fec0003f25270 */
[----:B------:R-:W1:Y:S07]  /*3570*/  SYNCS.PHASECHK.TRANS64.TRYWAIT P0, [UR41+0x29810], R9 ;  /* 0x02981009ff0075a7 */ /* 0x000e6e0008001129 */
[----:B------:R-:W-:Y:S01]  /*3580*/  @!P1 IMAD.MOV.U32 R8, RZ, RZ, 0x5000 ;  /* 0x00005000ff089424 */ /* 0x000fe200078e00ff */
[----:B-1----:R-:W-:Y:S06]  /*3590*/  @!P0 BRA `(.L_x_72) ;  /* 0x000000b800588947 */ /* 0x002fec0003800000 */
.L_x_251:
[----:B------:R-:W-:Y:S01]  /*35a0*/  ISETP.NE.AND P0, PT, R7, RZ, PT ;  /* 0x000000ff0700720c */ /* 0x000fe20003f05270 */
[----:B------:R-:W-:Y:S11]  /*35b0*/  BSSY.RECONVERGENT B0, `(.L_x_73) ;  /* 0x0000005000007945 */ /* 0x000ff60003800200 */
[----:B------:R-:W-:Y:S01]  /*35c0*/  @!UPT UIADD3 URZ, UPT, UPT, URZ, URZ, URZ ;  /* 0x000000fffffff290 */ /* 0x000fe2000fffe0ff */
[----:B------:R4:W-:Y:S01]  /*35d0*/  @!P0 SYNCS.ARRIVE.TRANS64 RZ, [UR41+0x29800], R8 ;  /* 0x02980008ffff89a7 */ /* 0x0009e20008000029 */
[----:B------:R-:W-:Y:S05]  /*35e0*/  @!P4 BRA `(.L_x_74) ;  /* 0x000000000004c947 */ /* 0x000fea0003800000 */
[----:B------:R-:W-:Y:S05]  /*35f0*/  BPT.TRAP 0x1 ;  /* 0x000000040000795c */ /* 0x000fea0000300000 */
.L_x_74:
[----:B------:R-:W-:Y:S05]  /*3600*/  BSYNC.RECONVERGENT B0 ;  /* 0x0000000000007941 */ /* 0x000fea0003800200 */
.L_x_73:
[----:B------:R-:W-:Y:S01]  /*3610*/  ISETP.EQ.OR P6, PT, R15, RZ, P0 ;  /* 0x000000ff0f00720c */ /* 0x000fe200007c2670 */
[----:B------:R-:W-:Y:S11]  /*3620*/  BSSY.RECONVERGENT B0, `(.L_x_75) ;  /* 0x0000004000007945 */ /* 0x000ff60003800200 */
[----:B------:R-:W-:Y:S01]  /*3630*/  @!UPT UIADD3 URZ, UPT, UPT, URZ, URZ, URZ ;  /* 0x000000fffffff290 */ /* 0x000fe2000fffe0ff */
[----:B------:R-:W-:Y:S05]  /*3640*/  @P6 BRA `(.L_x_76) ;  /* 0x0000000000046947 */ /* 0x000fea0003800000 */
[----:B------:R-:W-:Y:S05]  /*3650*/  BPT.TRAP 0x1 ;  /* 0x000000040000795c */ /* 0x000fea0000300000 */
.L_x_76:
[----:B------:R-:W-:Y:S05]  /*3660*/  BSYNC.RECONVERGENT B0 ;  /* 0x0000000000007941 */ /* 0x000fea0003800200 */
.L_x_75:
[----:B------:R-:W-:Y:S01]  /*3670*/  UIADD3 UR50, UP0, UPT, UR56, 0x300, URZ ;  /* 0x0000030038327890 */ /* 0x000fe2000ff1e0ff */
[----:B------:R-:W-:Y:S01]  /*3680*/  R2UR UR47, R3 ;  /* 0x00000000032f72ca */ /* 0x000fe200000e0000 */
[----:B------:R-:W-:Y:S02]  /*3690*/  UIMAD UR8, UR6, 0x5000, UR48 ;  /* 0x00005000060878a4 */ /* 0x000fe4000f8e0230 */
[----:B------:R-:W-:Y:S02]  /*36a0*/  UIADD3 UR41, UPT, UPT, UR41, 0x29800, URZ ;  /* 0x0002980029297890 */ /* 0x000fe4000fffe0ff */
[----:B------:R-:W-:Y:S02]  /*36b0*/  USHF.L.U32 UR43, UR31, 0x7, URZ ;  /* 0x000000071f2b7899 */ /* 0x000fe400080006ff */
[----:B------:R-:W-:Y:S02]  /*36c0*/  UIADD3.X UR51, UPT, UPT, URZ, UR57, URZ, UP0, !UPT ;  /* 0x00000039ff337290 */ /* 0x000fe400087fe4ff */
[----:B------:R-:W-:Y:S01]  /*36d0*/  UIADD3 UR40, UPT, UPT, UR8, 0xa000, URZ ;  /* 0x0000a00008287890 */ /* 0x000fe2000fffe0ff */
[----:B------:R-:W-:Y:S01]  /*36e0*/  UMOV UR52, 0x0 ;  /* 0x0000000000347882 */ /* 0x000fe20000000000 */
[----:B------:R-:W-:Y:S01]  /*36f0*/  UMOV UR53, 0x10000000 ;  /* 0x1000000000357882 */ /* 0x000fe20000000000 */
[----:B------:R-:W-:Y:S01]  /*3700*/  UMOV UR42, URZ ;  /* 0x000000ff002a7c82 */ /* 0x000fe20008000000 */
[----:B------:R-:W-:Y:S01]  /*3710*/  UIADD3 UR32, UPT, UPT, UR8, 0xb000, URZ ;  /* 0x0000b00008207890 */ /* 0x000fe2000fffe0ff */
[----:B------:R-:W-:Y:S01]  /*3720*/  UMOV UR34, 0x10 ;  /* 0x0000001000227882 */ /* 0x000fe20000000000 */
[----:B------:R-:W-:Y:S03]  /*3730*/  UMOV UR36, UR44 ;  /* 0x0000002c00247c82 */ /* 0x000fe60008000000 */
[----:B------:R1:W-:Y:S01]  /*3740*/  UTMALDG.5D [UR40], [UR50], desc[UR52] ;  /* 0x00003428320075b4 */ /* 0x0003e20008021000 */
[----:B------:R-:W-:Y:S01]  /*3750*/  UIADD3 UR24, UPT, UPT, UR8, 0xc000, URZ ;  /* 0x0000c00008187890 */ /* 0x000fe2000fffe0ff */
[----:B------:R-:W-:Y:S01]  /*3760*/  UMOV UR37, UR45 ;  /* 0x0000002d00257c82 */ /* 0x000fe20008000000 */
[----:B------:R-:W-:Y:S01]  /*3770*/  UMOV UR38, UR46 ;  /* 0x0000002e00267c82 */ /* 0x000fe20008000000 */
[----:B------:R-:W-:Y:S01]  /*3780*/  UMOV UR33, UR41 ;  /* 0x0000002900217c82 */ /* 0x000fe20008000000 */
[----:B------:R-:W-:Y:S01]  /*3790*/  UMOV UR35, UR43 ;  /* 0x0000002b00237c82 */ /* 0x000fe20008000000 */
[----:B------:R-:W-:Y:S01]  /*37a0*/  UMOV UR26, 0x20 ;  /* 0x00000020001a7882 */ /* 0x000fe20000000000 */
[----:B------:R1:W-:Y:S01]  /*37b0*/  UTMALDG.5D [UR32], [UR50], desc[UR52] ;  /* 0x00003420320075b4 */ /* 0x0003e20008021000 */
[----:B------:R-:W-:Y:S01]  /*37c0*/  UIADD3 UR16, UPT, UPT, UR8, 0xd000, URZ ;  /* 0x0000d00008107890 */ /* 0x000fe2000fffe0ff */
[----:B------:R-:W-:Y:S01]  /*37d0*/  UMOV UR28, UR44 ;  /* 0x0000002c001c7c82 */ /* 0x000fe20008000000 */
        /* <DEDUP_REMOVED lines=14> */
[----:B------:R-:W-:Y:S01]  /*38c0*/  UISETP.NE.AND UP3, UPT, UR47, 0x1, UPT ;  /* 0x000000012f00788c */ /* 0x000fe2000bf65270 */
[----:B------:R-:W-:Y:S01]  /*38d0*/  UMOV UR12, UR44 ;  /* 0x0000002c000c7c82 */ /* 0x000fe20008000000 */
[----:B------:R-:W-:Y:S01]  /*38e0*/  UMOV UR13, UR45 ;  /* 0x0000002d000d7c82 */ /* 0x000fe20008000000 */
[----:B------:R-:W-:Y:S01]  /*38f0*/  UMOV UR14, UR46 ;  /* 0x0000002e000e7c82 */ /* 0x000fe20008000000 */
[----:B------:R-:W-:Y:S01]  /*3900*/  UMOV UR9, UR41 ;  /* 0x0000002900097c82 */ /* 0x000fe20008000000 */
[----:B------:R-:W-:Y:S01]  /*3910*/  UMOV UR11, UR43 ;  /* 0x0000002b000b7c82 */ /* 0x000fe20008000000 */
[----:B------:R-:W-:Y:S01]  /*3920*/  UIADD3 UR23, UPT, UPT, UR6, 0x1, URZ ;  /* 0x0000000106177890 */ /* 0x000fe2000fffe0ff */
[----:B------:R1:W-:Y:S02]  /*3930*/  UTMALDG.5D [UR8], [UR50], desc[UR52] ;  /* 0x00003408320075b4 */ /* 0x0003e40008021000 */
[----:B-1----:R-:W-:Y:S06]  /*3940*/  BRA.U !UP3, `(.L_x_77) ;  /* 0x000000010b047547 */ /* 0x002fec000b800000 */
[----:B------:R-:W-:Y:S05]  /*3950*/  BPT.TRAP 0x1 ;  /* 0x000000040000795c */ /* 0x000fea0000300000 */
.L_x_77:
[----:B----4-:R-:W-:Y:S04]  /*3960*/  SHF.L.U32 R8, R13, 0x1f, RZ ;  /* 0x0000001f0d087819 */ /* 0x010fe800000006ff */
[----:B------:R-:W1:Y:S02]  /*3970*/  SYNCS.PHASECHK.TRANS64.TRYWAIT P0, [UR48+0x29838], R8 ;  /* 0x02983808ff0075a7 */ /* 0x000e640008001130 */
[----:B-1----:R-:W-:Y:S05]  /*3980*/  @!P0 BRA `(.L_x_78) ;  /* 0x000000b400748947 */ /* 0x002fea0003800000 */
.L_x_253:
[----:B------:R-:W-:Y:S02]  /*3990*/  USHF.L.U32 UR11, UR31, 0x7, URZ ;  /* 0x000000071f0b7899 */ /* 0x000fe400080006ff */
[----:B------:R-:W-:Y:S04]  /*39a0*/  UIMAD UR6, UR44, UR7, UR4 ;  /* 0x000000072c0672a4 */ /* 0x000fe8000f8e0204 */
[----:B-1----:R-:W-:Y:S04]  /*39b0*/  VIADD R4, R2, UR11 ;  /* 0x0000000b02047c36 */ /* 0x002fe80008000000 */
[C---:B------:R-:W-:Y:S01]  /*39c0*/  VIADD R8, R4.reuse, UR6 ;  /* 0x0000000604087c36 */ /* 0x040fe20008000000 */
[C---:B------:R-:W-:Y:S01]  /*39d0*/  ISETP.GE.AND P3, PT, R4.reuse, UR39, PT ;  /* 0x0000002704007c0c */ /* 0x040fe2000bf66270 */
[----:B------:R-:W-:Y:S02]  /*39e0*/  VIADD R20, R4, 0x1 ;  /* 0x0000000104147836 */ /* 0x000fe40000000000 */
[C---:B------:R-:W-:Y:S01]  /*39f0*/  VIADD R9, R8.reuse, 0x2 ;  /* 0x0000000208097836 */ /* 0x040fe20000000000 */
[CC--:B--2---:R-:W-:Y:S01]  /*3a00*/  LEA R24, P0, R8.reuse, R18.reuse, 0x2 ;  /* 0x0000001208187211 */ /* 0x0c4fe200078010ff */
[----:B------:R-:W-:Y:S01]  /*3a10*/  VIADD R10, R8, 0x1 ;  /* 0x00000001080a7836 */ /* 0x000fe20000000000 */
[----:B------:R-:W-:Y:S02]  /*3a20*/  ISETP.GE.AND P2, PT, R20, UR39, PT ;  /* 0x0000002714007c0c */ /* 0x000fe4000bf46270 */
[CC--:B------:R-:W-:Y:S01]  /*3a30*/  LEA.HI.X R25, R8.reuse, R19.reuse, RZ, 0x2, P0 ;  /* 0x0000001308197211 */ /* 0x0c0fe200000f14ff */
[----:B------:R-:W-:Y:S01]  /*3a40*/  VIADD R8, R8, 0x3 ;  /* 0x0000000308087836 */ /* 0x000fe20000000000 */
[CC--:B------:R-:W-:Y:S02]  /*3a50*/  LEA R20, P0, R9.reuse, R18.reuse, 0x2 ;  /* 0x0000001209147211 */ /* 0x0c0fe400078010ff */
[-C--:B------:R-:W-:Y:S01]  /*3a60*/  LEA R22, P1, R10, R18.reuse, 0x2 ;  /* 0x000000120a167211 */ /* 0x080fe200078210ff */
[----:B------:R-:W-:Y:S01]  /*3a70*/  @!PT LDS RZ, [RZ] ;  /* 0x00000000fffff984 */ /* 0x000fe20000000800 */
[----:B------:R-:W-:Y:S01]  /*3a80*/  @!PT LDS RZ, [RZ] ;  /* 0x00000000fffff984 */ /* 0x000fe20000000800 */
[----:B------:R-:W-:Y:S01]  /*3a90*/  @!PT LDS RZ, [RZ] ;  /* 0x00000000fffff984 */ /* 0x000fe20000000800 */
[----:B------:R1:W-:Y:S01]  /*3aa0*/  LDGSTS.E.LTC128B [R5+0x29000], desc[UR54][R24.64], !P3 ;  /* 0x2900000018057fae */ /* 0x0003e2000d9a1236 */
[-C--:B------:R-:W-:Y:S01]  /*3ab0*/  LEA.HI.X R21, R9, R19.reuse, RZ, 0x2, P0 ;  /* 0x0000001309157211 */ /* 0x080fe200000f14ff */
[----:B------:R-:W-:Y:S01]  /*3ac0*/  VIADD R9, R4, 0x2 ;  /* 0x0000000204097836 */ /* 0x000fe20000000000 */
[----:B------:R-:W-:Y:S02]  /*3ad0*/  LEA R26, P0, R8, R18, 0x2 ;  /* 0x00000012081a7211 */ /* 0x000fe400078010ff */
[-C--:B------:R-:W-:Y:S02]  /*3ae0*/  LEA.HI.X R23, R10, R19.reuse, RZ, 0x2, P1 ;  /* 0x000000130a177211 */ /* 0x080fe400008f14ff */
[----:B------:R-:W-:Y:S01]  /*3af0*/  LEA.HI.X R27, R8, R19, RZ, 0x2, P0 ;  /* 0x00000013081b7211 */ /* 0x000fe200000f14ff */
[----:B------:R-:W-:Y:S01]  /*3b00*/  VIADD R8, R4, 0x3 ;  /* 0x0000000304087836 */ /* 0x000fe20000000000 */
[----:B------:R-:W-:Y:S01]  /*3b10*/  ISETP.GE.AND P1, PT, R9, UR39, PT ;  /* 0x0000002709007c0c */ /* 0x000fe2000bf26270 */
[----:B------:R1:W-:Y:S03]  /*3b20*/  LDGSTS.E.LTC128B [R5+0x29004], desc[UR54][R22.64], !P2 ;  /* 0x2900400016057fae */ /* 0x0003e6000d1a1236 */
[----:B------:R-:W-:Y:S09]  /*3b30*/  ISETP.GE.AND P0, PT, R8, UR39, PT ;  /* 0x0000002708007c0c */ /* 0x000ff2000bf06270 */
        /* <DEDUP_REMOVED lines=8> */
.L_x_79:
[----:B------:R-:W-:Y:S01]  /*3bc0*/  SYNCS.ARRIVE.TRANS64.A1T0 RZ, [UR48+0x29830], RZ ;  /* 0x029830ffffff79a7 */ /* 0x000fe20008100030 */
[----:B------:R-:W-:Y:S05]  /*3bd0*/  BRA.U !UP1, `(.L_x_80) ;  /* 0x0000000109047547 */ /* 0x000fea000b800000 */
[----:B------:R-:W-:Y:S05]  /*3be0*/  BPT.TRAP 0x1 ;  /* 0x000000040000795c */ /* 0x000fea0000300000 */
.L_x_80:
[----:B------:R-:W-:Y:S02]  /*3bf0*/  ISETP.NE.AND P5, PT, R7, RZ, PT ;  /* 0x000000ff0700720c */ /* 0x000fe40003fa5270 */
[----:B------:R-:W-:Y:S11]  /*3c00*/  SHF.L.U32 R10, R12, 0x1f, RZ ;  /* 0x0000001f0c0a7819 */ /* 0x000ff600000006ff */
[----:B------:R-:W-:Y:S01]  /*3c10*/  @!P5 IMAD.MOV.U32 R9, RZ, RZ, 0x5000 ;  /* 0x00005000ff09d424 */ /* 0x000fe200078e00ff */
[----:B------:R-:W2:Y:S02]  /*3c20*/  SYNCS.PHASECHK.TRANS64.TRYWAIT P5, [UR48+0x29828], R10 ;  /* 0x0298280aff0075a7 */ /* 0x000ea400080a1130 */
[----:B--2---:R-:W-:Y:S05]  /*3c30*/  @!P5 BRA `(.L_x_81) ;  /* 0x000000b000e0d947 */ /* 0x004fea0003800000 */
.L_x_255:
[----:B------:R-:W-:Y:S11]  /*3c40*/  ISETP.NE.AND P5, PT, R7, RZ, PT ;  /* 0x000000ff0700720c */ /* 0x000ff60003fa5270 */
[----:B------:R-:W-:Y:S02]  /*3c50*/  @!UPT UIADD3 URZ, UPT, UPT, URZ, URZ, URZ ;  /* 0x000000fffffff290 */ /* 0x000fe4000fffe0ff */
[----:B------:R4:W-:Y:S01]  /*3c60*/  @!P5 SYNCS.ARRIVE.TRANS64 RZ, [UR48+0x29820], R9 ;  /* 0x02982009ffffd9a7 */ /* 0x0009e20008000030 */
[----:B------:R-:W-:Y:S05]  /*3c70*/  BRA.U !UP2, `(.L_x_82) ;  /* 0x000000010a047547 */ /* 0x000fea000b800000 */
[----:B------:R-:W-:Y:S05]  /*3c80*/  BPT.TRAP 0x1 ;  /* 0x000000040000795c */ /* 0x000fea0000300000 */
.L_x_82:
[----:B------:R-:W-:Y:S04]  /*3c90*/  BSSY.RECONVERGENT B0, `(.L_x_83) ;  /* 0x0000003000007945 */ /* 0x000fe80003800200 */
[----:B------:R-:W-:Y:S05]  /*3ca0*/  @P6 BRA `(.L_x_84) ;  /* 0x0000000000046947 */ /* 0x000fea0003800000 */
[----:B------:R-:W-:Y:S05]  /*3cb0*/  BPT.TRAP 0x1 ;  /* 0x000000040000795c */ /* 0x000fea0000300000 */
.L_x_84:
[----:B------:R-:W-:Y:S05]  /*3cc0*/  BSYNC.RECONVERGENT B0 ;  /* 0x0000000000007941 */ /* 0x000fea0003800200 */
.L_x_83:
[----:B------:R-:W-:Y:S02]  /*3cd0*/  UIADD3 UR40, UP0, UPT, UR56, 0x400, URZ ;  /* 0x0000040038287890 */ /* 0x000fe4000ff1e0ff */
[----:B------:R-:W-:Y:S02]  /*3ce0*/  UIADD3 UR9, UPT, UPT, UR48, 0x29820, URZ ;  /* 0x0002982030097890 */ /* 0x000fe4000fffe0ff */
[----:B------:R-:W-:Y:S02]  /*3cf0*/  UIADD3 UR8, UPT, UPT, UR48, 0x14000, URZ ;  /* 0x0001400030087890 */ /* 0x000fe4000fffe0ff */
[----:B------:R-:W-:Y:S01]  /*3d00*/  UIADD3.X UR41, UPT, UPT, URZ, UR57, URZ, UP0, !UPT ;  /* 0x00000039ff297290 */ /* 0x000fe200087fe4ff */
[----:B------:R-:W-:Y:S01]  /*3d10*/  UMOV UR42, 0x0 ;  /* 0x00000000002a7882 */ /* 0x000fe20000000000 */
[----:B------:R-:W-:Y:S01]  /*3d20*/  UMOV UR43, 0x10000000 ;  /* 0x10000000002b7882 */ /* 0x000fe20000000000 */
[----:B------:R-:W-:Y:S01]  /*3d30*/  UMOV UR10, URZ ;  /* 0x000000ff000a7c82 */ /* 0x000fe20008000000 */
[----:B------:R-:W-:Y:S01]  /*3d40*/  UMOV UR12, UR44 ;  /* 0x0000002c000c7c82 */ /* 0x000fe20008000000 */
[----:B------:R-:W-:Y:S01]  /*3d50*/  UMOV UR13, UR45 ;  /* 0x0000002d000d7c82 */ /* 0x000fe20008000000 */
[----:B------:R-:W-:Y:S01]  /*3d60*/  UMOV UR14, UR46 ;  /* 0x0000002e000e7c82 */ /* 0x000fe20008000000 */
[----:B------:R-:W-:Y:S02]  /*3d70*/  UIADD3 UR32, UPT, UPT, UR48, 0x15000, URZ ;  /* 0x0001500030207890 */ /* 0x000fe4000fffe0ff */
[----:B------:R5:W-:Y:S01]  /*3d80*/  UTMALDG.5D [UR8], [UR40], desc[UR42] ;  /* 0x00002a08280075b4 */ /* 0x000be20008021000 */
[----:B------:R-:W-:Y:S01]  /*3d90*/  UMOV UR34, 0x10 ;  /* 0x0000001000227882 */ /* 0x000fe20000000000 */
[----:B------:R-:W-:Y:S01]  /*3da0*/  UMOV UR35, UR11 ;  /* 0x0000000b00237c82 */ /* 0x000fe20008000000 */
[----:B------:R-:W-:Y:S01]  /*3db0*/  UMOV UR36, UR44 ;  /* 0x0000002c00247c82 */ /* 0x000fe20008000000 */
[----:B------:R-:W-:Y:S01]  /*3dc0*/  UMOV UR37, UR45 ;  /* 0x0000002d00257c82 */ /* 0x000fe20008000000 */
[----:B------:R-:W-:Y:S01]  /*3dd0*/  UMOV UR38, UR46 ;  /* 0x0000002e00267c82 */ /* 0x000fe20008000000 */
[----:B------:R-:W-:Y:S01]  /*3de0*/  UMOV UR33, UR9 ;  /* 0x0000000900217c82 */ /* 0x000fe20008000000 */
[----:B------:R-:W-:Y:S01]  /*3df0*/  UIADD3 UR24, UPT, UPT, UR48, 0x16000, URZ ;  /* 0x0001600030187890 */ /* 0x000fe2000fffe0ff */
        /* <DEDUP_REMOVED lines=14> */
[----:B------:R-:W-:Y:S02]  /*3ee0*/  UMOV UR17, UR9 ;  /* 0x0000000900117c82 */ /* 0x000fe40008000000 */
[----:B------:R1:W-:Y:S01]  /*3ef0*/  UTMALDG.5D [UR16], [UR40], desc[UR42] ;  /* 0x00002a10280075b4 */ /* 0x0003e20008021000 */
[----:B-----5:R-:W-:Y:S01]  /*3f00*/  UIADD3 UR8, UPT, UPT, UR48, 0x18000, URZ ;  /* 0x0001800030087890 */ /* 0x020fe2000fffe0ff */
[----:B------:R-:W-:Y:S08]  /*3f10*/  UMOV UR10, 0x40 ;  /* 0x00000040000a7882 */ /* 0x000ff00000000000 */
[----:B------:R1:W-:Y:S02]  /*3f20*/  UTMALDG.5D [UR8], [UR40], desc[UR42] ;  /* 0x00002a08280075b4 */ /* 0x0003e40008021000 */
[----:B-1----:R-:W-:Y:S05]  /*3f30*/  BRA.U !UP3, `(.L_x_85) ;  /* 0x000000010b047547 */ /* 0x002fea000b800000 */
[----:B------:R-:W-:Y:S05]  /*3f40*/  BPT.TRAP 0x1 ;  /* 0x000000040000795c */ /* 0x000fea0000300000 */
.L_x_85:
[----:B----4-:R-:W-:Y:S04]  /*3f50*/  SHF.L.U32 R9, R14, 0x1f, RZ ;  /* 0x0000001f0e097819 */ /* 0x010fe800000006ff */
[----:B------:R-:W1:Y:S02]  /*3f60*/  SYNCS.PHASECHK.TRANS64.TRYWAIT P5, [UR48+0x29848], R9 ;  /* 0x02984809ff0075a7 */ /* 0x000e6400080a1130 */
[----:B-1----:R-:W-:Y:S05]  /*3f70*/  @!P5 BRA `(.L_x_86) ;  /* 0x000000b00028d947 */ /* 0x002fea0003800000 */
.L_x_257:
[----:B------:R-:W-:Y:S06]  /*3f80*/  UIMAD UR6, UR44, UR15, UR5 ;  /* 0x0000000f2c0672a4 */ /* 0x000fec000f8e0205 */
[----:B-12---:R-:W-:Y:S04]  /*3f90*/  VIADD R8, R4, UR6 ;  /* 0x0000000604087c36 */ /* 0x006fe80008000000 */
[C---:B------:R-:W-:Y:S01]  /*3fa0*/  VIADD R4, R8.reuse, 0x1 ;  /* 0x0000000108047836 */ /* 0x040fe20000000000 */
[CC--:B---3--:R-:W-:Y:S04]  /*3fb0*/  LEA R22, P5, R8.reuse, R16.reuse, 0x2 ;  /* 0x0000001008167211 */ /* 0x0c8fe800078a10ff */
[-C--:B------:R-:W-:Y:S02]  /*3fc0*/  LEA.HI.X R23, R8, R17.reuse, RZ, 0x2, P5 ;  /* 0x0000001108177211 */ /* 0x080fe400028f14ff */
[CC--:B------:R-:W-:Y:S03]  /*3fd0*/  LEA R20, P5, R4.reuse, R16.reuse, 0x2 ;  /* 0x0000001004147211 */ /* 0x0c0fe600078a10ff */
[----:B------:R-:W-:Y:S01]  /*3fe0*/  @!PT LDS RZ, [RZ] ;  /* 0x00000000fffff984 */ /* 0x000fe20000000800 */
[----:B------:R-:W-:Y:S01]  /*3ff0*/  @!PT LDS RZ, [RZ] ;  /* 0x00000000fffff984 */ /* 0x000fe20000000800 */
[----:B------:R-:W-:Y:S01]  /*4000*/  @!PT LDS RZ, [RZ] ;  /* 0x00000000fffff984 */ /* 0x000fe20000000800 */
[----:B------:R1:W-:Y:S01]  /*4010*/  LDGSTS.E.LTC128B [R5+0x29200], desc[UR54][R22.64], !P3 ;  /* 0x2920000016057fae */ /* 0x0003e2000d9a1236 */
[-C--:B------:R-:W-:Y:S01]  /*4020*/  LEA.HI.X R21, R4, R17.reuse, RZ, 0x2, P5 ;  /* 0x0000001104157211 */ /* 0x080fe200028f14ff */
[C---:B------:R-:W-:Y:S02]  /*4030*/  VIADD R4, R8.reuse, 0x2 ;  /* 0x0000000208047836 */ /* 0x040fe40000000000 */
[----:B------:R-:W-:Y:S02]  /*4040*/  VIADD R8, R8, 0x3 ;  /* 0x0000000308087836 */ /* 0x000fe40000000000 */
[----:B------:R1:W-:Y:S01]  /*4050*/  LDGSTS.E.LTC128B [R5+0x29204], desc[UR54][R20.64], !P2 ;  /* 0x2920400014057fae */ /* 0x0003e2000d1a1236 */
[CC--:B------:R-:W-:Y:S04]  /*4060*/  LEA R24, P5, R4.reuse, R16.reuse, 0x2 ;  /* 0x0000001004187211 */ /* 0x0c0fe800078a10ff */
[-C--:B------:R-:W-:Y:S02]  /*4070*/  LEA.HI.X R25, R4, R17.reuse, RZ, 0x2, P5 ;  /* 0x0000001104197211 */ /* 0x080fe400028f14ff */
[C---:B------:R-:W-:Y:S03]  /*4080*/  LEA R26, P5, R8.reuse, R16, 0x2 ;  /* 0x00000010081a7211 */ /* 0x040fe600078a10ff */
[----:B------:R1:W-:Y:S01]  /*4090*/  LDGSTS.E.LTC128B [R5+0x29208], desc[UR54][R24.64], !P1 ;  /* 0x2920800018057fae */ /* 0x0003e2000c9a1236 */
[----:B------:R-:W-:Y:S05]  /*40a0*/  LEA.HI.X R27, R8, R17, RZ, 0x2, P5 ;  /* 0x00000011081b7211 */ /* 0x000fea00028f14ff */
[----:B------:R1:W-:Y:S01]  /*40b0*/  LDGSTS.E.LTC128B [R5+0x2920c], desc[UR54][R26.64], !P0 ;  /* 0x2920c0001a057fae */ /* 0x0003e2000c1a1236 */
[----:B------:R-:W-:Y:S01]  /*40c0*/  NOP ;  /* 0x0000000000007918 */ /* 0x000fe20000000000 */
[----:B------:R-:W-:Y:S02]  /*40d0*/  SYNCS.ARRIVE.TRANS64.RED.A0T1 RZ, [UR48+0x29840], RZ ;  /* 0x029840ffffff79a7 */ /* 0x000fe40008200430 */
[----:B------:R-:W-:Y:S01]  /*40e0*/  ARRIVES.LDGSTSBAR.64.TRANSCNT [UR48+0x29840] ;  /* 0x02984000ff0079b0 */ /* 0x000fe20008002a30 */
[----:B------:R-:W-:Y:S01]  /*40f0*/  NOP ;  /* 0x0000000000007918 */ /* 0x000fe20000000000 */
[----:B------:R-:W-:Y:S05]  /*4100*/  BRA.U !UP3, `(.L_x_87) ;  /* 0x000000010b047547 */ /* 0x000fea000b800000 */
[----:B------:R-:W-:Y:S05]  /*4110*/  BPT.TRAP 0x1 ;  /* 0x000000040000795c */ /* 0x000fea0000300000 */
.L_x_87:
[----:B------:R-:W-:Y:S01]  /*4120*/  LOP3.LUT R14, R14, 0x1, RZ, 0x3c, !PT ;  /* 0x000000010e0e7812 */ /* 0x000fe200078e3cff */
[----:B------:R-:W-:Y:S01]  /*4130*/  SYNCS.ARRIVE.TRANS64.A1T0 RZ, [UR48+0x29840], RZ ;  /* 0x029840ffffff79a7 */ /* 0x000fe20008100030 */
[----:B------:R-:W2:Y:S01]  /*4140*/  LDL.LU R4, [R1] ;  /* 0x0000000001047983 */ /* 0x000ea20000300800 */
[----:B------:R-:W-:Y:S01]  /*4150*/  LOP3.LUT R13, R13, 0x1, RZ, 0x3c, !PT ;  /* 0x000000010d0d7812 */ /* 0x000fe200078e3cff */
[----:B------:R-:W-:Y:S01]  /*4160*/  UISETP.NE.AND UP0, UPT, UR23, 0x2, UPT ;  /* 0x000000021700788c */ /* 0x000fe2000bf05270 */
[----:B------:R-:W-:Y:S03]  /*4170*/  LOP3.LUT R12, R12, 0x1, RZ, 0x3c, !PT ;  /* 0x000000010c0c7812 */ /* 0x000fe600078e3cff */
[----:B------:R-:W-:Y:S02]  /*4180*/  USEL UR8, URZ, 0x1, UP0 ;  /* 0x00000001ff087887 */ /* 0x000fe40008000000 */
[----:B------:R-:W-:Y:S04]  /*4190*/  USEL UR6, UR23, URZ, UP0 ;  /* 0x000000ff17067287 */ /* 0x000fe80008000000 */
[----:B------:R-:W-:Y:S02]  /*41a0*/  LOP3.LUT R11, R11, UR8, RZ, 0x3c, !PT ;  /* 0x000000080b0b7c12 */ /* 0x000fe4000f8e3cff */
[C---:B--2---:R-:W-:Y:S01]  /*41b0*/  ISETP.GT.U32.AND P0, PT, R4.reuse, 0x2, PT ;  /* 0x000000020400780c */ /* 0x044fe20003f04070 */
[----:B------:R-:W-:Y:S05]  /*41c0*/  VIADD R4, R4, 0xffffffff ;  /* 0xffffffff04047836 */ /* 0x000fea0000000000 */
[----:B------:R2:W-:Y:S07]  /*41d0*/  STL [R1], R4 ;  /* 0x0000000401007387 */ /* 0x0005ee0000100800 */
[----:B------:R-:W-:Y:S05]  /*41e0*/  @P0 BRA `(.L_x_88) ;  /* 0xfffffff000a40947 */ /* 0x000fea000383ffff */
[----:B------:R-:W-:Y:S05]  /*41f0*/  EXIT ;  /* 0x000000000000794d */ /* 0x000fea0003800000 */
.L_x_304:
[----:B------:R-:W-:-:S08]  /*4200*/  NOP ;  /* 0x0000000000007918 */ /* 0x000fd00000000000 */
[----:B------:R-:W1:-:S00]  /*4210*/  USETMAXREG.DEALLOC.CTAPOOL 0x60 ;  /* 0x00000060000079c8 */ /* 0x000e4000080e0500 */
[----:B------:R-:W2:Y:S01]  /*4220*/  S2UR UR20, SR_CgaCtaId ;  /* 0x00000000001479c3 */ /* 0x000ea20000008800 */
[----:B------:R-:W-:Y:S01]  /*4230*/  UMOV UR4, 0x40 ;  /* 0x0000004000047882 */ /* 0x000fe20000000000 */
[----:B------:R-:W-:Y:S01]  /*4240*/  NOP ;  /* 0x0000000000007918 */ /* 0x000fe20000000000 */
[----:B--2---:R-:W-:-:S03]  /*4250*/  ULEA UR5, UR20, UR4, 0x18 ;  /* 0x0000000414057291 */ /* 0x004fc6000f8ec0ff */
[----:B------:R-:W-:Y:S02]  /*4260*/  UMOV UR4, 0x400 ;  /* 0x0000040000047882 */ /* 0x000fe40000000000 */
[----:B------:R-:W-:-:S04]  /*4270*/  ULEA UR20, UR20, UR4, 0x18 ;  /* 0x0000000414147291 */ /* 0x000fc8000f8ec0ff */
[----:B-1----:R-:W1:Y:S02]  /*4280*/  LDS.U8 R0, [UR5+0x1c] ;  /* 0x00001c05ff007984 */ /* 0x002e640008000000 */
[----:B-1----:R-:W-:-:S13]  /*4290*/  ISETP.NE.AND P0, PT, R0, RZ, PT ;  /* 0x000000ff0000720c */ /* 0x002fda0003f05270 */
[----:B------:R-:W-:Y:S05]  /*42a0*/  @P0 BRA `(.L_x_89) ;  /* 0x0000000000580947 */ /* 0x000fea0003800000 */
[----:B------:R-:W-:-:S13]  /*42b0*/  ELECT P0, URZ, PT ;  /* 0x0000000000ff782f */ /* 0x000fda0003800000 */
[----:B------:R-:W-:Y:S05]  /*42c0*/  @!P0 BRA `(.L_x_90) ;  /* 0x00000000005c8947 */ /* 0x000fea0003800000 */
[----:B------:R-:W-:Y:S01]  /*42d0*/  UMOV UR4, 0x10 ;  /* 0x0000001000047882 */ /* 0x000fe20000000000 */
[----:B------:R-:W-:Y:S01]  /*42e0*/  HFMA2 R0, -RZ, RZ, 0, 5.9604644775390625e-08 ;  /* 0x00000001ff007431 */ /* 0x000fe200000001ff */
[----:B------:R-:W-:-:S03]  /*42f0*/  MOV R2, 0xffff ;  /* 0x0000ffff00027802 */ /* 0x000fc60000000f00 */
[----:B------:R-:W-:Y:S04]  /*4300*/  DEPBAR.LE SB1, 0x36 ;  /* 0x00009d800000791a */ /* 0x000fe80000000000 */
[----:B------:R-:W1:Y:S02]  /*4310*/  UTCATOMSWS.FIND_AND_SET.ALIGN UP0, UR4, UR4 ;  /* 0x00000004000475e3 */ /* 0x000e640008000800 */
[----:B-1----:R-:W-:Y:S01]  /*4320*/  MOV R4, UR4 ;  /* 0x0000000400047c02 */ /* 0x002fe20008000f00 */
[----:B------:R-:W-:Y:S06]  /*4330*/  BRA.U UP0, `(.L_x_91) ;  /* 0x0000000100187547 */ /* 0x000fec000b800000 */
.L_x_92:
[----:B------:R-:W-:Y:S05]  /*4340*/  NANOSLEEP 0x64 ;  /* 0x000000640000795d */ /* 0x000fea0003800000 */
[----:B------:R-:W-:-:S05]  /*4350*/  UMOV UR4, 0x10 ;  /* 0x0000001000047882 */ /* 0x000fca0000000000 */
[----:B------:R-:W-:Y:S04]  /*4360*/  DEPBAR.LE SB1, 0x36 ;  /* 0x00009d800000791a */ /* 0x000fe80000000000 */
[----:B------:R-:W1:Y:S02]  /*4370*/  UTCATOMSWS.FIND_AND_SET.ALIGN UP0, UR4, UR4 ;  /* 0x00000004000475e3 */ /* 0x000e640008000800 */
[----:B-1----:R-:W-:Y:S01]  /*4380*/  MOV R4, UR4 ;  /* 0x0000000400047c02 */ /* 0x002fe20008000f00 */
[----:B------:R-:W-:Y:S05]  /*4390*/  BRA.U !UP0, `(.L_x_92) ;  /* 0xfffffffd08e87547 */ /* 0x000fea000b83ffff */
.L_x_91:
[-C--:B------:R-:W-:Y:S02]  /*43a0*/  SHF.L.U32 R2, R2, R4.reuse, RZ ;  /* 0x0000000402027219 */ /* 0x080fe400000006ff */
[----:B------:R-:W-:Y:S01]  /*43b0*/  SHF.L.U32 R0, R0, R4, RZ ;  /* 0x0000000400007219 */ /* 0x000fe200000006ff */
[----:B------:R-:W-:Y:S02]  /*43c0*/  IMAD.SHL.U32 R4, R4, 0x20, RZ ;  /* 0x0000002004047824 */ /* 0x000fe400078e00ff */
[----:B------:R1:W-:Y:S04]  /*43d0*/  ATOMS.OR RZ, [UR5+0x14], R2 ;  /* 0x00001402ffff798c */ /* 0x0003e8000b000005 */
[----:B------:R1:W-:Y:S04]  /*43e0*/  ATOMS.OR RZ, [UR5+0x18], R0 ;  /* 0x00001800ffff798c */ /* 0x0003e8000b000005 */
[----:B------:R1:W-:Y:S01]  /*43f0*/  STS [UR20+0x298c0], R4 ;  /* 0x0298c004ff007988 */ /* 0x0003e20008000814 */
[----:B------:R-:W-:Y:S05]  /*4400*/  BRA `(.L_x_90) ;  /* 0x00000000000c7947 */ /* 0x000fea0003800000 */
.L_x_89:
[----:B------:R1:W-:Y:S01]  /*4410*/  STS [UR20+0x298c0], R5 ;  /* 0x0298c005ff007988 */ /* 0x0003e20008000814 */
[----:B------:R-:W-:-:S03]  /*4420*/  MOV R4, 0x4440 ;  /* 0x0000444000047802 */ /* 0x000fc60000000f00 */
[----:B-1----:R-:W-:Y:S05]  /*4430*/  CALL.REL.NOINC `($__internal_1_$__cuda_sm10x_tcgen05_guardrail_trap_phase_invalid_during_alloc) ;  /* 0x000000b4005c7944 */ /* 0x002fea0003c00000 */
.L_x_90:
[----:B------:R-:W-:Y:S05]  /*4440*/  WARPSYNC.ALL ;  /* 0x0000000000007948 */ /* 0x000fea0003800000 */
[----:B------:R-:W-:Y:S01]  /*4450*/  USHF.R.U32.HI UR7, URZ, 0x4, UR20 ;  /* 0x00000004ff077899 */ /* 0x000fe20008011614 */
[----:B------:R-:W-:Y:S01]  /*4460*/  NOP ;  /* 0x0000000000007918 */ /* 0x000fe20000000000 */
[----:B------:R-:W-:Y:S01]  /*4470*/  UIADD3 UR6, UPT, UPT, UR20, 0xa000, URZ ;  /* 0x0000a00014067890 */ /* 0x000fe2000fffe0ff */
[----:B------:R-:W-:Y:S01]  /*4480*/  BSSY.RECONVERGENT B0, `(.L_x_93) ;  /* 0x000001f000007945 */ /* 0x000fe20003800200 */
[----:B------:R-:W-:Y:S02]  /*4490*/  UIADD3 UR4, UPT, UPT, UR20, 0x14000, URZ ;  /* 0x0001400014047890 */ /* 0x000fe4000fffe0ff */
[----:B------:R-:W-:-:S02]  /*44a0*/  UIADD3 UR5, UPT, UPT, UR20, 0x5000, URZ ;  /* 0x0000500014057890 */ /* 0x000fc4000fffe0ff */
[----:B------:R-:W-:Y:S02]  /*44b0*/  UIADD3 UR10, UPT, UPT, UR20, 0x19000, URZ ;  /* 0x00019000140a7890 */ /* 0x000fe4000fffe0ff */
[----:B------:R-:W-:Y:S02]  /*44c0*/  ULOP3.LUT UR9, UR7, 0x3fff, URZ, 0xc0, !UPT ;  /* 0x00003fff07097892 */ /* 0x000fe4000f8ec0ff */
[----:B------:R-:W-:Y:S02]  /*44d0*/  USHF.R.U32.HI UR8, URZ, 0x4, UR6 ;  /* 0x00000004ff087899 */ /* 0x000fe40008011606 */
[----:B------:R-:W-:Y:S02]  /*44e0*/  USHF.R.U32.HI UR6, URZ, 0x4, UR4 ;  /* 0x00000004ff067899 */ /* 0x000fe40008011604 */
[----:B------:R-:W-:Y:S02]  /*44f0*/  USHF.R.U32.HI UR7, URZ, 0x4, UR5 ;  /* 0x00000004ff077899 */ /* 0x000fe40008011605 */
[----:B------:R-:W-:-:S02]  /*4500*/  USHF.R.U32.HI UR4, URZ, 0x4, UR10 ;  /* 0x00000004ff047899 */ /* 0x000fc4000801160a */
[----:B------:R-:W-:Y:S02]  /*4510*/  ULOP3.LUT UR38, UR9, 0x10000, URZ, 0xfc, !UPT ;  /* 0x0001000009267892 */ /* 0x000fe4000f8efcff */
[----:B------:R-:W-:Y:S02]  /*4520*/  ULOP3.LUT UR9, UR9, 0x1000000, URZ, 0xfc, !UPT ;  /* 0x0100000009097892 */ /* 0x000fe4000f8efcff */
[----:B------:R-:W-:Y:S02]  /*4530*/  ULOP3.LUT UR5, UR8, 0x3fff, URZ, 0xc0, !UPT ;  /* 0x00003fff08057892 */ /* 0x000fe4000f8ec0ff */
[----:B------:R-:W-:Y:S02]  /*4540*/  ULOP3.LUT UR24, UR6, 0x3fff, URZ, 0xc0, !UPT ;  /* 0x00003fff06187892 */ /* 0x000fe4000f8ec0ff */
[----:B------:R-:W-:Y:S01]  /*4550*/  ULOP3.LUT UR7, UR7, 0x3fff, URZ, 0xc0, !UPT ;  /* 0x00003fff07077892 */ /* 0x000fe2000f8ec0ff */
[----:B------:R-:W-:Y:S01]  /*4560*/  MOV R5, UR9 ;  /* 0x0000000900057c02 */ /* 0x000fe20008000f00 */
[----:B------:R-:W-:-:S02]  /*4570*/  ULOP3.LUT UR6, UR4, 0x3fff, URZ, 0xc0, !UPT ;  /* 0x00003fff04067892 */ /* 0x000fc4000f8ec0ff */
[----:B------:R-:W-:Y:S02]  /*4580*/  ULOP3.LUT UR4, UR5, 0x10000, URZ, 0xfc, !UPT ;  /* 0x0001000005047892 */ /* 0x000fe4000f8efcff */
[----:B------:R-:W-:Y:S02]  /*4590*/  ULOP3.LUT UR26, UR24, 0x10000, URZ, 0xfc, !UPT ;  /* 0x00010000181a7892 */ /* 0x000fe4000f8efcff */
[----:B------:R-:W-:Y:S02]  /*45a0*/  ULOP3.LUT UR28, UR7, 0x10000, URZ, 0xfc, !UPT ;  /* 0x00010000071c7892 */ /* 0x000fe4000f8efcff */
[----:B------:R-:W-:Y:S02]  /*45b0*/  ULOP3.LUT UR40, UR6, 0x4000000, URZ, 0xfc, !UPT ;  /* 0x0400000006287892 */ /* 0x000fe4000f8efcff */
[----:B------:R-:W-:Y:S02]  /*45c0*/  ULOP3.LUT UR32, UR6, 0x10000, URZ, 0xfc, !UPT ;  /* 0x0001000006207892 */ /* 0x000fe4000f8efcff */
[----:B------:R-:W-:-:S02]  /*45d0*/  ULOP3.LUT UR5, UR5, 0x1000000, URZ, 0xfc, !UPT ;  /* 0x0100000005057892 */ /* 0x000fc4000f8efcff */
[----:B------:R-:W-:Y:S01]  /*45e0*/  ULOP3.LUT UR24, UR24, 0x1000000, URZ, 0xfc, !UPT ;  /* 0x0100000018187892 */ /* 0x000fe2000f8efcff */
[----:B------:R-:W-:Y:S01]  /*45f0*/  UMOV UR39, 0xc0004010 ;  /* 0xc000401000277882 */ /* 0x000fe20000000000 */
[----:B------:R-:W-:Y:S01]  /*4600*/  UMOV UR29, 0xc0004010 ;  /* 0xc0004010001d7882 */ /* 0x000fe20000000000 */
[----:B------:R-:W-:Y:S01]  /*4610*/  UMOV UR27, 0xc0004010 ;  /* 0xc0004010001b7882 */ /* 0x000fe20000000000 */
[----:B------:R-:W-:Y:S01]  /*4620*/  UMOV UR41, 0x40004040 ;  /* 0x4000404000297882 */ /* 0x000fe20000000000 */
[----:B------:R-:W-:Y:S01]  /*4630*/  UMOV UR33, 0x40004040 ;  /* 0x4000404000217882 */ /* 0x000fe20000000000 */
[----:B------:R-:W-:Y:S01]  /*4640*/  UMOV UR25, 0xc0004010 ;  /* 0xc000401000197882 */ /* 0x000fe20000000000 */
[----:B------:R-:W-:Y:S05]  /*4650*/  @!P2 BRA `(.L_x_94) ;  /* 0x000000000004a947 */ /* 0x000fea0003800000 */
[----:B------:R-:W-:Y:S05]  /*4660*/  BPT.TRAP 0x1 ;  /* 0x000000040000795c */ /* 0x000fea0000300000 */
.L_x_94:
[----:B------:R-:W-:Y:S05]  /*4670*/  BSYNC.RECONVERGENT B0 ;  /* 0x0000000000007941 */ /* 0x000fea0003800200 */
.L_x_93:
[----:B------:R-:W-:Y:S01]  /*4680*/  SHF.L.U32 R8, RZ, 0x1f, RZ ;  /* 0x0000001fff087819 */ /* 0x000fe200000006ff */
[----:B------:R-:W-:-:S03]  /*4690*/  IMAD.MOV.U32 R7, RZ, RZ, 0x1 ;  /* 0x00000001ff077424 */ /* 0x000fc600078e00ff */
[----:B------:R-:W2:Y:S02]  /*46a0*/  SYNCS.PHASECHK.TRANS64.TRYWAIT P0, [UR20+0x29800], R8 ;  /* 0x02980008ff0075a7 */ /* 0x000ea40008001114 */
[----:B------:R-:W-:Y:S01]  /*46b0*/  SHF.L.U32 R7, R7, 0x1f, RZ ;  /* 0x0000001f07077819 */ /* 0x000fe200000006ff */
[----:B--2---:R-:W-:Y:S06]  /*46c0*/  @!P0 BRA `(.L_x_95) ;  /* 0x000000a8006c8947 */ /* 0x004fec0003800000 */
.L_x_259:
[----:B------:R-:W2:Y:S01]  /*46d0*/  SYNCS.PHASECHK.TRANS64.TRYWAIT P0, [UR20+0x29858], R7 ;  /* 0x02985807ff0075a7 */ /* 0x000ea20008001114 */
[----:B-1----:R-:W-:Y:S01]  /*46e0*/  HFMA2 R4, -RZ, RZ, 0, 1.71661376953125e-05 ;  /* 0x00000120ff047431 */ /* 0x002fe200000001ff */
[----:B------:R-:W-:Y:S01]  /*46f0*/  MOV R2, 0x120 ;  /* 0x0000012000027802 */ /* 0x000fe20000000f00 */
[----:B------:R-:W-:Y:S01]  /*4700*/  HFMA2 R0, -RZ, RZ, 0, 1.71661376953125e-05 ;  /* 0x00000120ff007431 */ /* 0x000fe200000001ff */
[----:B--2---:R-:W-:Y:S06]  /*4710*/  @!P0 BRA `(.L_x_96) ;  /* 0x000000a800708947 */ /* 0x004fec0003800000 */
.L_x_261:
[----:B------:R-:W-:Y:S01]  /*4720*/  R2UR UR19, R2 ;  /* 0x00000000021372ca */ /* 0x000fe200000e0000 */
[----:B------:R-:W-:Y:S01]  /*4730*/  IMAD.MOV.U32 R2, RZ, RZ, 0x120 ;  /* 0x00000120ff027424 */ /* 0x000fe200078e00ff */
[----:B------:R-:W-:Y:S01]  /*4740*/  R2UR UR18, R0 ;  /* 0x00000000001272ca */ /* 0x000fe200000e0000 */
[----:B------:R-:W-:Y:S01]  /*4750*/  IMAD.MOV.U32 R0, RZ, RZ, 0x120 ;  /* 0x00000120ff007424 */ /* 0x000fe200078e00ff */
[----:B------:R-:W-:Y:S01]  /*4760*/  R2UR UR21, R4 ;  /* 0x00000000041572ca */ /* 0x000fe200000e0000 */
[----:B------:R-:W-:Y:S01]  /*4770*/  UIADD3 UR36, UPT, UPT, UR38, 0x100, URZ ;  /* 0x0000010026247890 */ /* 0x000fe2000fffe0ff */
[----:B------:R-:W-:Y:S01]  /*4780*/  R2UR UR17, R2 ;  /* 0x00000000021172ca */ /* 0x000fe200000e0000 */
[----:B------:R-:W-:Y:S01]  /*4790*/  UIADD3 UR12, UPT, UPT, UR4, 0x100, URZ ;  /* 0x00000100040c7890 */ /* 0x000fe2000fffe0ff */
[----:B------:R-:W-:Y:S01]  /*47a0*/  R2UR UR16, R0 ;  /* 0x00000000001072ca */ /* 0x000fe200000e0000 */
[----:B------:R-:W-:Y:S01]  /*47b0*/  UIADD3 UR34, UPT, UPT, UR38, 0x200, URZ ;  /* 0x0000020026227890 */ /* 0x000fe2000fffe0ff */
[----:B------:R-:W-:Y:S01]  /*47c0*/  R2UR UR52, R3 ;  /* 0x00000000033472ca */ /* 0x000fe200000e0000 */
[----:B------:R-:W-:-:S02]  /*47d0*/  UIADD3 UR10, UPT, UPT, UR4, 0x200, URZ ;  /* 0x00000200040a7890 */ /* 0x000fc4000fffe0ff */
[----:B------:R-:W-:Y:S02]  /*47e0*/  UIADD3 UR42, UPT, UPT, UR38, 0x300, URZ ;  /* 0x00000300262a7890 */ /* 0x000fe4000fffe0ff */
[----:B------:R-:W-:Y:S02]  /*47f0*/  UIADD3 UR8, UPT, UPT, UR4, 0x300, URZ ;  /* 0x0000030004087890 */ /* 0x000fe4000fffe0ff */
[----:B------:R-:W-:Y:S02]  /*4800*/  UIADD3 UR44, UPT, UPT, UR38, 0x400, URZ ;  /* 0x00000400262c7890 */ /* 0x000fe4000fffe0ff */
[----:B------:R-:W-:Y:S01]  /*4810*/  UIADD3 UR6, UPT, UPT, UR4, 0x400, URZ ;  /* 0x0000040004067890 */ /* 0x000fe2000fffe0ff */
[----:B------:R-:W-:Y:S01]  /*4820*/  UMOV UR50, 0x0 ;  /* 0x0000000000327882 */ /* 0x000fe20000000000 */
[----:B------:R-:W-:Y:S01]  /*4830*/  UMOV UR51, 0x8200490 ;  /* 0x0820049000337882 */ /* 0x000fe20000000000 */
[----:B------:R-:W-:Y:S01]  /*4840*/  UMOV UR14, UR4 ;  /* 0x00000004000e7c82 */ /* 0x000fe20008000000 */
[----:B------:R-:W-:Y:S01]  /*4850*/  UMOV UR15, 0xc0004010 ;  /* 0xc0004010000f7882 */ /* 0x000fe20000000000 */
        /* <DEDUP_REMOVED lines=8> */
[----:B------:R2:W-:Y:S01]  /*48e0*/  UTCHMMA gdesc[UR38], gdesc[UR14], tmem[UR21], tmem[UR50], idesc[UR51], !UPT ;  /* 0x00ff320e260075ea */ /* 0x0005e2000f800015 */
[----:B------:R-:W-:Y:S01]  /*48f0*/  UMOV UR30, 0x0 ;  /* 0x00000000001e7882 */ /* 0x000fe20000000000 */
[----:B------:R-:W-:Y:S01]  /*4900*/  UMOV UR31, 0x8200490 ;  /* 0x08200490001f7882 */ /* 0x000fe20000000000 */
[----:B------:R-:W-:Y:S01]  /*4910*/  UMOV UR43, 0xc0004010 ;  /* 0xc0004010002b7882 */ /* 0x000fe20000000000 */
[----:B------:R-:W-:Y:S01]  /*4920*/  UMOV UR9, 0xc0004010 ;  /* 0xc000401000097882 */ /* 0x000fe20000000000 */
[----:B------:R2:W-:Y:S01]  /*4930*/  UTCHMMA gdesc[UR36], gdesc[UR12], tmem[UR19], tmem[UR48], idesc[UR49], UPT ;  /* 0x00ff300c240075ea */ /* 0x0005e2000b800013 */
[----:B------:R-:W-:Y:S01]  /*4940*/  UMOV UR45, 0xc0004010 ;  /* 0xc0004010002d7882 */ /* 0x000fe20000000000 */
[----:B------:R-:W-:Y:S01]  /*4950*/  UMOV UR22, 0x0 ;  /* 0x0000000000167882 */ /* 0x000fe20000000000 */
[----:B------:R-:W-:Y:S01]  /*4960*/  UMOV UR23, 0x8200490 ;  /* 0x0820049000177882 */ /* 0x000fe20000000000 */
[----:B------:R-:W-:Y:S01]  /*4970*/  UMOV UR7, 0xc0004010 ;  /* 0xc000401000077882 */ /* 0x000fe20000000000 */
[----:B------:R2:W-:Y:S01]  /*4980*/  UTCHMMA gdesc[UR34], gdesc[UR10], tmem[UR18], tmem[UR46], idesc[UR47], UPT ;  /* 0x00ff2e0a220075ea */ /* 0x0005e2000b800012 */
[----:B------:R2:W-:Y:S01]  /*4990*/  UTCHMMA gdesc[UR42], gdesc[UR8], tmem[UR17], tmem[UR30], idesc[UR31], UPT ;  /* 0x00ff1e082a0075ea */ /* 0x0005e2000b800011 */
[----:B------:R2:W-:Y:S01]  /*49a0*/  UTCHMMA gdesc[UR44], gdesc[UR6], tmem[UR16], tmem[UR22], idesc[UR23], UPT ;  /* 0x00ff16062c0075ea */ /* 0x0005e2000b800010 */
[----:B------:R-:W-:-:S09]  /*49b0*/  UISETP.NE.AND UP0, UPT, UR52, 0x2, UPT ;  /* 0x000000023400788c */ /* 0x000fd2000bf05270 */
[----:B------:R-:W-:Y:S05]  /*49c0*/  BRA.U !UP0, `(.L_x_97) ;  /* 0x0000000108047547 */ /* 0x000fea000b800000 */
[----:B--2---:R-:W-:Y:S05]  /*49d0*/  BPT.TRAP 0x1 ;  /* 0x000000040000795c */ /* 0x004fea0000300000 */
.L_x_97:
[----:B--2---:R-:W-:-:S09]  /*49e0*/  UIADD3 UR6, UPT, UPT, UR20, 0x29850, URZ ;  /* 0x0002985014067890 */ /* 0x004fd2000fffe0ff */
[----:B------:R2:W-:Y:S01]  /*49f0*/  UTCBAR [UR6], URZ ;  /* 0x000000ff060073e9 */ /* 0x0005e200080000ff */
[----:B------:R-:W-:Y:S05]  /*4a00*/  BRA.U !UP4, `(.L_x_98) ;  /* 0x000000010c047547 */ /* 0x000fea000b800000 */
[----:B--2---:R-:W-:Y:S05]  /*4a10*/  BPT.TRAP 0x1 ;  /* 0x000000040000795c */ /* 0x004fea0000300000 */
.L_x_98:
[----:B------:R-:W3:Y:S02]  /*4a20*/  SYNCS.PHASECHK.TRANS64.TRYWAIT P0, [UR20+0x29820], R8 ;  /* 0x02982008ff0075a7 */ /* 0x000ee40008001114 */
[----:B---3--:R-:W-:Y:S05]  /*4a30*/  @!P0 BRA `(.L_x_99) ;  /* 0x000000a400c08947 */ /* 0x008fea0003800000 */
.L_x_263:
[----:B------:R-:W-:Y:S05]  /*4a40*/  BRA.U !UP0, `(.L_x_100) ;  /* 0x0000000108047547 */ /* 0x000fea000b800000 */
[----:B--2---:R-:W-:Y:S05]  /*4a50*/  BPT.TRAP 0x1 ;  /* 0x000000040000795c */ /* 0x004fea0000300000 */
.L_x_100:
[----:B------:R-:W4:Y:S02]  /*4a60*/  SYNCS.PHASECHK.TRANS64.TRYWAIT P0, [UR20+0x29868], R7 ;  /* 0x02986807ff0075a7 */ /* 0x000f240008001114 */
[----:B----4-:R-:W-:Y:S05]  /*4a70*/  @!P0 BRA `(.L_x_101) ;  /* 0x000000a400c88947 */ /* 0x010fea0003800000 */
.L_x_265:
[----:B------:R-:W-:Y:S05]  /*4a80*/  BRA.U !UP0, `(.L_x_102) ;  /* 0x0000000108047547 */ /* 0x000fea000b800000 */
[----:B--2---:R-:W-:Y:S05]  /*4a90*/  BPT.TRAP 0x1 ;  /* 0x000000040000795c */ /* 0x004fea0000300000 */
.L_x_102:
[----:B------:R-:W4:Y:S01]  /*4aa0*/  SYNCS.PHASECHK.TRANS64.TRYWAIT P0, [UR20+0x29878], R7 ;  /* 0x02987807ff0075a7 */ /* 0x000f220008001114 */
[----:B---3--:R-:W-:Y:S01]  /*4ab0*/  HFMA2 R0, -RZ, RZ, 0, 9.5367431640625e-06 ;  /* 0x000000a0ff007431 */ /* 0x008fe200000001ff */
[----:B------:R-:W-:Y:S01]  /*4ac0*/  MOV R2, 0xa0 ;  /* 0x000000a000027802 */ /* 0x000fe20000000f00 */
[----:B----4-:R-:W-:Y:S06]  /*4ad0*/  @!P0 BRA `(.L_x_103) ;  /* 0x000000a400c88947 */ /* 0x010fec0003800000 */
.L_x_267:
[----:B------:R-:W-:Y:S01]  /*4ae0*/  R2UR UR47, R2 ;  /* 0x00000000022f72ca */ /* 0x000fe200000e0000 */
[----:B------:R-:W-:Y:S01]  /*4af0*/  IMAD.MOV.U32 R2, RZ, RZ, 0xa0 ;  /* 0x000000a0ff027424 */ /* 0x000fe200078e00ff */
[----:B------:R-:W-:Y:S01]  /*4b00*/  R2UR UR46, R0 ;  /* 0x00000000002e72ca */ /* 0x000fe200000e0000 */
[----:B------:R-:W-:Y:S01]  /*4b10*/  IMAD.MOV.U32 R0, RZ, RZ, 0xa0 ;  /* 0x000000a0ff007424 */ /* 0x000fe200078e00ff */
[----:B------:R-:W-:Y:S02]  /*4b20*/  UIADD3 UR18, UPT, UPT, UR28, 0x100, URZ ;  /* 0x000001001c127890 */ /* 0x000fe4000fffe0ff */
[C---:B------:R-:W-:Y:S01]  /*4b30*/  R2UR UR31, R2.reuse ;  /* 0x00000000021f72ca */ /* 0x040fe200000e0000 */
[----:B------:R-:W-:Y:S01]  /*4b40*/  UIADD3 UR22, UPT, UPT, UR26, 0x100, URZ ;  /* 0x000001001a167890 */ /* 0x000fe2000fffe0ff */
[----:B------:R-:W-:Y:S01]  /*4b50*/  R2UR UR30, R2 ;  /* 0x00000000021e72ca */ /* 0x000fe200000e0000 */
[----:B------:R-:W-:Y:S01]  /*4b60*/  UIADD3 UR14, UPT, UPT, UR28, 0x200, URZ ;  /* 0x000002001c0e7890 */ /* 0x000fe2000fffe0ff */
[----:B------:R-:W-:Y:S01]  /*4b70*/  R2UR UR21, R0 ;  /* 0x00000000001572ca */ /* 0x000fe200000e0000 */
[----:B------:R-:W-:-:S02]  /*4b80*/  UIADD3 UR16, UPT, UPT, UR26, 0x200, URZ ;  /* 0x000002001a107890 */ /* 0x000fc4000fffe0ff */
[----:B------:R-:W-:Y:S02]  /*4b90*/  UIADD3 UR10, UPT, UPT, UR28, 0x300, URZ ;  /* 0x000003001c0a7890 */ /* 0x000fe4000fffe0ff */
[----:B------:R-:W-:Y:S02]  /*4ba0*/  UIADD3 UR12, UPT, UPT, UR26, 0x300, URZ ;  /* 0x000003001a0c7890 */ /* 0x000fe4000fffe0ff */
[----:B--2---:R-:W-:Y:S02]  /*4bb0*/  UIADD3 UR6, UPT, UPT, UR28, 0x400, URZ ;  /* 0x000004001c067890 */ /* 0x004fe4000fffe0ff */
[----:B------:R-:W-:Y:S01]  /*4bc0*/  UIADD3 UR8, UPT, UPT, UR26, 0x400, URZ ;  /* 0x000004001a087890 */ /* 0x000fe2000fffe0ff */
        /* <DEDUP_REMOVED lines=23> */
[----:B------:R-:W-:Y:S05]  /*4d40*/  BRA.U !UP0, `(.L_x_104) ;  /* 0x0000000108047547 */ /* 0x000fea000b800000 */
[----:B--2---:R-:W-:Y:S05]  /*4d50*/  BPT.TRAP 0x1 ;  /* 0x000000040000795c */ /* 0x004fea0000300000 */
.L_x_104:
[----:B--2---:R-:W-:-:S09]  /*4d60*/  UIADD3 UR6, UPT, UPT, UR20, 0x29860, URZ ;  /* 0x0002986014067890 */ /* 0x004fd2000fffe0ff */
[----:B------:R2:W-:Y:S01]  /*4d70*/  UTCBAR [UR6], URZ ;  /* 0x000000ff060073e9 */ /* 0x0005e200080000ff */
[----:B------:R-:W-:Y:S05]  /*4d80*/  BRA.U !UP0, `(.L_x_105) ;  /* 0x0000000108047547 */ /* 0x000fea000b800000 */
[----:B--2---:R-:W-:Y:S05]  /*4d90*/  BPT.TRAP 0x1 ;  /* 0x000000040000795c */ /* 0x004fea0000300000 */
.L_x_105:
[----:B------:R-:W4:Y:S01]  /*4da0*/  SYNCS.PHASECHK.TRANS64.TRYWAIT P0, [UR20+0x29880], R8 ;  /* 0x02988008ff0075a7 */ /* 0x000f220008001114 */
[----:B------:R-:W-:Y:S01]  /*4db0*/  HFMA2 R0, -RZ, RZ, 0, 4.76837158203125e-06 ;  /* 0x00000050ff007431 */ /* 0x000fe200000001ff */
[----:B------:R-:W-:Y:S01]  /*4dc0*/  MOV R2, 0x120 ;  /* 0x0000012000027802 */ /* 0x000fe20000000f00 */
[----:B----4-:R-:W-:Y:S06]  /*4dd0*/  @!P0 BRA `(.L_x_106) ;  /* 0x000000a400208947 */ /* 0x010fec0003800000 */
.L_x_269:
[----:B------:R-:W-:Y:S01]  /*4de0*/  R2UR UR55, R2 ;  /* 0x00000000023772ca */ /* 0x000fe200000e0000 */
[----:B------:R-:W-:Y:S01]  /*4df0*/  IMAD.MOV.U32 R2, RZ, RZ, 0x138 ;  /* 0x00000138ff027424 */ /* 0x000fe200078e00ff */
[----:B------:R-:W-:Y:S01]  /*4e00*/  R2UR UR56, R0 ;  /* 0x00000000003872ca */ /* 0x000fe200000e0000 */
[----:B-1----:R-:W-:Y:S01]  /*4e10*/  IMAD.MOV.U32 R6, RZ, RZ, 0x128 ;  /* 0x00000128ff067424 */ /* 0x002fe200078e00ff */
[----:B------:R-:W-:Y:S01]  /*4e20*/  UIADD3 UR18, UPT, UPT, UR24, 0x20, URZ ;  /* 0x0000002018127890 */ /* 0x000fe2000fffe0ff */
[----:B---3--:R-:W-:Y:S01]  /*4e30*/  IMAD.MOV.U32 R4, RZ, RZ, 0x50 ;  /* 0x00000050ff047424 */ /* 0x008fe200078e00ff */
[----:B------:R-:W-:Y:S01]  /*4e40*/  R2UR UR49, R2 ;  /* 0x00000000023172ca */ /* 0x000fe200000e0000 */
[----:B------:R-:W-:Y:S01]  /*4e50*/  IMAD.MOV.U32 R2, RZ, RZ, 0x148 ;  /* 0x00000148ff027424 */ /* 0x000fe200078e00ff */
        /* <DEDUP_REMOVED lines=9> */
[----:B------:R-:W-:Y:S01]  /*4ef0*/  UIADD3 UR16, UPT, UPT, UR24, 0x40, URZ ;  /* 0x0000004018107890 */ /* 0x000fe2000fffe0ff */
        /* <DEDUP_REMOVED lines=8> */
[C---:B------:R-:W-:Y:S01]  /*4f80*/  R2UR UR46, R0.reuse ;  /* 0x00000000002e72ca */ /* 0x040fe200000e0000 */
[----:B------:R-:W-:Y:S01]  /*4f90*/  UIADD3 UR8, UPT, UPT, UR24, 0xc0, URZ ;  /* 0x000000c018087890 */ /* 0x000fe2000fffe0ff */
[----:B------:R-:W-:Y:S01]  /*4fa0*/  R2UR UR30, R0 ;  /* 0x00000000001e72ca */ /* 0x000fe200000e0000 */
[----:B------:R-:W-:Y:S01]  /*4fb0*/  UMOV UR72, 0x0 ;  /* 0x0000000000487882 */ /* 0x000fe20000000000 */
[----:B------:R-:W-:Y:S01]  /*4fc0*/  R2UR UR21, R2 ;  /* 0x00000000021572ca */ /* 0x000fe200000e0000 */
[----:B------:R-:W-:Y:S01]  /*4fd0*/  UMOV UR73, 0x8150490 ;  /* 0x0815049000497882 */ /* 0x000fe20000000000 */
[----:B------:R-:W-:Y:S01]  /*4fe0*/  R2UR UR22, R0 ;  /* 0x00000000001672ca */ /* 0x000fe200000e0000 */
[----:B--2---:R-:W-:Y:S01]  /*4ff0*/  UIADD3 UR6, UPT, UPT, UR24, 0xe0, URZ ;  /* 0x000000e018067890 */ /* 0x004fe2000fffe0ff */
[----:B------:R1:W-:Y:S01]  /*5000*/  UTCHMMA tmem[UR55], gdesc[UR24], tmem[UR56], tmem[UR72], idesc[UR73], !UPT ;  /* 0x00ff4818370079ea */ /* 0x0003e2000f800038 */
        /* <DEDUP_REMOVED lines=9> */
[----:B------:R1:W-:Y:S01]  /*50a0*/  UTCHMMA tmem[UR53], gdesc[UR18], tmem[UR54], tmem[UR70], idesc[UR71], UPT ;  /* 0x00ff4612350079ea */ /* 0x0003e2000b800036 */
        /* <DEDUP_REMOVED lines=16> */
[----:B------:R1:W-:Y:S01]  /*51b0*/  UTCHMMA tmem[UR23], gdesc[UR8], tmem[UR30], tmem[UR60], idesc[UR61], UPT ;  /* 0x00ff3c08170079ea */ /* 0x0003e2000b80001e */
[----:B------:R1:W-:Y:S01]  /*51c0*/  UTCHMMA tmem[UR21], gdesc[UR6], tmem[UR22], tmem[UR58], idesc[UR59], UPT ;  /* 0x00ff3a06150079ea */ /* 0x0003e2000b800016 */
[----:B------:R-:W-:Y:S05]  /*51d0*/  BRA.U !UP0, `(.L_x_107) ;  /* 0x0000000108047547 */ /* 0x000fea000b800000 */
[----:B-1----:R-:W-:Y:S05]  /*51e0*/  BPT.TRAP 0x1 ;  /* 0x000000040000795c */ /* 0x002fea0000300000 */
.L_x_107:
[----:B-1----:R-:W-:-:S09]  /*51f0*/  UIADD3 UR6, UPT, UPT, UR20, 0x29888, URZ ;  /* 0x0002988814067890 */ /* 0x002fd2000fffe0ff */
[----:B------:R1:W-:Y:S01]  /*5200*/  UTCBAR [UR6], URZ ;  /* 0x000000ff060073e9 */ /* 0x0003e200080000ff */
[----:B------:R-:W-:Y:S05]  /*5210*/  BRA.U !UP4, `(.L_x_108) ;  /* 0x000000010c047547 */ /* 0x000fea000b800000 */
[----:B-1----:R-:W-:Y:S05]  /*5220*/  BPT.TRAP 0x1 ;  /* 0x000000040000795c */ /* 0x002fea0000300000 */
.L_x_108:
[----:B------:R-:W2:Y:S01]  /*5230*/  LDL R0, [R1] ;  /* 0x0000000001007983 */ /* 0x000ea20000100800 */
[----:B-1----:R-:W-:Y:S01]  /*5240*/  UIADD3 UR6, UPT, UPT, UR20, 0x29828, URZ ;  /* 0x0002982814067890 */ /* 0x002fe2000fffe0ff */
[----:B------:R-:W-:Y:S01]  /*5250*/  MOV R13, RZ ;  /* 0x000000ff000d7202 */ /* 0x000fe20000000f00 */
[----:B------:R-:W-:Y:S01]  /*5260*/  UMOV UR9, URZ ;  /* 0x000000ff00097c82 */ /* 0x000fe20008000000 */
[----:B------:R-:W-:-:S06]  /*5270*/  UMOV UR30, URZ ;  /* 0x000000ff001e7c82 */ /* 0x000fcc0008000000 */
[----:B------:R1:W-:Y:S01]  /*5280*/  UTCBAR [UR6], URZ ;  /* 0x000000ff060073e9 */ /* 0x0003e200080000ff */
[----:B--2---:R-:W-:-:S13]  /*5290*/  ISETP.NE.AND P0, PT, R0, 0x1, PT ;  /* 0x000000010000780c */ /* 0x004fda0003f05270 */
[----:B-1----:R-:W-:Y:S05]  /*52a0*/  @!P0 BRA `(.L_x_109) ;  /* 0x0000001400b48947 */ /* 0x002fea0003800000 */
[----:B------:R-:W-:Y:S01]  /*52b0*/  R2UR UR54, R5 ;  /* 0x00000000053672ca */ /* 0x000fe200000e0000 */
[----:B------:R-:W-:Y:S01]  /*52c0*/  UIADD3 UR6, UPT, UPT, UR40, 0x80, URZ ;  /* 0x0000008028067890 */ /* 0x000fe2000fffe0ff */
[----:B------:R-:W-:Y:S01]  /*52d0*/  HFMA2 R10, -RZ, RZ, 0, 0 ;  /* 0x00000000ff0a7431 */ /* 0x000fe200000001ff */
[----:B------:R-:W-:Y:S01]  /*52e0*/  UMOV UR10, UR42 ;  /* 0x0000002a000a7c82 */ /* 0x000fe20008000000 */
[----:B------:R-:W-:Y:S01]  /*52f0*/  UMOV UR11, 0xc0004010 ;  /* 0xc0004010000b7882 */ /* 0x000fe20000000000 */
[----:B------:R-:W-:Y:S01]  /*5300*/  UMOV UR7, 0x40004040 ;  /* 0x4000404000077882 */ /* 0x000fe20000000000 */
[----:B------:R-:W-:Y:S01]  /*5310*/  UMOV UR8, UR44 ;  /* 0x0000002c00087c82 */ /* 0x000fe20008000000 */
[----:B------:R-:W-:Y:S01]  /*5320*/  UMOV UR9, 0xc0004010 ;  /* 0xc000401000097882 */ /* 0x000fe20000000000 */
[----:B------:R-:W-:Y:S01]  /*5330*/  IMAD.U32 R16, RZ, RZ, UR10 ;  /* 0x0000000aff107e24 */ /* 0x000fe2000f8e00ff */
[----:B------:R-:W-:Y:S02]  /*5340*/  MOV R17, UR11 ;  /* 0x0000000b00117c02 */ /* 0x000fe40008000f00 */
[----:B------:R-:W-:Y:S01]  /*5350*/  CS2R R12, SRZ ;  /* 0x00000000000c7805 */ /* 0x000fe2000001ff00 */
[----:B------:R-:W-:Y:S01]  /*5360*/  IMAD.MOV.U32 R11, RZ, RZ, 0x1 ;  /* 0x00000001ff0b7424 */ /* 0x000fe200078e00ff */
[----:B------:R-:W-:Y:S01]  /*5370*/  MOV R8, 0x1 ;  /* 0x0000000100087802 */ /* 0x000fe20000000f00 */
[----:B------:R-:W-:Y:S01]  /*5380*/  IMAD.MOV.U32 R9, RZ, RZ, 0x1 ;  /* 0x00000001ff097424 */ /* 0x000fe200078e00ff */
[----:B------:R-:W-:Y:S01]  /*5390*/  MOV R18, UR6 ;  /* 0x0000000600127c02 */ /* 0x000fe20008000f00 */
[----:B------:R-:W-:Y:S01]  /*53a0*/  IMAD.MOV.U32 R7, RZ, RZ, RZ ;  /* 0x000000ffff077224 */ /* 0x000fe200078e00ff */
[----:B------:R-:W-:Y:S01]  /*53b0*/  MOV R15, UR9 ;  /* 0x00000009000f7c02 */ /* 0x000fe20008000f00 */
[----:B------:R-:W-:Y:S01]  /*53c0*/  IMAD.U32 R19, RZ, RZ, UR7 ;  /* 0x00000007ff137e24 */ /* 0x000fe2000f8e00ff */
[----:B------:R-:W-:Y:S01]  /*53d0*/  UIADD3 UR64, UPT, UPT, UR54, 0x20, URZ ;  /* 0x0000002036407890 */ /* 0x000fe2000fffe0ff */
[----:B------:R-:W-:Y:S01]  /*53e0*/  IMAD.U32 R14, RZ, RZ, UR8 ;  /* 0x00000008ff0e7e24 */ /* 0x000fe2000f8e00ff */
[----:B------:R-:W-:-:S02]  /*53f0*/  UIADD3 UR62, UPT, UPT, UR54, 0x40, URZ ;  /* 0x00000040363e7890 */ /* 0x000fc4000fffe0ff */
[----:B------:R-:W-:Y:S02]  /*5400*/  UIADD3 UR60, UPT, UPT, UR54, 0x60, URZ ;  /* 0x00000060363c7890 */ /* 0x000fe4000fffe0ff */
[----:B------:R-:W-:Y:S02]  /*5410*/  UIADD3 UR58, UPT, UPT, UR54, 0x80, URZ ;  /* 0x00000080363a7890 */ /* 0x000fe4000fffe0ff */
[----:B------:R-:W-:Y:S02]  /*5420*/  UIADD3 UR56, UPT, UPT, UR54, 0xc0, URZ ;  /* 0x000000c036387890 */ /* 0x000fe4000fffe0ff */
[----:B------:R-:W-:Y:S02]  /*5430*/  UIADD3 UR76, UPT, UPT, UR40, 0x100, URZ ;  /* 0x00000100284c7890 */ /* 0x000fe4000fffe0ff */
[----:B------:R-:W-:Y:S02]  /*5440*/  UIADD3 UR74, UPT, UPT, UR40, 0x180, URZ ;  /* 0x00000180284a7890 */ /* 0x000fe4000fffe0ff */
        /* <DEDUP_REMOVED lines=9> */
[----:B------:R-:W-:Y:S01]  /*54e0*/  UIADD3 UR42, UPT, UPT, UR32, 0x406, URZ ;  /* 0x00000406202a7890 */ /* 0x000fe2000fffe0ff */
[----:B------:R-:W-:Y:S01]  /*54f0*/  UMOV UR8, 0x1 ;  /* 0x0000000100087882 */ /* 0x000fe20000000000 */
[----:B------:R-:W-:Y:S01]  /*5500*/  UMOV UR30, URZ ;  /* 0x000000ff001e7c82 */ /* 0x000fe20008000000 */
[----:B------:R-:W-:Y:S01]  /*5510*/  UMOV UR9, URZ ;  /* 0x000000ff00097c82 */ /* 0x000fe20008000000 */
[----:B------:R-:W-:Y:S01]  /*5520*/  UMOV UR77, 0x40004040 ;  /* 0x40004040004d7882 */ /* 0x000fe20000000000 */
[----:B------:R-:W-:Y:S01]  /*5530*/  UMOV UR75, 0x40004040 ;  /* 0x40004040004b7882 */ /* 0x000fe20000000000 */
[----:B------:R-:W-:Y:S01]  /*5540*/  UMOV UR73, 0x40004040 ;  /* 0x4000404000497882 */ /* 0x000fe20000000000 */
[----:B------:R-:W-:Y:S01]  /*5550*/  UMOV UR71, 0x40004040 ;  /* 0x4000404000477882 */ /* 0x000fe20000000000 */
[----:B------:R-:W-:Y:S01]  /*5560*/  UMOV UR69, 0x40004040 ;  /* 0x4000404000457882 */ /* 0x000fe20000000000 */
[----:B------:R-:W-:Y:S01]  /*5570*/  UMOV UR67, 0x40004040 ;  /* 0x4000404000437882 */ /* 0x000fe20000000000 */
        /* <DEDUP_REMOVED lines=13> */
.L_x_133:
[----:B------:R-:W-:Y:S04]  /*5650*/  BSSY.RECONVERGENT B0, `(.L_x_110) ;  /* 0x0000003000007945 */ /* 0x000fe80003800200 */
[----:B-1----:R-:W-:Y:S05]  /*5660*/  @!P2 BRA `(.L_x_111) ;  /* 0x000000000004a947 */ /* 0x002fea0003800000 */
[----:B------:R-:W-:Y:S05]  /*5670*/  BPT.TRAP 0x1 ;  /* 0x000000040000795c */ /* 0x000fea0000300000 */
.L_x_111:
[----:B------:R-:W-:Y:S05]  /*5680*/  BSYNC.RECONVERGENT B0 ;  /* 0x0000000000007941 */ /* 0x000fea0003800200 */
.L_x_110:
[----:B------:R-:W-:Y:S01]  /*5690*/  ULEA UR6, UR8, UR20, 0x3 ;  /* 0x0000001408067291 */ /* 0x000fe2000f8e18ff */
[----:B------:R-:W-:Y:S02]  /*56a0*/  SHF.L.U32 R2, R7, 0x1f, RZ ;  /* 0x0000001f07027819 */ /* 0x000fe400000006ff */
[----:B------:R-:W-:Y:S06]  /*56b0*/  R2UR UR7, R3 ;  /* 0x00000000030772ca */ /* 0x000fec00000e0000 */
[----:B------:R-:W1:Y:S07]  /*56c0*/  SYNCS.PHASECHK.TRANS64.TRYWAIT P0, [UR6+0x29800], R2 ;  /* 0x02980002ff0075a7 */ /* 0x000e6e0008001106 */
[----:B------:R-:W-:Y:S01]  /*56d0*/  UISETP.NE.AND UP0, UPT, UR7, 0x2, UPT ;  /* 0x000000020700788c */ /* 0x000fe2000bf05270 */
[----:B-1----:R-:W-:Y:S10]  /*56e0*/  @!P0 BRA `(.L_x_112) ;  /* 0x0000009800f48947 */ /* 0x002ff40003800000 */
.L_x_271:
[----:B------:R-:W-:Y:S05]  /*56f0*/  BRA.U !UP0, `(.L_x_113) ;  /* 0x0000000108047547 */ /* 0x000fea000b800000 */
[----:B------:R-:W-:Y:S05]  /*5700*/  BPT.TRAP 0x1 ;  /* 0x000000040000795c */ /* 0x000fea0000300000 */
.L_x_113:
[----:B------:R-:W-:Y:S01]  /*5710*/  SHF.L.U32 R4, R10, 0x1f, RZ ;  /* 0x0000001f0a047819 */ /* 0x000fe200000006ff */
[----:B-1----:R-:W-:Y:S03]  /*5720*/  HFMA2 R0, -RZ, RZ, 0, 1.71661376953125e-05 ;  /* 0x00000120ff007431 */ /* 0x002fe600000001ff */
[----:B------:R-:W1:Y:S02]  /*5730*/  SYNCS.PHASECHK.TRANS64.TRYWAIT P0, [UR20+0x29858], R4 ;  /* 0x02985804ff0075a7 */ /* 0x000e640008001114 */
[----:B-1----:R-:W-:Y:S05]  /*5740*/  @!P0 BRA `(.L_x_114) ;  /* 0x0000009800f48947 */ /* 0x002fea0003800000 */
.L_x_273:
[----:B------:R-:W-:Y:S01]  /*5750*/  UIMAD UR6, UR8, 0x500, UR4 ;  /* 0x00000500080678a4 */ /* 0x000fe2000f8e0204 */
[----:B------:R-:W-:Y:S01]  /*5760*/  R2UR UR10, R0 ;  /* 0x00000000000a72ca */ /* 0x000fe200000e0000 */
[----:B------:R-:W-:Y:S01]  /*5770*/  UMOV UR16, 0x0 ;  /* 0x0000000000107882 */ /* 0x000fe20000000000 */
[----:B------:R-:W-:Y:S01]  /*5780*/  UMOV UR17, 0x8200490 ;  /* 0x0820049000117882 */ /* 0x000fe20000000000 */
[----:B------:R-:W-:Y:S01]  /*5790*/  UIADD3 UR14, UPT, UPT, UR6, 0x100, URZ ;  /* 0x00000100060e7890 */ /* 0x000fe2000fffe0ff */
[----:B------:R-:W-:Y:S01]  /*57a0*/  IMAD.MOV.U32 R0, RZ, RZ, 0x120 ;  /* 0x00000120ff007424 */ /* 0x000fe200078e00ff */
[----:B------:R-:W-:Y:S01]  /*57b0*/  UIADD3 UR12, UPT, UPT, UR6, 0x200, URZ ;  /* 0x00000200060c7890 */ /* 0x000fe2000fffe0ff */
[----:B------:R-:W-:Y:S01]  /*57c0*/  UMOV UR7, 0xc0004010 ;  /* 0xc000401000077882 */ /* 0x000fe20000000000 */
[----:B------:R-:W-:Y:S02]  /*57d0*/  UMOV UR11, 0x8200490 ;  /* 0x08200490000b7882 */ /* 0x000fe40000000000 */
[C---:B------:R-:W-:Y:S01]  /*57e0*/  R2UR UR23, R0.reuse ;  /* 0x00000000001772ca */ /* 0x040fe200000e0000 */
[----:B------:R-:W-:Y:S01]  /*57f0*/  UMOV UR15, 0xc0004010 ;  /* 0xc0004010000f7882 */ /* 0x000fe20000000000 */
[----:B------:R-:W-:Y:S01]  /*5800*/  UMOV UR18, UR36 ;  /* 0x0000002400127c82 */ /* 0x000fe20008000000 */
[----:B------:R-:W-:Y:S01]  /*5810*/  UMOV UR19, 0xc0004010 ;  /* 0xc000401000137882 */ /* 0x000fe20000000000 */
[----:B------:R2:W-:Y:S01]  /*5820*/  UTCHMMA gdesc[UR38], gdesc[UR6], tmem[UR10], tmem[UR16], idesc[UR17], !UPT ;  /* 0x00ff1006260075ea */ /* 0x0005e2000f80000a */
[C---:B------:R-:W-:Y:S01]  /*5830*/  R2UR UR22, R0.reuse ;  /* 0x00000000001672ca */ /* 0x040fe200000e0000 */
[----:B------:R-:W-:Y:S01]  /*5840*/  UMOV UR13, 0xc0004010 ;  /* 0xc0004010000d7882 */ /* 0x000fe20000000000 */
[----:B------:R-:W-:Y:S01]  /*5850*/  R2UR UR21, R0 ;  /* 0x00000000001572ca */ /* 0x000fe200000e0000 */
[----:B--2---:R-:W-:Y:S01]  /*5860*/  UMOV UR10, 0x0 ;  /* 0x00000000000a7882 */ /* 0x004fe20000000000 */
[----:B------:R-:W-:Y:S04]  /*5870*/  UMOV UR16, UR34 ;  /* 0x0000002200107c82 */ /* 0x000fe80008000000 */
[----:B------:R2:W-:Y:S01]  /*5880*/  UTCHMMA gdesc[UR18], gdesc[UR14], tmem[UR23], tmem[UR10], idesc[UR11], UPT ;  /* 0x00ff0a0e120075ea */ /* 0x0005e2000b800017 */
[----:B------:R-:W-:Y:S01]  /*5890*/  UMOV UR17, 0xc0004010 ;  /* 0xc000401000117882 */ /* 0x000fe20000000000 */
[----:B--2---:R-:W-:Y:S01]  /*58a0*/  UIADD3 UR10, UPT, UPT, UR6, 0x300, URZ ;  /* 0x00000300060a7890 */ /* 0x004fe2000fffe0ff */
[----:B------:R-:W-:Y:S01]  /*58b0*/  R2UR UR18, R16 ;  /* 0x00000000101272ca */ /* 0x000fe200000e0000 */
[----:B------:R-:W-:Y:S01]  /*58c0*/  UIADD3 UR6, UPT, UPT, UR6, 0x400, URZ ;  /* 0x0000040006067890 */ /* 0x000fe2000fffe0ff */
[----:B------:R-:W-:Y:S01]  /*58d0*/  R2UR UR19, R17 ;  /* 0x00000000111372ca */ /* 0x000fe200000e0000 */
[----:B------:R-:W-:Y:S01]  /*58e0*/  UMOV UR14, 0x0 ;  /* 0x00000000000e7882 */ /* 0x000fe20000000000 */
[----:B------:R-:W-:Y:S01]  /*58f0*/  UMOV UR15, 0x8200490 ;  /* 0x08200490000f7882 */ /* 0x000fe20000000000 */
[----:B------:R-:W-:Y:S01]  /*5900*/  UMOV UR11, 0xc0004010 ;  /* 0xc0004010000b7882 */ /* 0x000fe20000000000 */
[----:B------:R2:W-:Y:S01]  /*5910*/  UTCHMMA gdesc[UR16], gdesc[UR12], tmem[UR22], tmem[UR14], idesc[UR15], UPT ;  /* 0x00ff0e0c100075ea */ /* 0x0005e2000b800016 */
[----:B------:R-:W-:Y:S01]  /*5920*/  R2UR UR23, R15 ;  /* 0x000000000f1772ca */ /* 0x000fe200000e0000 */
[----:B--2---:R-:W-:Y:S01]  /*5930*/  UMOV UR12, 0x0 ;  /* 0x00000000000c7882 */ /* 0x004fe20000000000 */
[----:B------:R-:W-:Y:S01]  /*5940*/  UMOV UR13, 0x8200490 ;  /* 0x08200490000d7882 */ /* 0x000fe20000000000 */
[----:B------:R-:W-:Y:S05]  /*5950*/  R2UR UR22, R14 ;  /* 0x000000000e1672ca */ /* 0x000fea00000e0000 */
[----:B------:R2:W-:Y:S01]  /*5960*/  UTCHMMA gdesc[UR18], gdesc[UR10], tmem[UR21], tmem[UR12], idesc[UR13], UPT ;  /* 0x00ff0c0a120075ea */ /* 0x0005e2000b800015 */
[----:B------:R-:W-:Y:S01]  /*5970*/  R2UR UR14, R0 ;  /* 0x00000000000e72ca */ /* 0x000fe200000e0000 */
[----:B--2---:R-:W-:Y:S01]  /*5980*/  UMOV UR18, 0x0 ;  /* 0x0000000000127882 */ /* 0x004fe20000000000 */
[----:B------:R-:W-:Y:S11]  /*5990*/  UMOV UR19, 0x8200490 ;  /* 0x0820049000137882 */ /* 0x000ff60000000000 */
[----:B------:R2:W-:Y:S02]  /*59a0*/  UTCHMMA gdesc[UR22], gdesc[UR6], tmem[UR14], tmem[UR18], idesc[UR19], UPT ;  /* 0x00ff1206160075ea */ /* 0x0005e4000b80000e */
[----:B--2---:R-:W-:Y:S01]  /*59b0*/  UIADD3 UR22, UPT, UPT, UR8, 0x1, URZ ;  /* 0x0000000108167890 */ /* 0x004fe2000fffe0ff */
[----:B------:R-:W-:Y:S11]  /*59c0*/  BRA.U !UP0, `(.L_x_115) ;  /* 0x0000000108047547 */ /* 0x000ff6000b800000 */
[----:B------:R-:W-:Y:S05]  /*59d0*/  BPT.TRAP 0x1 ;  /* 0x000000040000795c */ /* 0x000fea0000300000 */
.L_x_115:
[----:B------:R-:W-:Y:S09]  /*59e0*/  UIADD3 UR6, UPT, UPT, UR20, 0x29850, URZ ;  /* 0x0002985014067890 */ /* 0x000ff2000fffe0ff */
[----:B------:R2:W-:Y:S01]  /*59f0*/  UTCBAR [UR6], URZ ;  /* 0x000000ff060073e9 */ /* 0x0005e200080000ff */
[----:B------:R-:W-:Y:S05]  /*5a00*/  BRA.U !UP0, `(.L_x_116) ;  /* 0x0000000108047547 */ /* 0x000fea000b800000 */
[----:B--2---:R-:W-:Y:S05]  /*5a10*/  BPT.TRAP 0x1 ;  /* 0x000000040000795c */ /* 0x004fea0000300000 */
.L_x_116:
[----:B-1----:R-:W-:Y:S04]  /*5a20*/  SHF.L.U32 R2, R13, 0x1f, RZ ;  /* 0x0000001f0d027819 */ /* 0x002fe800000006ff */
[----:B------:R-:W1:Y:S02]  /*5a30*/  SYNCS.PHASECHK.TRANS64.TRYWAIT P0, [UR20+0x29890], R2 ;  /* 0x02989002ff0075a7 */ /* 0x000e640008001114 */
[----:B-1----:R-:W-:Y:S05]  /*5a40*/  @!P0 BRA `(.L_x_117) ;  /* 0x00000098004c8947 */ /* 0x002fea0003800000 */
.L_x_275:
[----:B------:R-:W-:Y:S05]  /*5a50*/  BRA.U !UP0, `(.L_x_118) ;  /* 0x0000000108047547 */ /* 0x000fea000b800000 */
[----:B--2---:R-:W-:Y:S05]  /*5a60*/  BPT.TRAP 0x1 ;  /* 0x000000040000795c */ /* 0x004fea0000300000 */
.L_x_118:
[----:B-1----:R-:W-:Y:S04]  /*5a70*/  SHF.L.U32 R2, R12, 0x1f, RZ ;  /* 0x0000001f0c027819 */ /* 0x002fe800000006ff */
[----:B------:R-:W1:Y:S02]  /*5a80*/  SYNCS.PHASECHK.TRANS64.TRYWAIT P0, [UR20+0x29868], R2 ;  /* 0x02986802ff0075a7 */ /* 0x000e640008001114 */
[----:B-1----:R-:W-:Y:S05]  /*5a90*/  @!P0 BRA `(.L_x_119) ;  /* 0x0000009800508947 */ /* 0x002fea0003800000 */
.L_x_277:
[----:B------:R-:W-:Y:S02]  /*5aa0*/  R2UR UR18, R18 ;  /* 0x00000000121272ca */ /* 0x000fe400000e0000 */
[----:B------:R-:W-:Y:S02]  /*5ab0*/  ELECT P0, URZ, PT ;  /* 0x0000000000ff782f */ /* 0x000fe40003800000 */
[----:B------:R-:W-:Y:S01]  /*5ac0*/  R2UR UR19, R19 ;  /* 0x00000000131372ca */ /* 0x000fe200000e0000 */
[----:B------:R-:W-:Y:S01]  /*5ad0*/  UMOV UR16, 0x0 ;  /* 0x0000000000107882 */ /* 0x000fe20000000000 */
[----:B------:R-:W-:Y:S01]  /*5ae0*/  UMOV UR17, 0x8158490 ;  /* 0x0815849000117882 */ /* 0x000fe20000000000 */
[----:B------:R-:W-:Y:S01]  /*5af0*/  UMOV UR14, 0x0 ;  /* 0x00000000000e7882 */ /* 0x000fe20000000000 */
[----:B-1----:R-:W-:Y:S02]  /*5b00*/  IMAD.MOV.U32 R0, RZ, RZ, 0xa0 ;  /* 0x000000a0ff007424 */ /* 0x002fe400078e00ff */
[----:B------:R-:W-:Y:S03]  /*5b10*/  IMAD.MOV.U32 R2, RZ, RZ, 0xa0 ;  /* 0x000000a0ff027424 */ /* 0x000fe600078e00ff */
[C---:B------:R-:W-:Y:S02]  /*5b20*/  R2UR UR8, R0.reuse ;  /* 0x00000000000872ca */ /* 0x040fe400000e0000 */
[C---:B------:R-:W-:Y:S01]  /*5b30*/  R2UR UR15, R0.reuse ;  /* 0x00000000000f72ca */ /* 0x040fe200000e0000 */
[----:B------:R-:W-:Y:S01]  /*5b40*/  @P0 IMAD.MOV.U32 R21, RZ, RZ, -0x3fffbff0 ;  /* 0xc0004010ff150424 */ /* 0x000fe200078e00ff */
[----:B--2---:R-:W-:Y:S02]  /*5b50*/  @P0 R2UR UR6, R5 ;  /* 0x00000000050602ca */ /* 0x004fe400000e0000 */
[----:B------:R-:W-:Y:S02]  /*5b60*/  R2UR UR12, R0 ;  /* 0x00000000000c72ca */ /* 0x000fe400000e0000 */
[----:B------:R-:W-:Y:S02]  /*5b70*/  @P0 R2UR UR7, R21 ;  /* 0x00000000150702ca */ /* 0x000fe400000e0000 */
[----:B------:R-:W-:Y:S02]  /*5b80*/  R2UR UR11, R2 ;  /* 0x00000000020b72ca */ /* 0x000fe400000e0000 */
[C---:B------:R-:W-:Y:S02]  /*5b90*/  R2UR UR10, R0.reuse ;  /* 0x00000000000a72ca */ /* 0x040fe400000e0000 */
[----:B------:R-:W-:Y:S03]  /*5ba0*/  R2UR UR13, R0 ;  /* 0x00000000000d72ca */ /* 0x000fe600000e0000 */
[----:B------:R-:W-:Y:S05]  /*5bb0*/  IMAD.U32 R20, RZ, RZ, UR6 ;  /* 0x00000006ff147e24 */ /* 0x000fea000f8e00ff */
[----:B------:R-:W-:Y:S02]  /*5bc0*/  @P0 R2UR UR6, R20 ;  /* 0x00000000140602ca */ /* 0x000fe400000e0000 */
[----:B------:R-:W-:Y:S11]  /*5bd0*/  ELECT P0, URZ, PT ;  /* 0x0000000000ff782f */ /* 0x000ff60003800000 */
[----:B------:R1:W-:Y:S02]  /*5be0*/  UTCHMMA gdesc[UR40], gdesc[UR6], tmem[UR8], tmem[UR16], idesc[UR17], !UPT ;  /* 0x00ff1006280075ea */ /* 0x0003e4000f800008 */
[----:B------:R-:W-:Y:S01]  /*5bf0*/  @P0 VIADD R2, R5, 0xa0 ;  /* 0x000000a005020836 */ /* 0x000fe20000000000 */
[----:B-1----:R-:W-:Y:S01]  /*5c00*/  UMOV UR6, 0x0 ;  /* 0x0000000000067882 */ /* 0x002fe20000000000 */
[----:B------:R-:W-:Y:S02]  /*5c10*/  UMOV UR7, 0x8158490 ;  /* 0x0815849000077882 */ /* 0x000fe40000000000 */
[----:B------:R1:W-:Y:S02]  /*5c20*/  UTCHMMA gdesc[UR18], gdesc[UR64], tmem[UR15], tmem[UR6], idesc[UR7], UPT ;  /* 0x00ff0640120075ea */ /* 0x0003e4000b80000f */
[----:B-1----:R-:W-:Y:S01]  /*5c30*/  UMOV UR15, 0x8158490 ;  /* 0x08158490000f7882 */ /* 0x002fe20000000000 */
[----:B------:R-:W-:Y:S01]  /*5c40*/  UMOV UR18, 0x0 ;  /* 0x0000000000127882 */ /* 0x000fe20000000000 */
[----:B------:R1:W-:Y:S01]  /*5c50*/  UTCHMMA gdesc[UR76], gdesc[UR62], tmem[UR12], tmem[UR14], idesc[UR15], UPT ;  /* 0x00ff0e3e4c0075ea */ /* 0x0003e2000b80000c */
[----:B------:R-:W-:Y:S01]  /*5c60*/  UMOV UR19, 0x8158490 ;  /* 0x0815849000137882 */ /* 0x000fe20000000000 */
[----:B------:R-:W-:Y:S01]  /*5c70*/  @P0 R2UR UR6, R2 ;  /* 0x00000000020602ca */ /* 0x000fe200000e0000 */
[----:B------:R2:W-:Y:S01]  /*5c80*/  UTCHMMA gdesc[UR74], gdesc[UR60], tmem[UR11], tmem[UR18], idesc[UR19], UPT ;  /* 0x00ff123c4a0075ea */ /* 0x0005e2000b80000b */
[----:B------:R3:W-:Y:S01]  /*5c90*/  UTCHMMA gdesc[UR72], gdesc[UR58], tmem[UR10], tmem[UR16], idesc[UR17], UPT ;  /* 0x00ff103a480075ea */ /* 0x0007e2000b80000a */
[----:B------:R-:W-:Y:S01]  /*5ca0*/  UMOV UR7, 0xc0004010 ;  /* 0xc000401000077882 */ /* 0x000fe20000000000 */
[----:B-1----:R-:W-:Y:S01]  /*5cb0*/  R2UR UR14, R0 ;  /* 0x00000000000e72ca */ /* 0x002fe200000e0000 */
[----:B--2---:R-:W-:Y:S01]  /*5cc0*/  UMOV UR11, 0x8158490 ;  /* 0x08158490000b7882 */ /* 0x004fe20000000000 */
[----:B---3--:R-:W-:Y:S11]  /*5cd0*/  UMOV UR10, 0x0 ;  /* 0x00000000000a7882 */ /* 0x008ff60000000000 */
[----:B------:R1:W-:Y:S01]  /*5ce0*/  UTCHMMA gdesc[UR70], gdesc[UR6], tmem[UR14], tmem[UR10], idesc[UR11], UPT ;  /* 0x00ff0a06460075ea */ /* 0x0003e2000b80000e */
[----:B------:R1:W-:Y:S01]  /*5cf0*/  UTCHMMA gdesc[UR68], gdesc[UR56], tmem[UR13], tmem[UR18], idesc[UR19], UPT ;  /* 0x00ff1238440075ea */ /* 0x0003e2000b80000d */
[----:B------:R1:W-:Y:S01]  /*5d00*/  UTCHMMA gdesc[UR66], gdesc[UR54], tmem[UR8], tmem[UR16], idesc[UR17], UPT ;  /* 0x00ff1036420075ea */ /* 0x0003e2000b800008 */
[----:B------:R-:W-:Y:S05]  /*5d10*/  BRA.U !UP0, `(.L_x_120) ;  /* 0x0000000108047547 */ /* 0x000fea000b800000 */
[----:B-1----:R-:W-:Y:S05]  /*5d20*/  BPT.TRAP 0x1 ;  /* 0x000000040000795c */ /* 0x002fea0000300000 */
.L_x_120:
[----:B------:R-:W-:Y:S01]  /*5d30*/  UISETP.NE.U32.AND UP1, UPT, UR30, URZ, UPT ;  /* 0x000000ff1e00728c */ /* 0x000fe2000bf25070 */
[----:B------:R-:W-:Y:S01]  /*5d40*/  IMAD.MOV.U32 R0, RZ, RZ, RZ ;  /* 0x000000ffff007224 */ /* 0x000fe200078e00ff */
[----:B-1----:R-:W-:Y:S01]  /*5d50*/  UIADD3 UR8, UPT, UPT, UR20, 0x29870, URZ ;  /* 0x0002987014087890 */ /* 0x002fe2000fffe0ff */
[----:B------:R-:W-:Y:S01]  /*5d60*/  BSSY.RECONVERGENT B0, `(.L_x_121) ;  /* 0x0000030000007945 */ /* 0x000fe20003800200 */
[----:B------:R-:W-:Y:S01]  /*5d70*/  UIMAD UR6, UR9, 0x500, UR5 ;  /* 0x00000500090678a4 */ /* 0x000fe2000f8e0205 */
[----:B------:R-:W-:Y:S01]  /*5d80*/  LOP3.LUT R11, R11, 0x1, RZ, 0x3c, !PT ;  /* 0x000000010b0b7812 */ /* 0x000fe200078e3cff */
[----:B------:R-:W-:Y:S01]  /*5d90*/  UMOV UR10, 0x0 ;  /* 0x00000000000a7882 */ /* 0x000fe20000000000 */
[C---:B------:R-:W-:Y:S01]  /*5da0*/  R2UR UR14, R0.reuse ;  /* 0x00000000000e72ca */ /* 0x040fe200000e0000 */
[----:B------:R-:W-:Y:S01]  /*5db0*/  UIADD3 UR12, UPT, UPT, UR6, 0x20, URZ ;  /* 0x00000020060c7890 */ /* 0x000fe2000fffe0ff */
[C---:B------:R-:W-:Y:S01]  /*5dc0*/  R2UR UR16, R0.reuse ;  /* 0x00000000001072ca */ /* 0x040fe200000e0000 */
[----:B------:R-:W-:Y:S01]  /*5dd0*/  UMOV UR11, 0x8150490 ;  /* 0x08150490000b7882 */ /* 0x000fe20000000000 */
[----:B------:R1:W-:Y:S01]  /*5de0*/  UTCBAR [UR8], URZ ;  /* 0x000000ff080073e9 */ /* 0x0003e200080000ff */
[----:B------:R-:W-:Y:S01]  /*5df0*/  UMOV UR7, 0xc0004010 ;  /* 0xc000401000077882 */ /* 0x000fe20000000000 */
[----:B------:R-:W-:Y:S01]  /*5e00*/  UMOV UR30, 0x0 ;  /* 0x00000000001e7882 */ /* 0x000fe20000000000 */
[----:B------:R-:W-:Y:S01]  /*5e10*/  UMOV UR31, 0x8150490 ;  /* 0x08150490001f7882 */ /* 0x000fe20000000000 */
[----:B------:R-:W-:Y:S01]  /*5e20*/  UMOV UR13, 0xc0004010 ;  /* 0xc0004010000d7882 */ /* 0x000fe20000000000 */
[C---:B------:R-:W-:Y:S01]  /*5e30*/  R2UR UR19, R0.reuse ;  /* 0x00000000001372ca */ /* 0x040fe200000e0000 */
[----:B------:R-:W-:Y:S01]  /*5e40*/  UMOV UR17, 0x8150490 ;  /* 0x0815049000117882 */ /* 0x000fe20000000000 */
[C---:B------:R-:W-:Y:S01]  /*5e50*/  R2UR UR18, R0.reuse ;  /* 0x00000000001272ca */ /* 0x040fe200000e0000 */
[----:B------:R-:W-:Y:S01]  /*5e60*/  UMOV UR15, 0xc0004010 ;  /* 0xc0004010000f7882 */ /* 0x000fe20000000000 */
[----:B------:R2:W-:Y:S02]  /*5e70*/  UTCHMMA gdesc[UR32], gdesc[UR6], tmem[UR14], tmem[UR10], idesc[UR11], UP1 ;  /* 0x00ff0a06200075ea */ /* 0x0005e4000880000e */
[----:B------:R3:W-:Y:S01]  /*5e80*/  UTCHMMA gdesc[UR52], gdesc[UR12], tmem[UR16], tmem[UR30], idesc[UR31], UPT ;  /* 0x00ff1e0c340075ea */ /* 0x0007e2000b800010 */
[C---:B-1----:R-:W-:Y:S01]  /*5e90*/  R2UR UR8, R0.reuse ;  /* 0x00000000000872ca */ /* 0x042fe200000e0000 */
[----:B--2---:R-:W-:Y:S01]  /*5ea0*/  UIADD3 UR10, UPT, UPT, UR6, 0x40, URZ ;  /* 0x00000040060a7890 */ /* 0x004fe2000fffe0ff */
[C---:B------:R-:W-:Y:S01]  /*5eb0*/  R2UR UR7, R0.reuse ;  /* 0x00000000000772ca */ /* 0x040fe200000e0000 */
[----:B------:R-:W-:Y:S02]  /*5ec0*/  UIADD3 UR14, UPT, UPT, UR6, 0x60, URZ ;  /* 0x00000060060e7890 */ /* 0x000fe4000fffe0ff */
[----:B---3--:R-:W-:Y:S01]  /*5ed0*/  UIADD3 UR12, UPT, UPT, UR32, 0x400, URZ ;  /* 0x00000400200c7890 */ /* 0x008fe2000fffe0ff */
[----:B------:R-:W-:Y:S01]  /*5ee0*/  UMOV UR16, 0x0 ;  /* 0x0000000000107882 */ /* 0x000fe20000000000 */
[----:B------:R-:W-:Y:S01]  /*5ef0*/  UMOV UR11, 0xc0004010 ;  /* 0xc0004010000b7882 */ /* 0x000fe20000000000 */
[----:B------:R-:W-:Y:S02]  /*5f00*/  UMOV UR13, 0x40004040 ;  /* 0x40004040000d7882 */ /* 0x000fe40000000000 */
[----:B------:R1:W-:Y:S02]  /*5f10*/  UTCHMMA gdesc[UR50], gdesc[UR10], tmem[UR19], tmem[UR16], idesc[UR17], UPT ;  /* 0x00ff100a320075ea */ /* 0x0003e4000b800013 */
[----:B------:R2:W-:Y:S01]  /*5f20*/  UTCHMMA gdesc[UR48], gdesc[UR14], tmem[UR18], tmem[UR30], idesc[UR31], UPT ;  /* 0x00ff1e0e300075ea */ /* 0x0005e2000b800012 */
[----:B-1----:R-:W-:Y:S02]  /*5f30*/  UIADD3 UR16, UPT, UPT, UR6, 0x80, URZ ;  /* 0x0000008006107890 */ /* 0x002fe4000fffe0ff */
[----:B------:R-:W-:Y:S01]  /*5f40*/  UIADD3 UR10, UPT, UPT, UR6, 0xa0, URZ ;  /* 0x000000a0060a7890 */ /* 0x000fe2000fffe0ff */
[C---:B--2---:R-:W-:Y:S01]  /*5f50*/  R2UR UR15, R0.reuse ;  /* 0x00000000000f72ca */ /* 0x044fe200000e0000 */
[----:B------:R-:W-:Y:S01]  /*5f60*/  UMOV UR17, 0xc0004010 ;  /* 0xc000401000117882 */ /* 0x000fe20000000000 */
[----:B------:R-:W-:Y:S01]  /*5f70*/  R2UR UR14, R0 ;  /* 0x00000000000e72ca */ /* 0x000fe200000e0000 */
[----:B------:R-:W-:Y:S01]  /*5f80*/  UMOV UR18, 0x0 ;  /* 0x0000000000127882 */ /* 0x000fe20000000000 */
[----:B------:R-:W-:Y:S02]  /*5f90*/  UMOV UR19, 0x8150490 ;  /* 0x0815049000137882 */ /* 0x000fe40000000000 */
[----:B------:R1:W-:Y:S02]  /*5fa0*/  UTCHMMA gdesc[UR12], gdesc[UR16], tmem[UR7], tmem[UR30], idesc[UR31], UPT ;  /* 0x00ff1e100c0075ea */ /* 0x0003e4000b800007 */
[----:B------:R2:W-:Y:S01]  /*5fb0*/  UTCHMMA gdesc[UR46], gdesc[UR10], tmem[UR8], tmem[UR30], idesc[UR31], UPT ;  /* 0x00ff1e0a2e0075ea */ /* 0x0005e2000b800008 */
[----:B-1----:R-:W-:Y:S02]  /*5fc0*/  UIADD3 UR12, UPT, UPT, UR6, 0xc0, URZ ;  /* 0x000000c0060c7890 */ /* 0x002fe4000fffe0ff */
[----:B------:R-:W-:Y:S01]  /*5fd0*/  UIADD3 UR6, UPT, UPT, UR6, 0xe0, URZ ;  /* 0x000000e006067890 */ /* 0x000fe2000fffe0ff */
[----:B------:R-:W-:Y:S01]  /*5fe0*/  UMOV UR13, 0xc0004010 ;  /* 0xc0004010000d7882 */ /* 0x000fe20000000000 */
[----:B------:R-:W-:Y:S01]  /*5ff0*/  UMOV UR16, 0x0 ;  /* 0x0000000000107882 */ /* 0x000fe20000000000 */
[----:B------:R-:W-:Y:S01]  /*6000*/  UMOV UR17, 0x8150490 ;  /* 0x0815049000117882 */ /* 0x000fe20000000000 */
[----:B------:R-:W-:Y:S03]  /*6010*/  UMOV UR7, 0xc0004010 ;  /* 0xc000401000077882 */ /* 0x000fe60000000000 */
[----:B------:R2:W-:Y:S02]  /*6020*/  UTCHMMA gdesc[UR44], gdesc[UR12], tmem[UR15], tmem[UR18], idesc[UR19], UPT ;  /* 0x00ff120c2c0075ea */ /* 0x0005e4000b80000f */
[----:B------:R2:W-:Y:S01]  /*6030*/  UTCHMMA gdesc[UR42], gdesc[UR6], tmem[UR14], tmem[UR16], idesc[UR17], UPT ;  /* 0x00ff10062a0075ea */ /* 0x0005e2000b80000e */
[----:B------:R-:W-:Y:S05]  /*6040*/  @!P2 BRA `(.L_x_122) ;  /* 0x000000000004a947 */ /* 0x000fea0003800000 */
[----:B--2---:R-:W-:Y:S05]  /*6050*/  BPT.TRAP 0x1 ;  /* 0x000000040000795c */ /* 0x004fea0000300000 */
.L_x_122:
[----:B--2---:R-:W-:Y:S05]  /*6060*/  BSYNC.RECONVERGENT B0 ;  /* 0x0000000000007941 */ /* 0x004fea0003800200 */
.L_x_121:
[----:B------:R-:W-:Y:S02]  /*6070*/  ULEA UR7, UR9, UR20, 0x3 ;  /* 0x0000001409077291 */ /* 0x000fe4000f8e18ff */
[----:B------:R-:W-:Y:S02]  /*6080*/  UIADD3 UR9, UPT, UPT, UR9, 0x1, URZ ;  /* 0x0000000109097890 */ /* 0x000fe4000fffe0ff */
[----:B------:R-:W-:Y:S02]  /*6090*/  UIADD3 UR6, UPT, UPT, UR7, 0x29810, URZ ;  /* 0x0002981007067890 */ /* 0x000fe4000fffe0ff */
[----:B------:R-:W-:Y:S04]  /*60a0*/  UISETP.NE.AND UP1, UPT, UR9, 0x2, UPT ;  /* 0x000000020900788c */ /* 0x000fe8000bf25270 */
[----:B------:R-:W-:Y:S03]  /*60b0*/  USEL UR9, UR9, URZ, UP1 ;  /* 0x000000ff09097287 */ /* 0x000fe60008800000 */
[----:B------:R1:W-:Y:S01]  /*60c0*/  UTCBAR [UR6], URZ ;  /* 0x000000ff060073e9 */ /* 0x0003e200080000ff */
[----:B------:R-:W-:Y:S08]  /*60d0*/  BRA.U !UP0, `(.L_x_123) ;  /* 0x0000000108047547 */ /* 0x000ff0000b800000 */
[----:B-1----:R-:W-:Y:S05]  /*60e0*/  BPT.TRAP 0x1 ;  /* 0x000000040000795c */ /* 0x002fea0000300000 */
.L_x_123:
[----:B------:R-:W-:Y:S01]  /*60f0*/  LOP3.LUT R13, R13, 0x1, RZ, 0x3c, !PT ;  /* 0x000000010d0d7812 */ /* 0x000fe200078e3cff */
[----:B-1----:R-:W-:Y:S09]  /*6100*/  UIADD3 UR6, UPT, UPT, UR20, 0x29898, URZ ;  /* 0x0002989814067890 */ /* 0x002ff2000fffe0ff */
[----:B------:R1:W-:Y:S01]  /*6110*/  UTCBAR [UR6], URZ ;  /* 0x000000ff060073e9 */ /* 0x0003e200080000ff */
[----:B------:R-:W-:Y:S05]  /*6120*/  BRA.U !UP0, `(.L_x_124) ;  /* 0x0000000108047547 */ /* 0x000fea000b800000 */
[----:B-1----:R-:W-:Y:S05]  /*6130*/  BPT.TRAP 0x1 ;  /* 0x000000040000795c */ /* 0x002fea0000300000 */
.L_x_124:
[----:B------:R-:W-:Y:S04]  /*6140*/  SHF.L.U32 R2, R11, 0x1f, RZ ;  /* 0x0000001f0b027819 */ /* 0x000fe800000006ff */
[----:B------:R-:W2:Y:S02]  /*6150*/  SYNCS.PHASECHK.TRANS64.TRYWAIT P0, [UR20+0x29878], R2 ;  /* 0x02987802ff0075a7 */ /* 0x000ea40008001114 */
[----:B--2---:R-:W-:Y:S05]  /*6160*/  @!P0 BRA `(.L_x_125) ;  /* 0x0000009000b48947 */ /* 0x004fea0003800000 */
.L_x_279:
[----:B------:R-:W-:Y:S05]  /*6170*/  BRA.U !UP4, `(.L_x_126) ;  /* 0x000000010c047547 */ /* 0x000fea000b800000 */
[----:B-1----:R-:W-:Y:S05]  /*6180*/  BPT.TRAP 0x1 ;  /* 0x000000040000795c */ /* 0x002fea0000300000 */
.L_x_126:
[----:B------:R-:W-:Y:S01]  /*6190*/  SHF.L.U32 R6, R8, 0x1f, RZ ;  /* 0x0000001f08067819 */ /* 0x000fe200000006ff */
[----:B--2---:R-:W-:Y:S02]  /*61a0*/  HFMA2 R0, -RZ, RZ, 0, 9.5367431640625e-06 ;  /* 0x000000a0ff007431 */ /* 0x004fe400000001ff */
[----:B------:R-:W-:Y:S01]  /*61b0*/  IMAD.MOV.U32 R2, RZ, RZ, 0xa0 ;  /* 0x000000a0ff027424 */ /* 0x000fe200078e00ff */
[----:B------:R-:W2:Y:S02]  /*61c0*/  SYNCS.PHASECHK.TRANS64.TRYWAIT P0, [UR20+0x29820], R6 ;  /* 0x02982006ff0075a7 */ /* 0x000ea40008001114 */
[----:B--2---:R-:W-:Y:S05]  /*61d0*/  @!P0 BRA `(.L_x_127) ;  /* 0x0000009000b08947 */ /* 0x004fea0003800000 */
.L_x_281:
[----:B------:R-:W-:Y:S01]  /*61e0*/  UIADD3 UR12, UPT, UPT, UR28, 0x100, URZ ;  /* 0x000001001c0c7890 */ /* 0x000fe2000fffe0ff */
[----:B------:R-:W-:Y:S01]  /*61f0*/  R2UR UR14, R2 ;  /* 0x00000000020e72ca */ /* 0x000fe200000e0000 */
[----:B------:R-:W-:Y:S01]  /*6200*/  UIADD3 UR10, UPT, UPT, UR26, 0x100, URZ ;  /* 0x000001001a0a7890 */ /* 0x000fe2000fffe0ff */
[----:B------:R-:W-:Y:S01]  /*6210*/  R2UR UR8, R0 ;  /* 0x00000000000872ca */ /* 0x000fe200000e0000 */
[----:B------:R-:W-:Y:S01]  /*6220*/  UIADD3 UR16, UPT, UPT, UR28, 0x200, URZ ;  /* 0x000002001c107890 */ /* 0x000fe2000fffe0ff */
[----:B------:R-:W-:Y:S01]  /*6230*/  IMAD.MOV.U32 R0, RZ, RZ, 0xa0 ;  /* 0x000000a0ff007424 */ /* 0x000fe200078e00ff */
[----:B-1----:R-:W-:Y:S01]  /*6240*/  UMOV UR6, 0x0 ;  /* 0x0000000000067882 */ /* 0x002fe20000000000 */
[----:B------:R-:W-:Y:S01]  /*6250*/  UMOV UR7, 0x8200490 ;  /* 0x0820049000077882 */ /* 0x000fe20000000000 */
[----:B------:R-:W-:Y:S01]  /*6260*/  UMOV UR30, 0x0 ;  /* 0x00000000001e7882 */ /* 0x000fe20000000000 */
[----:B------:R-:W-:Y:S01]  /*6270*/  UMOV UR31, 0x8200490 ;  /* 0x08200490001f7882 */ /* 0x000fe20000000000 */
[C---:B------:R-:W-:Y:S01]  /*6280*/  R2UR UR19, R0.reuse ;  /* 0x00000000001372ca */ /* 0x040fe200000e0000 */
[----:B------:R-:W-:Y:S01]  /*6290*/  UMOV UR13, 0xc0004010 ;  /* 0xc0004010000d7882 */ /* 0x000fe20000000000 */
[----:B------:R-:W-:Y:S01]  /*62a0*/  UMOV UR11, 0xc0004010 ;  /* 0xc0004010000b7882 */ /* 0x000fe20000000000 */
[----:B------:R-:W-:Y:S01]  /*62b0*/  UMOV UR17, 0xc0004010 ;  /* 0xc000401000117882 */ /* 0x000fe20000000000 */
[----:B------:R1:W-:Y:S01]  /*62c0*/  UTCHMMA gdesc[UR28], gdesc[UR26], tmem[UR14], tmem[UR6], idesc[UR7], !UPT ;  /* 0x00ff061a1c0075ea */ /* 0x0003e2000f80000e */
[C---:B------:R-:W-:Y:S01]  /*62d0*/  R2UR UR18, R0.reuse ;  /* 0x00000000001272ca */ /* 0x040fe200000e0000 */
[----:B------:R3:W-:Y:S01]  /*62e0*/  UTCHMMA gdesc[UR12], gdesc[UR10], tmem[UR8], tmem[UR30], idesc[UR31], UPT ;  /* 0x00ff1e0a0c0075ea */ /* 0x0007e2000b800008 */
[----:B------:R-:W-:Y:S01]  /*62f0*/  UMOV UR15, 0xc0004010 ;  /* 0xc0004010000f7882 */ /* 0x000fe20000000000 */
[----:B-1----:R-:W-:Y:S02]  /*6300*/  UIADD3 UR6, UPT, UPT, UR26, 0x200, URZ ;  /* 0x000002001a067890 */ /* 0x002fe4000fffe0ff */
[----:B------:R-:W-:Y:S01]  /*6310*/  UIADD3 UR14, UPT, UPT, UR28, 0x300, URZ ;  /* 0x000003001c0e7890 */ /* 0x000fe2000fffe0ff */
[----:B---3--:R-:W-:Y:S01]  /*6320*/  R2UR UR8, R0 ;  /* 0x00000000000872ca */ /* 0x008fe200000e0000 */
[----:B------:R-:W-:Y:S02]  /*6330*/  UIADD3 UR10, UPT, UPT, UR26, 0x300, URZ ;  /* 0x000003001a0a7890 */ /* 0x000fe4000fffe0ff */
[----:B------:R-:W-:Y:S01]  /*6340*/  UIADD3 UR12, UPT, UPT, UR28, 0x400, URZ ;  /* 0x000004001c0c7890 */ /* 0x000fe2000fffe0ff */
[----:B------:R-:W-:Y:S02]  /*6350*/  UMOV UR7, 0xc0004010 ;  /* 0xc000401000077882 */ /* 0x000fe40000000000 */
[----:B------:R1:W-:Y:S04]  /*6360*/  UTCHMMA gdesc[UR16], gdesc[UR6], tmem[UR19], tmem[UR30], idesc[UR31], UPT ;  /* 0x00ff1e06100075ea */ /* 0x0003e8000b800013 */
[----:B------:R3:W-:Y:S01]  /*6370*/  UTCHMMA gdesc[UR14], gdesc[UR10], tmem[UR18], tmem[UR30], idesc[UR31], UPT ;  /* 0x00ff1e0a0e0075ea */ /* 0x0007e2000b800012 */
[----:B-1----:R-:W-:Y:S01]  /*6380*/  UIADD3 UR6, UPT, UPT, UR26, 0x400, URZ ;  /* 0x000004001a067890 */ /* 0x002fe2000fffe0ff */
[----:B------:R-:W-:Y:S01]  /*6390*/  UMOV UR16, 0x0 ;  /* 0x0000000000107882 */ /* 0x000fe20000000000 */
[----:B------:R-:W-:Y:S07]  /*63a0*/  UMOV UR17, 0x8200490 ;  /* 0x0820049000117882 */ /* 0x000fee0000000000 */
[----:B------:R3:W-:Y:S01]  /*63b0*/  UTCHMMA gdesc[UR12], gdesc[UR6], tmem[UR8], tmem[UR16], idesc[UR17], UPT ;  /* 0x00ff10060c0075ea */ /* 0x0007e2000b800008 */
[----:B------:R-:W-:Y:S05]  /*63c0*/  BRA.U !UP0, `(.L_x_128) ;  /* 0x0000000108047547 */ /* 0x000fea000b800000 */
[----:B---3--:R-:W-:Y:S05]  /*63d0*/  BPT.TRAP 0x1 ;  /* 0x000000040000795c */ /* 0x008fea0000300000 */
.L_x_128:
[----:B---3--:R-:W-:Y:S09]  /*63e0*/  UIADD3 UR6, UPT, UPT, UR20, 0x29860, URZ ;  /* 0x0002986014067890 */ /* 0x008ff2000fffe0ff */
[----:B------:R1:W-:Y:S01]  /*63f0*/  UTCBAR [UR6], URZ ;  /* 0x000000ff060073e9 */ /* 0x0003e200080000ff */
[----:B------:R-:W-:Y:S05]  /*6400*/  BRA.U !UP0, `(.L_x_129) ;  /* 0x0000000108047547 */ /* 0x000fea000b800000 */
[----:B-1----:R-:W-:Y:S05]  /*6410*/  BPT.TRAP 0x1 ;  /* 0x000000040000795c */ /* 0x002fea0000300000 */
.L_x_129:
[----:B--2---:R-:W-:Y:S01]  /*6420*/  SHF.L.U32 R6, R9, 0x1f, RZ ;  /* 0x0000001f09067819 */ /* 0x004fe200000006ff */
[----:B------:R-:W-:Y:S01]  /*6430*/  IMAD.MOV.U32 R2, RZ, RZ, 0x120 ;  /* 0x00000120ff027424 */ /* 0x000fe200078e00ff */
[----:B------:R-:W-:Y:S02]  /*6440*/  MOV R0, 0x50 ;  /* 0x0000005000007802 */ /* 0x000fe40000000f00 */
[----:B------:R-:W2:Y:S02]  /*6450*/  SYNCS.PHASECHK.TRANS64.TRYWAIT P0, [UR20+0x29880], R6 ;  /* 0x02988006ff0075a7 */ /* 0x000ea40008001114 */
[----:B--2---:R-:W-:Y:S05]  /*6460*/  @!P0 BRA `(.L_x_130) ;  /* 0x0000009000248947 */ /* 0x004fea0003800000 */
.L_x_283:
[----:B------:R-:W-:Y:S01]  /*6470*/  R2UR UR15, R0 ;  /* 0x00000000000f72ca */ /* 0x000fe200000e0000 */
[----:B--2---:R-:W-:Y:S01]  /*6480*/  IMAD.MOV.U32 R4, RZ, RZ, 0x128 ;  /* 0x00000128ff047424 */ /* 0x004fe200078e00ff */
[----:B------:R-:W-:Y:S01]  /*6490*/  R2UR UR12, R2 ;  /* 0x00000000020c72ca */ /* 0x000fe200000e0000 */
[----:B------:R-:W-:Y:S01]  /*64a0*/  UIADD3 UR10, UPT, UPT, UR24, 0x20, URZ ;  /* 0x00000020180a7890 */ /* 0x000fe2000fffe0ff */
[----:B------:R-:W-:Y:S01]  /*64b0*/  IMAD.MOV.U32 R0, RZ, RZ, 0x50 ;  /* 0x00000050ff007424 */ /* 0x000fe200078e00ff */
[----:B------:R-:W-:Y:S01]  /*64c0*/  UMOV UR30, 0x0 ;  /* 0x00000000001e7882 */ /* 0x000fe20000000000 */
[----:B------:R-:W-:Y:S01]  /*64d0*/  R2UR UR8, R4 ;  /* 0x00000000040872ca */ /* 0x000fe200000e0000 */
[----:B------:R-:W-:Y:S01]  /*64e0*/  UMOV UR31, 0x8150490 ;  /* 0x08150490001f7882 */ /* 0x000fe20000000000 */
[----:B------:R-:W-:Y:S01]  /*64f0*/  UMOV UR18, 0x0 ;  /* 0x0000000000127882 */ /* 0x000fe20000000000 */
[----:B------:R-:W-:Y:S01]  /*6500*/  R2UR UR14, R0 ;  /* 0x00000000000e72ca */ /* 0x000fe200000e0000 */
[----:B------:R-:W-:Y:S01]  /*6510*/  UMOV UR19, 0x8150490 ;  /* 0x0815049000137882 */ /* 0x000fe20000000000 */
[----:B------:R-:W-:Y:S01]  /*6520*/  UMOV UR11, 0xc0004010 ;  /* 0xc0004010000b7882 */ /* 0x000fe20000000000 */
[----:B------:R-:W-:Y:S01]  /*6530*/  IMAD.MOV.U32 R0, RZ, RZ, 0x130 ;  /* 0x00000130ff007424 */ /* 0x000fe200078e00ff */
[----:B-1----:R-:W-:Y:S02]  /*6540*/  UIADD3 UR6, UPT, UPT, UR24, 0x40, URZ ;  /* 0x0000004018067890 */ /* 0x002fe4000fffe0ff */
[----:B------:R1:W-:Y:S01]  /*6550*/  UTCHMMA tmem[UR12], gdesc[UR24], tmem[UR15], tmem[UR30], idesc[UR31], UPT ;  /* 0x00ff1e180c0079ea */ /* 0x0003e2000b80000f */
[----:B------:R-:W-:Y:S01]  /*6560*/  UMOV UR7, 0xc0004010 ;  /* 0xc000401000077882 */ /* 0x000fe20000000000 */
[----:B------:R-:W-:Y:S01]  /*6570*/  R2UR UR17, R0 ;  /* 0x00000000001172ca */ /* 0x000fe200000e0000 */
[----:B------:R-:W-:Y:S04]  /*6580*/  IMAD.MOV.U32 R0, RZ, RZ, 0x50 ;  /* 0x00000050ff007424 */ /* 0x000fe800078e00ff */
[----:B------:R2:W-:Y:S01]  /*6590*/  UTCHMMA tmem[UR8], gdesc[UR10], tmem[UR14], tmem[UR18], idesc[UR19], UPT ;  /* 0x00ff120a080079ea */ /* 0x0005e2000b80000e */
[----:B------:R-:W-:Y:S01]  /*65a0*/  R2UR UR13, R0 ;  /* 0x00000000000d72ca */ /* 0x000fe200000e0000 */
[----:B------:R-:W-:Y:S05]  /*65b0*/  IMAD.MOV.U32 R0, RZ, RZ, 0x138 ;  /* 0x00000138ff007424 */ /* 0x000fea00078e00ff */
[----:B------:R-:W-:Y:S01]  /*65c0*/  R2UR UR16, R0 ;  /* 0x00000000001072ca */ /* 0x000fe200000e0000 */
[----:B------:R-:W-:Y:S05]  /*65d0*/  IMAD.MOV.U32 R0, RZ, RZ, 0x50 ;  /* 0x00000050ff007424 */ /* 0x000fea00078e00ff */
[----:B-1----:R-:W-:Y:S01]  /*65e0*/  R2UR UR12, R0 ;  /* 0x00000000000c72ca */ /* 0x002fe200000e0000 */
[----:B------:R-:W-:Y:S01]  /*65f0*/  UMOV UR15, 0x8150490 ;  /* 0x08150490000f7882 */ /* 0x000fe20000000000 */
[----:B------:R-:W-:Y:S01]  /*6600*/  IMAD.MOV.U32 R0, RZ, RZ, 0x140 ;  /* 0x00000140ff007424 */ /* 0x000fe200078e00ff */
[----:B--2---:R-:W-:Y:S04]  /*6610*/  UIADD3 UR10, UPT, UPT, UR24, 0x60, URZ ;  /* 0x00000060180a7890 */ /* 0x004fe8000fffe0ff */
[----:B------:R-:W-:Y:S01]  /*6620*/  R2UR UR19, R0 ;  /* 0x00000000001372ca */ /* 0x000fe200000e0000 */
[----:B------:R-:W-:Y:S01]  /*6630*/  UMOV UR14, 0x0 ;  /* 0x00000000000e7882 */ /* 0x000fe20000000000 */
[----:B------:R-:W-:Y:S01]  /*6640*/  IMAD.MOV.U32 R0, RZ, RZ, 0x50 ;  /* 0x00000050ff007424 */ /* 0x000fe200078e00ff */
[----:B------:R1:W-:Y:S04]  /*6650*/  UTCHMMA tmem[UR17], gdesc[UR6], tmem[UR13], tmem[UR14], idesc[UR15], UPT ;  /* 0x00ff0e06110079ea */ /* 0x0003e8000b80000d */
[----:B------:R-:W-:Y:S01]  /*6660*/  R2UR UR8, R0 ;  /* 0x00000000000872ca */ /* 0x000fe200000e0000 */
[----:B------:R2:W-:Y:S01]  /*6670*/  UTCHMMA tmem[UR16], gdesc[UR10], tmem[UR12], tmem[UR30], idesc[UR31], UPT ;  /* 0x00ff1e0a100079ea */ /* 0x0005e2000b80000c */
[----:B------:R-:W-:Y:S01]  /*6680*/  IMAD.MOV.U32 R0, RZ, RZ, 0x148 ;  /* 0x00000148ff007424 */ /* 0x000fe200078e00ff */
[----:B-1----:R-:W-:Y:S04]  /*6690*/  UIADD3 UR6, UPT, UPT, UR24, 0x80, URZ ;  /* 0x0000008018067890 */ /* 0x002fe8000fffe0ff */
[----:B------:R-:W-:Y:S01]  /*66a0*/  R2UR UR17, R0 ;  /* 0x00000000001172ca */ /* 0x000fe200000e0000 */
[----:B------:R-:W-:Y:S01]  /*66b0*/  IMAD.MOV.U32 R0, RZ, RZ, 0x50 ;  /* 0x00000050ff007424 */ /* 0x000fe200078e00ff */
[----:B------:R-:W-:Y:S01]  /*66c0*/  UMOV UR13, 0xc0004010 ;  /* 0xc0004010000d7882 */ /* 0x000fe20000000000 */
[----:B--2---:R-:W-:Y:S03]  /*66d0*/  UIADD3 UR12, UPT, UPT, UR24, 0xa0, URZ ;  /* 0x000000a0180c7890 */ /* 0x004fe6000fffe0ff */
[----:B------:R-:W-:Y:S01]  /*66e0*/  R2UR UR15, R0 ;  /* 0x00000000000f72ca */ /* 0x000fe200000e0000 */
[----:B------:R-:W-:Y:S01]  /*66f0*/  UMOV UR10, 0x0 ;  /* 0x00000000000a7882 */ /* 0x000fe20000000000 */
[----:B------:R-:W-:Y:S01]  /*6700*/  UMOV UR11, 0x8150490 ;  /* 0x08150490000b7882 */ /* 0x000fe20000000000 */
[----:B------:R-:W-:Y:S01]  /*6710*/  IMAD.MOV.U32 R0, RZ, RZ, 0x150 ;  /* 0x00000150ff007424 */ /* 0x000fe200078e00ff */
[----:B------:R1:W-:Y:S04]  /*6720*/  UTCHMMA tmem[UR19], gdesc[UR6], tmem[UR8], tmem[UR10], idesc[UR11], UPT ;  /* 0x00ff0a06130079ea */ /* 0x0003e8000b800008 */
[----:B------:R-:W-:Y:S01]  /*6730*/  R2UR UR18, R0 ;  /* 0x00000000001272ca */ /* 0x000fe200000e0000 */
[----:B------:R-:W-:Y:S04]  /*6740*/  IMAD.MOV.U32 R0, RZ, RZ, 0x50 ;  /* 0x00000050ff007424 */ /* 0x000fe800078e00ff */
[----:B------:R2:W-:Y:S01]  /*6750*/  UTCHMMA tmem[UR17], gdesc[UR12], tmem[UR15], tmem[UR30], idesc[UR31], UPT ;  /* 0x00ff1e0c110079ea */ /* 0x0005e2000b80000f */
[----:B------:R-:W-:Y:S01]  /*6760*/  R2UR UR14, R0 ;  /* 0x00000000000e72ca */ /* 0x000fe200000e0000 */
[----:B------:R-:W-:Y:S05]  /*6770*/  IMAD.MOV.U32 R0, RZ, RZ, 0x158 ;  /* 0x00000158ff007424 */ /* 0x000fea00078e00ff */
[----:B------:R-:W-:Y:S01]  /*6780*/  R2UR UR16, R0 ;  /* 0x00000000001072ca */ /* 0x000fe200000e0000 */
[----:B------:R-:W-:Y:S01]  /*6790*/  IMAD.MOV.U32 R0, RZ, RZ, 0x50 ;  /* 0x00000050ff007424 */ /* 0x000fe200078e00ff */
[----:B-1----:R-:W-:Y:S04]  /*67a0*/  UIADD3 UR10, UPT, UPT, UR24, 0xc0, URZ ;  /* 0x000000c0180a7890 */ /* 0x002fe8000fffe0ff */
[----:B------:R-:W-:Y:S01]  /*67b0*/  R2UR UR8, R0 ;  /* 0x00000000000872ca */ /* 0x000fe200000e0000 */
[----:B------:R-:W-:Y:S01]  /*67c0*/  UIADD3 UR6, UPT, UPT, UR24, 0xe0, URZ ;  /* 0x000000e018067890 */ /* 0x000fe2000fffe0ff */
[----:B------:R-:W-:Y:S03]  /*67d0*/  UMOV UR11, 0xc0004010 ;  /* 0xc0004010000b7882 */ /* 0x000fe60000000000 */
[----:B------:R1:W-:Y:S01]  /*67e0*/  UTCHMMA tmem[UR18], gdesc[UR10], tmem[UR14], tmem[UR30], idesc[UR31], UPT ;  /* 0x00ff1e0a120079ea */ /* 0x0003e2000b80000e */
[----:B--2---:R-:W-:Y:S01]  /*67f0*/  UMOV UR12, 0x0 ;  /* 0x00000000000c7882 */ /* 0x004fe20000000000 */
[----:B------:R-:W-:Y:S06]  /*6800*/  UMOV UR13, 0x8150490 ;  /* 0x08150490000d7882 */ /* 0x000fec0000000000 */
[----:B------:R1:W-:Y:S01]  /*6810*/  UTCHMMA tmem[UR16], gdesc[UR6], tmem[UR8], tmem[UR12], idesc[UR13], UPT ;  /* 0x00ff0c06100079ea */ /* 0x0003e2000b800008 */
[----:B------:R-:W-:Y:S05]  /*6820*/  BRA.U !UP0, `(.L_x_131) ;  /* 0x0000000108047547 */ /* 0x000fea000b800000 */
[----:B-1----:R-:W-:Y:S05]  /*6830*/  BPT.TRAP 0x1 ;  /* 0x000000040000795c */ /* 0x002fea0000300000 */
.L_x_131:
[----:B-1----:R-:W-:Y:S09]  /*6840*/  UIADD3 UR6, UPT, UPT, UR20, 0x29888, URZ ;  /* 0x0002988814067890 */ /* 0x002ff2000fffe0ff */
[----:B------:R1:W-:Y:S01]  /*6850*/  UTCBAR [UR6], URZ ;  /* 0x000000ff060073e9 */ /* 0x0003e200080000ff */
[----:B------:R-:W-:Y:S05]  /*6860*/  BRA.U !UP4, `(.L_x_132) ;  /* 0x000000010c047547 */ /* 0x000fea000b800000 */
[----:B-1----:R-:W-:Y:S05]  /*6870*/  BPT.TRAP 0x1 ;  /* 0x000000040000795c */ /* 0x002fea0000300000 */
.L_x_132:
[----:B------:R-:W-:Y:S01]  /*6880*/  LOP3.LUT R8, R8, 0x1, RZ, 0x3c, !PT ;  /* 0x0000000108087812 */ /* 0x000fe200078e3cff */
[----:B------:R-:W2:Y:S01]  /*6890*/  LDL.LU R0, [R1] ;  /* 0x0000000001007983 */ /* 0x000ea20000300800 */
[----:B------:R-:W-:Y:S01]  /*68a0*/  LOP3.LUT R10, R10, 0x1, RZ, 0x3c, !PT ;  /* 0x000000010a0a7812 */ /* 0x000fe200078e3cff */
[----:B-1----:R-:W-:Y:S01]  /*68b0*/  UIADD3 UR6, UPT, UPT, UR20, 0x29828, URZ ;  /* 0x0002982814067890 */ /* 0x002fe2000fffe0ff */
[----:B------:R-:W-:Y:S01]  /*68c0*/  LOP3.LUT R12, R12, 0x1, RZ, 0x3c, !PT ;  /* 0x000000010c0c7812 */ /* 0x000fe200078e3cff */
[----:B------:R-:W-:Y:S01]  /*68d0*/  UISETP.NE.AND UP1, UPT, UR22, 0x2, UPT ;  /* 0x000000021600788c */ /* 0x000fe2000bf25270 */
[----:B------:R-:W-:Y:S01]  /*68e0*/  LOP3.LUT R9, R9, 0x1, RZ, 0x3c, !PT ;  /* 0x0000000109097812 */ /* 0x000fe200078e3cff */
[----:B------:R-:W-:Y:S02]  /*68f0*/  UMOV UR30, 0x1 ;  /* 0x00000001001e7882 */ /* 0x000fe40000000000 */
[----:B------:R-:W-:Y:S02]  /*6900*/  USEL UR7, URZ, 0x1, UP1 ;  /* 0x00000001ff077887 */ /* 0x000fe40008800000 */
[----:B------:R-:W-:Y:S01]  /*6910*/  USEL UR8, UR22, URZ, UP1 ;  /* 0x000000ff16087287 */ /* 0x000fe20008800000 */
[----:B------:R1:W-:Y:S03]  /*6920*/  UTCBAR [UR6], URZ ;  /* 0x000000ff060073e9 */ /* 0x0003e600080000ff */
[----:B------:R-:W-:Y:S02]  /*6930*/  LOP3.LUT R7, R7, UR7, RZ, 0x3c, !PT ;  /* 0x0000000707077c12 */ /* 0x000fe4000f8e3cff */
[C---:B--2---:R-:W-:Y:S01]  /*6940*/  ISETP.GT.U32.AND P0, PT, R0.reuse, 0x2, PT ;  /* 0x000000020000780c */ /* 0x044fe20003f04070 */
[----:B------:R-:W-:Y:S05]  /*6950*/  VIADD R0, R0, 0xffffffff ;  /* 0xffffffff00007836 */ /* 0x000fea0000000000 */
[----:B------:R1:W-:Y:S07]  /*6960*/  STL [R1], R0 ;  /* 0x0000000001007387 */ /* 0x0003ee0000100800 */
[----:B------:R-:W-:Y:S05]  /*6970*/  @P0 BRA `(.L_x_133) ;  /* 0xffffffec00340947 */ /* 0x000fea000383ffff */
.L_x_109:
[----:B------:R-:W-:Y:S05]  /*6980*/  BRA.U !UP0, `(.L_x_134) ;  /* 0x0000000108047547 */ /* 0x000fea000b800000 */
[----:B-1----:R-:W-:Y:S05]  /*6990*/  BPT.TRAP 0x1 ;  /* 0x000000040000795c */ /* 0x002fea0000300000 */
.L_x_134:
[----:B------:R-:W-:-:S05]  /*69a0*/  HFMA2 R2, -RZ, RZ, 0, 5.9604644775390625e-08 ;  /* 0x00000001ff027431 */ /* 0x000fca00000001ff */
[----:B------:R-:W-:-:S04]  /*69b0*/  SHF.L.U32 R2, R2, 0x1f, RZ ;  /* 0x0000001f02027819 */ /* 0x000fc800000006ff */
[----:B------:R-:W2:Y:S02]  /*69c0*/  SYNCS.PHASECHK.TRANS64.TRYWAIT P0, [UR20+0x298b0], R2 ;  /* 0x0298b002ff0075a7 */ /* 0x000ea40008001114 */
[----:B--2---:R-:W-:Y:S05]  /*69d0*/  @!P0 BRA `(.L_x_135) ;  /* 0x0000008800e08947 */ /* 0x004fea0003800000 */
.L_x_285:
[----:B------:R-:W-:Y:S05]  /*69e0*/  BRA.U !UP0, `(.L_x_136) ;  /* 0x0000000108047547 */ /* 0x000fea000b800000 */
[----:B-1----:R-:W-:Y:S05]  /*69f0*/  BPT.TRAP 0x1 ;  /* 0x000000040000795c */ /* 0x002fea0000300000 */
.L_x_136:
[----:B------:R-:W-:-:S09]  /*6a00*/  UIADD3 UR4, UPT, UPT, UR20, 0x298a0, URZ ;  /* 0x000298a014047890 */ /* 0x000fd2000fffe0ff */
[----:B------:R2:W-:Y:S01]  /*6a10*/  UTCBAR [UR4], URZ ;  /* 0x000000ff040073e9 */ /* 0x0005e200080000ff */
[----:B------:R-:W-:Y:S05]  /*6a20*/  BRA.U !UP0, `(.L_x_137) ;  /* 0x0000000108047547 */ /* 0x000fea000b800000 */
[----:B-12---:R-:W-:Y:S05]  /*6a30*/  BPT.TRAP 0x1 ;  /* 0x000000040000795c */ /* 0x006fea0000300000 */
.L_x_137:
[----:B------:R-:W3:Y:S02]  /*6a40*/  SYNCS.PHASECHK.TRANS64.TRYWAIT P0, [UR20+0x298b8], R2 ;  /* 0x0298b802ff0075a7 */ /* 0x000ee40008001114 */
[----:B---3--:R-:W-:Y:S05]  /*6a50*/  @!P0 BRA `(.L_x_138) ;  /* 0x0000008800d88947 */ /* 0x008fea0003800000 */
.L_x_287:
[----:B------:R-:W-:Y:S05]  /*6a60*/  BRA.U !UP0, `(.L_x_139) ;  /* 0x0000000108047547 */ /* 0x000fea000b800000 */
[----:B-12---:R-:W-:Y:S05]  /*6a70*/  BPT.TRAP 0x1 ;  /* 0x000000040000795c */ /* 0x006fea0000300000 */
.L_x_139:
[----:B------:R-:W-:Y:S01]  /*6a80*/  SHF.L.U32 R13, R13, 0x1f, RZ ;  /* 0x0000001f0d0d7819 */ /* 0x000fe200000006ff */
[----:B------:R-:W-:Y:S01]  /*6a90*/  IMAD.MOV.U32 R4, RZ, RZ, RZ ;  /* 0x000000ffff047224 */ /* 0x000fe200078e00ff */
[----:B------:R-:W-:Y:S02]  /*6aa0*/  MOV R3, RZ ;  /* 0x000000ff00037202 */ /* 0x000fe40000000f00 */
[----:B------:R-:W3:Y:S02]  /*6ab0*/  SYNCS.PHASECHK.TRANS64.TRYWAIT P0, [UR20+0x29890], R13 ;  /* 0x0298900dff0075a7 */ /* 0x000ee40008001114 */
[----:B---3--:R-:W-:Y:S05]  /*6ac0*/  @!P0 BRA `(.L_x_140) ;  /* 0x0000008800d48947 */ /* 0x008fea0003800000 */
.L_x_289:
[----:B-1----:R-:W-:Y:S01]  /*6ad0*/  IMAD.MOV.U32 R2, RZ, RZ, RZ ;  /* 0x000000ffff027224 */ /* 0x002fe200078e00ff */
[----:B------:R-:W-:Y:S01]  /*6ae0*/  R2UR UR47, R4 ;  /* 0x00000000042f72ca */ /* 0x000fe200000e0000 */
[----:B------:R-:W-:Y:S01]  /*6af0*/  IMAD.MOV.U32 R0, RZ, RZ, RZ ;  /* 0x000000ffff007224 */ /* 0x000fe200078e00ff */
[----:B------:R-:W-:Y:S01]  /*6b00*/  R2UR UR46, R3 ;  /* 0x00000000032e72ca */ /* 0x000fe200000e0000 */
[----:B--2---:R-:W-:Y:S01]  /*6b10*/  UIMAD UR4, UR9, 0x500, UR5 ;  /* 0x00000500090478a4 */ /* 0x004fe2000f8e0205 */
[----:B------:R-:W-:Y:S01]  /*6b20*/  R2UR UR45, R2 ;  /* 0x00000000022d72ca */ /* 0x000fe200000e0000 */
[----:B------:R-:W-:Y:S01]  /*6b30*/  UISETP.NE.U32.AND UP1, UPT, UR30, URZ, UPT ;  /* 0x000000ff1e00728c */ /* 0x000fe2000bf25070 */
[----:B------:R-:W-:Y:S01]  /*6b40*/  R2UR UR44, R0 ;  /* 0x00000000002c72ca */ /* 0x000fe200000e0000 */
[----:B------:R-:W-:Y:S01]  /*6b50*/  UIADD3 UR22, UPT, UPT, UR32, 0x2, URZ ;  /* 0x0000000220167890 */ /* 0x000fe2000fffe0ff */
        /* <DEDUP_REMOVED lines=11> */
[----:B------:R-:W-:Y:S02]  /*6c10*/  UIADD3 UR12, UPT, UPT, UR32, 0x402, URZ ;  /* 0x00000402200c7890 */ /* 0x000fe4000fffe0ff */
[----:B------:R-:W-:Y:S02]  /*6c20*/  UIADD3 UR28, UPT, UPT, UR4, 0xa0, URZ ;  /* 0x000000a0041c7890 */ /* 0x000fe4000fffe0ff */
[----:B------:R-:W-:-:S02]  /*6c30*/  UIADD3 UR10, UPT, UPT, UR32, 0x404, URZ ;  /* 0x00000404200a7890 */ /* 0x000fc4000fffe0ff */
[----:B------:R-:W-:Y:S01]  /*6c40*/  UIADD3 UR26, UPT, UPT, UR4, 0xc0, URZ ;  /* 0x000000c0041a7890 */ /* 0x000fe2000fffe0ff */
[----:B------:R-:W-:Y:S01]  /*6c50*/  UMOV UR62, 0x0 ;  /* 0x00000000003e7882 */ /* 0x000fe20000000000 */
[----:B------:R-:W-:Y:S01]  /*6c60*/  UMOV UR63, 0x8150490 ;  /* 0x08150490003f7882 */ /* 0x000fe20000000000 */
[----:B------:R-:W-:Y:S01]  /*6c70*/  UIADD3 UR6, UPT, UPT, UR32, 0x406, URZ ;  /* 0x0000040620067890 */ /* 0x000fe2000fffe0ff */
[----:B------:R-:W-:Y:S01]  /*6c80*/  UMOV UR5, 0xc0004010 ;  /* 0xc000401000057882 */ /* 0x000fe20000000000 */
[----:B------:R-:W-:Y:S01]  /*6c90*/  UIADD3 UR24, UPT, UPT, UR4, 0xe0, URZ ;  /* 0x000000e004187890 */ /* 0x000fe2000fffe0ff */
[----:B------:R1:W-:Y:S01]  /*6ca0*/  UTCHMMA gdesc[UR32], gdesc[UR4], tmem[UR47], tmem[UR62], idesc[UR63], UP1 ;  /* 0x00ff3e04200075ea */ /* 0x0003e2000880002f */
        /* <DEDUP_REMOVED lines=36> */
[----:B-1----:R-:W-:Y:S05]  /*6ef0*/  BPT.TRAP 0x1 ;  /* 0x000000040000795c */ /* 0x002fea0000300000 */
.L_x_141:
[----:B-1----:R-:W-:Y:S01]  /*6f00*/  USHF.R.U32.HI UR4, URZ, 0x4, UR20 ;  /* 0x00000004ff047899 */ /* 0x002fe20008011614 */
[----:B------:R-:W-:Y:S01]  /*6f10*/  IMAD.MOV.U32 R0, RZ, RZ, 0xa0 ;  /* 0x000000a0ff007424 */ /* 0x000fe200078e00ff */
[----:B------:R-:W-:Y:S02]  /*6f20*/  ELECT P0, URZ, PT ;  /* 0x0000000000ff782f */ /* 0x000fe40003800000 */
[----:B------:R-:W-:Y:S02]  /*6f30*/  ULOP3.LUT UR4, UR4, 0x3fff, URZ, 0xc0, !UPT ;  /* 0x00003fff04047892 */ /* 0x000fe4000f8ec0ff */
[----:B------:R-:W-:Y:S02]  /*6f40*/  UIADD3 UR12, UPT, UPT, UR20, 0x298a8, URZ ;  /* 0x000298a8140c7890 */ /* 0x000fe4000fffe0ff */
[----:B------:R-:W-:Y:S01]  /*6f50*/  ULOP3.LUT UR4, UR4, 0x1000000, URZ, 0xfc, !UPT ;  /* 0x0100000004047892 */ /* 0x000fe2000f8efcff */
[----:B------:R-:W-:Y:S01]  /*6f60*/  UMOV UR18, 0x0 ;  /* 0x0000000000127882 */ /* 0x000fe20000000000 */
[----:B------:R-:W-:Y:S01]  /*6f70*/  UMOV UR19, 0x8158490 ;  /* 0x0815849000137882 */ /* 0x000fe20000000000 */
[----:B------:R-:W-:Y:S01]  /*6f80*/  UMOV UR16, 0x0 ;  /* 0x0000000000107882 */ /* 0x000fe20000000000 */
[----:B------:R-:W-:Y:S01]  /*6f90*/  UMOV UR17, 0x8158490 ;  /* 0x0815849000117882 */ /* 0x000fe20000000000 */
[----:B------:R-:W-:-:S02]  /*6fa0*/  UMOV UR5, 0x40004040 ;  /* 0x4000404000057882 */ /* 0x000fc40000000000 */
[----:B------:R-:W-:Y:S01]  /*6fb0*/  @P0 IMAD.U32 R5, RZ, RZ, UR4 ;  /* 0x00000004ff050e24 */ /* 0x000fe2000f8e00ff */
[----:B------:R-:W-:Y:S01]  /*6fc0*/  @P0 R2UR UR8, R0 ;  /* 0x00000000000802ca */ /* 0x000fe200000e0000 */
[----:B------:R-:W-:Y:S01]  /*6fd0*/  @P0 IMAD.MOV.U32 R3, RZ, RZ, -0x3fffbff0 ;  /* 0xc0004010ff030424 */ /* 0x000fe200078e00ff */
[----:B------:R-:W-:Y:S01]  /*6fe0*/  UTCBAR [UR12], URZ ;  /* 0x000000ff0c0073e9 */ /* 0x000fe200080000ff */
[----:B------:R-:W-:Y:S01]  /*6ff0*/  @P0 IMAD.MOV.U32 R2, RZ, RZ, R5 ;  /* 0x000000ffff020224 */ /* 0x000fe200078e0005 */
[----:B------:R-:W-:Y:S02]  /*7000*/  UIADD3 UR4, UPT, UPT, UR40, 0x80, URZ ;  /* 0x0000008028047890 */ /* 0x000fe4000fffe0ff */
[----:B------:R-:W-:Y:S02]  /*7010*/  @P0 R2UR.BROADCAST UR7, R3 ;  /* 0x00000000030702ca */ /* 0x000fe400008e0000 */
[----:B------:R-:W-:Y:S02]  /*7020*/  @P0 R2UR.BROADCAST UR6, R2 ;  /* 0x00000000020602ca */ /* 0x000fe400008e0000 */
[----:B------:R-:W-:-:S11]  /*7030*/  ELECT P0, URZ, PT ;  /* 0x0000000000ff782f */ /* 0x000fd60003800000 */
[----:B------:R1:W-:Y:S02]  /*7040*/  UTCHMMA gdesc[UR40], gdesc[UR6], tmem[UR8], tmem[UR18], idesc[UR19], !UPT ;  /* 0x00ff1206280075ea */ /* 0x0003e4000f800008 */
[----:B------:R-:W-:Y:S01]  /*7050*/  @P0 VIADD R2, R5, 0x20 ;  /* 0x0000002005020836 */ /* 0x000fe20000000000 */
[----:B------:R-:W-:Y:S01]  /*7060*/  @P0 R2UR UR15, R0 ;  /* 0x00000000000f02ca */ /* 0x000fe200000e0000 */
[----:B------:R-:W-:-:S03]  /*7070*/  @P0 IMAD.MOV.U32 R3, RZ, RZ, -0x3fffbff0 ;  /* 0xc0004010ff030424 */ /* 0x000fc600078e00ff */
[----:B------:R-:W-:Y:S02]  /*7080*/  @P0 R2UR.BROADCAST UR10, R2 ;  /* 0x00000000020a02ca */ /* 0x000fe400008e0000 */
[----:B------:R-:W-:Y:S02]  /*7090*/  @P0 R2UR.BROADCAST UR11, R3 ;  /* 0x00000000030b02ca */ /* 0x000fe400008e0000 */
[----:B------:R-:W-:-:S11]  /*70a0*/  ELECT P0, URZ, PT ;  /* 0x0000000000ff782f */ /* 0x000fd60003800000 */
[----:B------:R2:W-:Y:S02]  /*70b0*/  UTCHMMA gdesc[UR4], gdesc[UR10], tmem[UR15], tmem[UR16], idesc[UR17], UPT ;  /* 0x00ff100a040075ea */ /* 0x0005e4000b80000f */
[----:B------:R-:W-:Y:S01]  /*70c0*/  @P0 VIADD R2, R5, 0x40 ;  /* 0x0000004005020836 */ /* 0x000fe20000000000 */
[----:B------:R-:W-:Y:S01]  /*70d0*/  @P0 R2UR UR14, R0 ;  /* 0x00000000000e02ca */ /* 0x000fe200000e0000 */
[----:B------:R-:W-:Y:S01]  /*70e0*/  @P0 IMAD.MOV.U32 R3, RZ, RZ, -0x3fffbff0 ;  /* 0xc0004010ff030424 */ /* 0x000fe200078e00ff */
[----:B-1----:R-:W-:Y:S02]  /*70f0*/  UIADD3 UR6, UPT, UPT, UR40, 0x100, URZ ;  /* 0x0000010028067890 */ /* 0x002fe4000fffe0ff */
[----:B------:R-:W-:Y:S01]  /*7100*/  @P0 R2UR.BROADCAST UR12, R2 ;  /* 0x00000000020c02ca */ /* 0x000fe200008e0000 */
[----:B------:R-:W-:Y:S01]  /*7110*/  UMOV UR7, 0x40004040 ;  /* 0x4000404000077882 */ /* 0x000fe20000000000 */
[----:B------:R-:W-:Y:S02]  /*7120*/  @P0 R2UR.BROADCAST UR13, R3 ;  /* 0x00000000030d02ca */ /* 0x000fe400008e0000 */
[----:B------:R-:W-:-:S11]  /*7130*/  ELECT P0, URZ, PT ;  /* 0x0000000000ff782f */ /* 0x000fd60003800000 */
[----:B------:R1:W-:Y:S02]  /*7140*/  UTCHMMA gdesc[UR6], gdesc[UR12], tmem[UR14], tmem[UR18], idesc[UR19], UPT ;  /* 0x00ff120c060075ea */ /* 0x0003e4000b80000e */
[----:B------:R-:W-:Y:S01]  /*7150*/  @P0 VIADD R2, R5, 0x60 ;  /* 0x0000006005020836 */ /* 0x000fe20000000000 */
[----:B------:R-:W-:Y:S01]  /*7160*/  @P0 R2UR UR8, R0 ;  /* 0x00000000000802ca */ /* 0x000fe200000e0000 */
[----:B------:R-:W-:Y:S01]  /*7170*/  @P0 IMAD.MOV.U32 R3, RZ, RZ, -0x3fffbff0 ;  /* 0xc0004010ff030424 */ /* 0x000fe200078e00ff */
[----:B--2---:R-:W-:Y:S02]  /*7180*/  UIADD3 UR4, UPT, UPT, UR40, 0x180, URZ ;  /* 0x0000018028047890 */ /* 0x004fe4000fffe0ff */
[----:B------:R-:W-:Y:S02]  /*7190*/  @P0 R2UR.BROADCAST UR10, R2 ;  /* 0x00000000020a02ca */ /* 0x000fe400008e0000 */
[----:B------:R-:W-:Y:S02]  /*71a0*/  @P0 R2UR.BROADCAST UR11, R3 ;  /* 0x00000000030b02ca */ /* 0x000fe400008e0000 */
[----:B------:R-:W-:-:S11]  /*71b0*/  ELECT P0, URZ, PT ;  /* 0x0000000000ff782f */ /* 0x000fd60003800000 */
[----:B------:R2:W-:Y:S02]  /*71c0*/  UTCHMMA gdesc[UR4], gdesc[UR10], tmem[UR8], tmem[UR16], idesc[UR17], UPT ;  /* 0x00ff100a040075ea */ /* 0x0005e4000b800008 */
[----:B------:R-:W-:Y:S02]  /*71d0*/  @P0 VIADD R2, R5, 0x80 ;  /* 0x0000008005020836 */ /* 0x000fe40000000000 */
[----:B------:R-:W-:Y:S01]  /*71e0*/  @P0 IMAD.MOV.U32 R3, RZ, RZ, -0x3fffbff0 ;  /* 0xc0004010ff030424 */ /* 0x000fe200078e00ff */
[----:B-1----:R-:W-:Y:S01]  /*71f0*/  @P0 R2UR UR14, R0 ;  /* 0x00000000000e02ca */ /* 0x002fe200000e0000 */
[----:B------:R-:W-:Y:S01]  /*7200*/  UIADD3 UR6, UPT, UPT, UR40, 0x200, URZ ;  /* 0x0000020028067890 */ /* 0x000fe2000fffe0ff */
[----:B------:R-:W-:Y:S02]  /*7210*/  @P0 R2UR.BROADCAST UR12, R2 ;  /* 0x00000000020c02ca */ /* 0x000fe400008e0000 */
[----:B------:R-:W-:Y:S02]  /*7220*/  @P0 R2UR.BROADCAST UR13, R3 ;  /* 0x00000000030d02ca */ /* 0x000fe400008e0000 */
[----:B------:R-:W-:-:S11]  /*7230*/  ELECT P0, URZ, PT ;  /* 0x0000000000ff782f */ /* 0x000fd60003800000 */
[----:B------:R1:W-:Y:S02]  /*7240*/  UTCHMMA gdesc[UR6], gdesc[UR12], tmem[UR14], tmem[UR18], idesc[UR19], UPT ;  /* 0x00ff120c060075ea */ /* 0x0003e4000b80000e */
[----:B------:R-:W-:Y:S02]  /*7250*/  @P0 VIADD R2, R5, 0xa0 ;  /* 0x000000a005020836 */ /* 0x000fe40000000000 */
[----:B------:R-:W-:Y:S01]  /*7260*/  @P0 IMAD.MOV.U32 R3, RZ, RZ, -0x3fffbff0 ;  /* 0xc0004010ff030424 */ /* 0x000fe200078e00ff */
[----:B--2---:R-:W-:Y:S01]  /*7270*/  @P0 R2UR UR8, R0 ;  /* 0x00000000000802ca */ /* 0x004fe200000e0000 */
[----:B------:R-:W-:Y:S01]  /*7280*/  UIADD3 UR4, UPT, UPT, UR40, 0x280, URZ ;  /* 0x0000028028047890 */ /* 0x000fe2000fffe0ff */
[----:B------:R-:W-:Y:S02]  /*7290*/  @P0 R2UR.BROADCAST UR10, R2 ;  /* 0x00000000020a02ca */ /* 0x000fe400008e0000 */
[----:B------:R-:W-:Y:S02]  /*72a0*/  @P0 R2UR.BROADCAST UR11, R3 ;  /* 0x00000000030b02ca */ /* 0x000fe400008e0000 */
[----:B------:R-:W-:-:S11]  /*72b0*/  ELECT P0, URZ, PT ;  /* 0x0000000000ff782f */ /* 0x000fd60003800000 */
[----:B------:R2:W-:Y:S02]  /*72c0*/  UTCHMMA gdesc[UR4], gdesc[UR10], tmem[UR8], tmem[UR16], idesc[UR17], UPT ;  /* 0x00ff100a040075ea */ /* 0x0005e4000b800008 */
[C---:B------:R-:W-:Y:S02]  /*72d0*/  @P0 VIADD R2, R5.reuse, 0xc0 ;  /* 0x000000c005020836 */ /* 0x040fe40000000000 */
[----:B------:R-:W-:Y:S01]  /*72e0*/  @P0 IMAD.MOV.U32 R3, RZ, RZ, -0x3fffbff0 ;  /* 0xc0004010ff030424 */ /* 0x000fe200078e00ff */
[----:B-1----:R-:W-:Y:S01]  /*72f0*/  @P0 R2UR UR14, R0 ;  /* 0x00000000000e02ca */ /* 0x002fe200000e0000 */
[----:B------:R-:W-:Y:S01]  /*7300*/  UIADD3 UR6, UPT, UPT, UR40, 0x300, URZ ;  /* 0x0000030028067890 */ /* 0x000fe2000fffe0ff */
[----:B------:R-:W-:Y:S01]  /*7310*/  @P0 R2UR.BROADCAST UR12, R2 ;  /* 0x00000000020c02ca */ /* 0x000fe200008e0000 */
[----:B------:R-:W-:Y:S01]  /*7320*/  VIADD R2, R5, 0xe0 ;  /* 0x000000e005027836 */ /* 0x000fe20000000000 */
[----:B------:R-:W-:Y:S02]  /*7330*/  @P0 R2UR.BROADCAST UR13, R3 ;  /* 0x00000000030d02ca */ /* 0x000fe400008e0000 */
[----:B------:R-:W-:-:S11]  /*7340*/  ELECT P0, URZ, PT ;  /* 0x0000000000ff782f */ /* 0x000fd60003800000 */
[----:B------:R1:W-:Y:S02]  /*7350*/  UTCHMMA gdesc[UR6], gdesc[UR12], tmem[UR14], tmem[UR18], idesc[UR19], UPT ;  /* 0x00ff120c060075ea */ /* 0x0003e4000b80000e */
[----:B------:R-:W-:Y:S01]  /*7360*/  @P0 IMAD.MOV.U32 R3, RZ, RZ, -0x3fffbff0 ;  /* 0xc0004010ff030424 */ /* 0x000fe200078e00ff */
[----:B--2---:R-:W-:Y:S01]  /*7370*/  @P0 R2UR UR8, R0 ;  /* 0x00000000000802ca */ /* 0x004fe200000e0000 */
[----:B------:R-:W-:Y:S01]  /*7380*/  UIADD3 UR4, UPT, UPT, UR40, 0x380, URZ ;  /* 0x0000038028047890 */ /* 0x000fe2000fffe0ff */
[----:B------:R-:W-:Y:S02]  /*7390*/  @P0 R2UR.BROADCAST UR10, R2 ;  /* 0x00000000020a02ca */ /* 0x000fe400008e0000 */
[----:B------:R-:W-:-:S13]  /*73a0*/  @P0 R2UR.BROADCAST UR11, R3 ;  /* 0x00000000030b02ca */ /* 0x000fda00008e0000 */
[----:B------:R1:W-:Y:S01]  /*73b0*/  UTCHMMA gdesc[UR4], gdesc[UR10], tmem[UR8], tmem[UR16], idesc[UR17], UPT ;  /* 0x00ff100a040075ea */ /* 0x0003e2000b800008 */
[----:B------:R-:W-:Y:S05]  /*73c0*/  BRA.U !UP0, `(.L_x_142) ;  /* 0x0000000108047547 */ /* 0x000fea000b800000 */
[----:B-1----:R-:W-:Y:S05]  /*73d0*/  BPT.TRAP 0x1 ;  /* 0x000000040000795c */ /* 0x002fea0000300000 */
.L_x_142:
[----:B-1----:R-:W-:Y:S01]  /*73e0*/  UIADD3 UR4, UPT, UPT, UR20, 0x29870, URZ ;  /* 0x0002987014047890 */ /* 0x002fe2000fffe0ff */
[----:B------:R-:W-:Y:S08]  /*73f0*/  BSSY.RECONVERGENT B0, `(.L_x_143) ;  /* 0x0000004000007945 */ /* 0x000ff00003800200 */
[----:B------:R1:W-:Y:S01]  /*7400*/  UTCBAR [UR4], URZ ;  /* 0x000000ff040073e9 */ /* 0x0003e200080000ff */
[----:B------:R-:W-:Y:S05]  /*7410*/  @!P2 BRA `(.L_x_144) ;  /* 0x000000000004a947 */ /* 0x000fea0003800000 */
[----:B-1----:R-:W-:Y:S05]  /*7420*/  BPT.TRAP 0x1 ;  /* 0x000000040000795c */ /* 0x002fea0000300000 */
.L_x_144:
[----:B-1----:R-:W-:Y:S05]  /*7430*/  BSYNC.RECONVERGENT B0 ;  /* 0x0000000000007941 */ /* 0x002fea0003800200 */
.L_x_143:
[----:B------:R-:W-:-:S04]  /*7440*/  ULEA UR9, UR9, UR20, 0x3 ;  /* 0x0000001409097291 */ /* 0x000fc8000f8e18ff */
[----:B------:R-:W-:-:S09]  /*7450*/  UIADD3 UR9, UPT, UPT, UR9, 0x29810, URZ ;  /* 0x0002981009097890 */ /* 0x000fd2000fffe0ff */
[----:B------:R1:W-:Y:S01]  /*7460*/  UTCBAR [UR9], URZ ;  /* 0x000000ff090073e9 */ /* 0x0003e200080000ff */
[----:B------:R-:W-:Y:S05]  /*7470*/  BRA.U !UP0, `(.L_x_145) ;  /* 0x0000000108047547 */ /* 0x000fea000b800000 */
[----:B-1----:R-:W-:Y:S05]  /*7480*/  BPT.TRAP 0x1 ;  /* 0x000000040000795c */ /* 0x002fea0000300000 */
.L_x_145:
[----:B------:R-:W-:-:S13]  /*7490*/  ELECT P0, URZ, PT ;  /* 0x0000000000ff782f */ /* 0x000fda0003800000 */
[----:B-1----:R-:W-:Y:S05]  /*74a0*/  @!P0 EXIT ;  /* 0x000000000000894d */ /* 0x002fea0003800000 */
[----:B------:R-:W-:-:S09]  /*74b0*/  UIADD3 UR4, UPT, UPT, UR20, 0x29898, URZ ;  /* 0x0002989814047890 */ /* 0x000fd2000fffe0ff */
[----:B------:R1:W-:Y:S01]  /*74c0*/  UTCBAR [UR4], URZ ;  /* 0x000000ff040073e9 */ /* 0x0003e200080000ff */
[----:B------:R-:W-:Y:S01]  /*74d0*/  NOP ;  /* 0x0000000000007918 */ /* 0x000fe20000000000 */
[----:B-1----:R-:W-:Y:S05]  /*74e0*/  EXIT ;  /* 0x000000000000794d */ /* 0x002fea0003800000 */
.L_x_48:
[----:B------:R-:W-:Y:S01]  /*74f0*/  R2UR UR4, R3 ;  /* 0x00000000030472ca */ /* 0x000fe200000e0000 */
[----:B-1----:R-:W-:-:S12]  /*7500*/  IMAD.MOV.U32 R5, RZ, RZ, -0x3 ;  /* 0xfffffffdff057424 */ /* 0x002fd800078e00ff */
[----:B------:R-:W-:-:S05]  /*7510*/  IMAD.U32 R4, RZ, RZ, UR4 ;  /* 0x00000004ff047e24 */ /* 0x000fca000f8e00ff */
[----:B------:R-:W-:-:S05]  /*7520*/  VIADDMNMX.U32 R4, R4, R5, 0x2, PT ;  /* 0x0000000204047446 */ /* 0x000fca0003800005 */
[----:B------:R-:W-:-:S06]  /*7530*/  IMAD.SHL.U32 R4, R4, 0x4, RZ ;  /* 0x0000000404047824 */ /* 0x000fcc00078e00ff */
[----:B------:R-:W1:Y:S02]  /*7540*/  LDC R4, c[0x2][R4+0xc] ;  /* 0x0080030004047b82 */ /* 0x000e640000000800 */
[----:B-1----:R-:W-:-:S04]  /*7550*/  SHF.R.S32.HI R5, RZ, 0x1f, R4 ;  /* 0x0000001fff057819 */ /* 0x002fc80000011404 */
.L_x_306:
[----:B------:R-:W-:Y:S05]  /*7560*/  BRX R4 -0x7570                                                                                                                                                                                                                                             (*"BRANCH_TARGETS .L_x_166,.L_x_146,.L_x_305"*) ;  /* 0xffffff8804a47949 */ /* 0x000fea000383ffff */
.L_x_146:
[----:B------:R-:W-:-:S08]  /*7570*/  NOP ;  /* 0x0000000000007918 */ /* 0x000fd00000000000 */
[----:B------:R-:W1:Y:S02]  /*7580*/  USETMAXREG.TRY_ALLOC.CTAPOOL UP0, 0x98 ;  /* 0x00000098000079c8 */ /* 0x000e640008000600 */
[----:B-1----:R-:W-:Y:S05]  /*7590*/  BRA.U !UP0, `(.L_x_146) ;  /* 0xfffffffd08f47547 */ /* 0x002fea000b83ffff */
[C---:B------:R-:W-:Y:S01]  /*75a0*/  IMAD.U32 R4, R2.reuse, 0x10000, RZ ;  /* 0x0001000002047824 */ /* 0x040fe200078e00ff */
[C---:B------:R-:W-:Y:S01]  /*75b0*/  LOP3.LUT R101, R2.reuse, 0x7f, RZ, 0xc0, !PT ;  /* 0x0000007f02657812 */ /* 0x040fe200078ec0ff */
[----:B------:R-:W-:Y:S01]  /*75c0*/  IMAD.SHL.U32 R103, R2, 0x20, RZ ;  /* 0x0000002002677824 */ /* 0x000fe200078e00ff */
[----:B------:R-:W-:Y:S01]  /*75d0*/  CS2R R114, SRZ ;  /* 0x0000000000727805 */ /* 0x000fe2000001ff00 */
[----:B------:R-:W1:Y:S01]  /*75e0*/  LDCU.64 UR18, c[0x0][0x348] ;  /* 0x00006900ff1277ac */ /* 0x000e620008000a00 */
[----:B------:R-:W-:Y:S02]  /*75f0*/  LOP3.LUT R2, R4, 0xe00000, RZ, 0xc0, !PT ;  /* 0x00e0000004027812 */ /* 0x000fe400078ec0ff */
[----:B------:R-:W-:Y:S01]  /*7600*/  LOP3.LUT R103, R103, 0x1fe0, RZ, 0xc0, !PT ;  /* 0x00001fe067677812 */ /* 0x000fe200078ec0ff */
[----:B------:R-:W-:Y:S01]  /*7610*/  UMOV UR17, URZ ;  /* 0x000000ff00117c82 */ /* 0x000fe20008000000 */
[C---:B------:R-:W-:Y:S01]  /*7620*/  LOP3.LUT R102, R2.reuse, 0xa0, RZ, 0xfc, !PT ;  /* 0x000000a002667812 */ /* 0x040fe200078efcff */
[----:B------:R-:W-:Y:S01]  /*7630*/  UMOV UR7, URZ ;  /* 0x000000ff00077c82 */ /* 0x000fe20008000000 */
[C---:B------:R-:W-:Y:S01]  /*7640*/  LOP3.LUT R100, R2.reuse, 0xc0, RZ, 0xfc, !PT ;  /* 0x000000c002647812 */ /* 0x040fe200078efcff */
[----:B------:R-:W-:Y:S01]  /*7650*/  UMOV UR11, URZ ;  /* 0x000000ff000b7c82 */ /* 0x000fe20008000000 */
[----:B------:R-:W-:-:S02]  /*7660*/  LOP3.LUT R2, R2, 0xe0, RZ, 0xfc, !PT ;  /* 0x000000e002027812 */ /* 0x000fc400078efcff */
.L_x_165:
[----:B------:R-:W-:-:S13]  /*7670*/  R2UR UR4, R3 ;  /* 0x00000000030472ca */ /* 0x000fda00000e0000 */
[----:B------:R-:W-:-:S09]  /*7680*/  UISETP.NE.AND UP0, UPT, UR4, 0x4, UPT ;  /* 0x000000040400788c */ /* 0x000fd2000bf05270 */
[----:B--2---:R-:W-:Y:S05]  /*7690*/  BRA.U !UP0, `(.L_x_147) ;  /* 0x0000000108047547 */ /* 0x004fea000b800000 */
[----:B-1----:R-:W-:Y:S05]  /*76a0*/  BPT.TRAP 0x1 ;  /* 0x000000040000795c */ /* 0x002fea0000300000 */
.L_x_147:
[----:B------:R-:W2:Y:S01]  /*76b0*/  S2UR UR8, SR_CgaCtaId ;  /* 0x00000000000879c3 */ /* 0x000ea20000008800 */
[----:B------:R-:W-:Y:S01]  /*76c0*/  UMOV UR16, 0x400 ;  /* 0x0000040000107882 */ /* 0x000fe20000000000 */
[----:B------:R-:W-:Y:S01]  /*76d0*/  SHF.L.U32 R5, R114, 0x1f, RZ ;  /* 0x0000001f72057819 */ /* 0x000fe200000006ff */
[----:B--2---:R-:W-:-:S09]  /*76e0*/  ULEA UR16, UR8, UR16, 0x18 ;  /* 0x0000001008107291 */ /* 0x004fd2000f8ec0ff */
[----:B------:R-:W2:Y:S02]  /*76f0*/  SYNCS.PHASECHK.TRANS64.TRYWAIT P0, [UR16+0x29870], R5 ;  /* 0x02987005ff0075a7 */ /* 0x000ea40008001110 */
[----:B--2---:R-:W-:Y:S05]  /*7700*/  @!P0 BRA `(.L_x_148) ;  /* 0x0000007c00dc8947 */ /* 0x004fea0003800000 */
.L_x_291:
[----:B------:R-:W-:Y:S02]  /*7710*/  R2UR UR6, R102 ;  /* 0x00000000660672ca */ /* 0x000fe400000e0000 */
[----:B------:R-:W-:Y:S02]  /*7720*/  R2UR UR5, R100 ;  /* 0x00000000640572ca */ /* 0x000fe400000e0000 */
[----:B------:R-:W-:-:S09]  /*7730*/  R2UR UR4, R2 ;  /* 0x00000000020472ca */ /* 0x000fd200000e0000 */
[----:B------:R-:W3:Y:S02]  /*7740*/  LDTM.x32 R68, tmem[UR6] ;  /* 0x00000006004479ee */ /* 0x000ee400082c0000 */
[----:B------:R-:W4:Y:S02]  /*7750*/  LDTM.x32 R36, tmem[UR5] ;  /* 0x00000005002479ee */ /* 0x000f2400082c0000 */
[----:B--2---:R-:W2:Y:S01]  /*7760*/  LDTM.x32 R4, tmem[UR4] ;  /* 0x00000004000479ee */ /* 0x004ea200082c0000 */
[----:B------:R-:W-:Y:S01]  /*7770*/  NOP ;  /* 0x0000000000007918 */ /* 0x000fe20000000000 */
[----:B------:R-:W-:Y:S05]  /*7780*/  BRA.U !UP0, `(.L_x_149) ;  /* 0x0000000108087547 */ /* 0x000fea000b800000 */
[----:B-1----:R-:W-:Y:S05]  /*7790*/  BPT.TRAP 0x1 ;  /* 0x000000040000795c */ /* 0x002fea0000300000 */
[----:B------:R-:W-:Y:S05]  /*77a0*/  BPT.TRAP 0x1 ;  /* 0x000000040000795c */ /* 0x000fea0000300000 */
.L_x_149:
[----:B------:R-:W-:Y:S01]  /*77b0*/  ISETP.GE.U32.AND P0, PT, R115, 0x2, PT ;  /* 0x000000027300780c */ /* 0x000fe20003f06070 */
[----:B------:R-:W-:Y:S01]  /*77c0*/  UIADD3 UR4, UPT, UPT, UR16, 0x29878, URZ ;  /* 0x0002987810047890 */ /* 0x000fe2000fffe0ff */
[----:B------:R-:W-:Y:S02]  /*77d0*/  BSSY.RECONVERGENT B0, `(.L_x_150) ;  /* 0x0000006000007945 */ /* 0x000fe40003800200 */
[----:B------:R-:W-:Y:S01]  /*77e0*/  ISETP.NE.OR P0, PT, R101, RZ, !P0 ;  /* 0x000000ff6500720c */ /* 0x000fe20004705670 */
[----:B------:R-:W-:-:S09]  /*77f0*/  UPRMT UR4, UR8, 0x654, UR4 ;  /* 0x0000065408047896 */ /* 0x000fd20008000004 */
[----:B--2---:R-:W-:Y:S03]  /*7800*/  SYNCS.ARRIVE.TRANS64.RED.A1T0 RZ, [UR4], RZ ;  /* 0x000000ffffff79a7 */ /* 0x004fe60008100404 */
[----:B------:R-:W-:Y:S05]  /*7810*/  @P0 BRA `(.L_x_151) ;  /* 0x0000000000040947 */ /* 0x000fea0003800000 */
[----:B------:R-:W-:-:S04]  /*7820*/  DEPBAR.LE SB0, 0x1 ;  /* 0x000080400000791a */ /* 0x000fc80000000000 */
.L_x_151:
[----:B-1----:R-:W-:Y:S05]  /*7830*/  BSYNC.RECONVERGENT B0 ;  /* 0x0000000000007941 */ /* 0x002fea0003800200 */
.L_x_150:
[----:B------:R-:W1:Y:S01]  /*7840*/  S2UR UR5, SR_SWINHI ;  /* 0x00000000000579c3 */ /* 0x000e620000002f00 */
[----:B------:R-:W-:-:S07]  /*7850*/  USHF.L.U32 UR4, UR7, 0xc, URZ ;  /* 0x0000000c07047899 */ /* 0x000fce00080006ff */
[----:B------:R-:W-:Y:S01]  /*7860*/  BAR.SYNC.DEFER_BLOCKING 0x2, 0x80 ;  /* 0x0082000000007b1d */ /* 0x000fe20000010000 */
[----:B------:R-:W-:Y:S01]  /*7870*/  ISETP.NE.AND P4, PT, R101, RZ, PT ;  /* 0x000000ff6500720c */ /* 0x000fe20003f85270 */
[----:B------:R-:W-:Y:S01]  /*7880*/  USHF.L.U32 UR10, UR17, 0x7, URZ ;  /* 0x00000007110a7899 */ /* 0x000fe200080006ff */
[----:B------:R-:W-:Y:S01]  /*7890*/  IMAD.U32 R104, RZ, RZ, UR4 ;  /* 0x00000004ff687e24 */ /* 0x000fe2000f8e00ff */
[----:B------:R-:W-:Y:S02]  /*78a0*/  IADD3 R106, P0, PT, R103, UR4, RZ ;  /* 0x00000004676a7c10 */ /* 0x000fe4000ff1e0ff */
[----:B------:R-:W-:Y:S02]  /*78b0*/  BSSY.RECONVERGENT B0, `(.L_x_152) ;  /* 0x0000044000007945 */ /* 0x000fe40003800200 */
[----:B------:R-:W-:Y:S01]  /*78c0*/  LEA.HI.X.SX32 R104, R104, RZ, 0x1, P0 ;  /* 0x000000ff68687211 */ /* 0x000fe200000f0eff */
[----:B------:R-:W-:Y:S01]  /*78d0*/  UMOV UR14, UR16 ;  /* 0x00000010000e7c82 */ /* 0x000fe20008000000 */
[----:B-1----:R-:W-:Y:S01]  /*78e0*/  UMOV UR15, UR5 ;  /* 0x00000005000f7c82 */ /* 0x002fe20008000000 */
[----:B------:R-:W-:-:S04]  /*78f0*/  LEA R105, P0, R106, UR14, 0x2 ;  /* 0x0000000e6a697c11 */ /* 0x000fc8000f8010ff */
[----:B------:R-:W-:Y:S02]  /*7900*/  LEA.HI.X R104, R106, UR15, R104, 0x2, P0 ;  /* 0x0000000f6a687c11 */ /* 0x000fe400080f1468 */
[C---:B------:R-:W-:Y:S02]  /*7910*/  IADD3 R106, P3, PT, R105.reuse, 0x21000, RZ ;  /* 0x00021000696a7810 */ /* 0x040fe40007f7e0ff */
[C---:B------:R-:W-:Y:S02]  /*7920*/  IADD3 R108, P2, PT, R105.reuse, 0x21010, RZ ;  /* 0x00021010696c7810 */ /* 0x040fe40007f5e0ff */
[C---:B------:R-:W-:Y:S01]  /*7930*/  IADD3 R112, P0, PT, R105.reuse, 0x21030, RZ ;  /* 0x0002103069707810 */ /* 0x040fe20007f1e0ff */
[--C-:B------:R-:W-:Y:S01]  /*7940*/  IMAD.X R123, RZ, RZ, R104.reuse, P3 ;  /* 0x000000ffff7b7224 */ /* 0x100fe200018e0668 */
[----:B------:R-:W-:Y:S01]  /*7950*/  IADD3 R110, P1, PT, R105, 0x21020, RZ ;  /* 0x00021020696e7810 */ /* 0x000fe20007f3e0ff */
[--C-:B------:R-:W-:Y:S02]  /*7960*/  IMAD.X R121, RZ, RZ, R104.reuse, P2 ;  /* 0x000000ffff797224 */ /* 0x100fe400010e0668 */
[--C-:B------:R-:W-:Y:S01]  /*7970*/  IMAD.X R117, RZ, RZ, R104.reuse, P0 ;  /* 0x000000ffff757224 */ /* 0x100fe200000e0668 */
[----:B------:R-:W-:Y:S01]  /*7980*/  SHF.R.U64 R107, R106, 0x3, R123 ;  /* 0x000000036a6b7819 */ /* 0x000fe2000000127b */
[----:B------:R-:W-:Y:S01]  /*7990*/  IMAD.X R119, RZ, RZ, R104, P1 ;  /* 0x000000ffff777224 */ /* 0x000fe200008e0668 */
[----:B------:R-:W-:-:S02]  /*79a0*/  SHF.R.U64 R109, R108, 0x3, R121 ;  /* 0x000000036c6d7819 */ /* 0x000fc40000001279 */
[----:B------:R-:W-:Y:S02]  /*79b0*/  LOP3.LUT R122, R106, 0x70, R107, 0x78, !PT ;  /* 0x000000706a7a7812 */ /* 0x000fe400078e786b */
[C---:B------:R-:W-:Y:S02]  /*79c0*/  IADD3 R106, P3, PT, R105.reuse, 0x21040, RZ ;  /* 0x00021040696a7810 */ /* 0x040fe40007f7e0ff */
[----:B------:R-:W-:Y:S01]  /*79d0*/  LOP3.LUT R120, R108, 0x70, R109, 0x78, !PT ;  /* 0x000000706c787812 */ /* 0x000fe200078e786d */
[----:B---3--:R1:W-:Y:S01]  /*79e0*/  ST.E.128 desc[UR54][R122.64], R68 ;  /* 0x000000447a007985 */ /* 0x0083e2000c101d36 */
[C---:B------:R-:W-:Y:S01]  /*79f0*/  IADD3 R107, P2, PT, R105.reuse, 0x21050, RZ ;  /* 0x00021050696b7810 */ /* 0x040fe20007f5e0ff */
[--C-:B------:R-:W-:Y:S01]  /*7a00*/  IMAD.X R127, RZ, RZ, R104.reuse, P3 ;  /* 0x000000ffff7f7224 */ /* 0x100fe200018e0668 */
[----:B------:R-:W-:Y:S01]  /*7a10*/  SHF.R.U64 R113, R112, 0x3, R117 ;  /* 0x0000000370717819 */ /* 0x000fe20000001275 */
[----:B------:R1:W-:Y:S01]  /*7a20*/  ST.E.128 desc[UR54][R120.64], R72 ;  /* 0x0000004878007985 */ /* 0x0003e2000c101d36 */
[C---:B------:R-:W-:Y:S01]  /*7a30*/  IADD3 R108, P1, PT, R105.reuse, 0x21060, RZ ;  /* 0x00021060696c7810 */ /* 0x040fe20007f3e0ff */
[----:B------:R-:W-:Y:S01]  /*7a40*/  IMAD.X R125, RZ, RZ, R104, P2 ;  /* 0x000000ffff7d7224 */ /* 0x000fe200010e0668 */
[----:B------:R-:W-:-:S02]  /*7a50*/  IADD3 R105, P0, PT, R105, 0x21070, RZ ;  /* 0x0002107069697810 */ /* 0x000fc40007f1e0ff */
[----:B------:R-:W-:Y:S01]  /*7a60*/  LOP3.LUT R116, R112, 0x70, R113, 0x78, !PT ;  /* 0x0000007070747812 */ /* 0x000fe200078e7871 */
[--C-:B------:R-:W-:Y:S01]  /*7a70*/  IMAD.X R113, RZ, RZ, R104.reuse, P1 ;  /* 0x000000ffff717224 */ /* 0x100fe200008e0668 */
[----:B------:R-:W-:Y:S01]  /*7a80*/  SHF.R.U64 R111, R110, 0x3, R119 ;  /* 0x000000036e6f7819 */ /* 0x000fe20000001277 */
[----:B------:R-:W-:Y:S01]  /*7a90*/  IMAD.X R129, RZ, RZ, R104, P0 ;  /* 0x000000ffff817224 */ /* 0x000fe200000e0668 */
[----:B------:R-:W-:Y:S02]  /*7aa0*/  SHF.R.U64 R104, R106, 0x3, R127 ;  /* 0x000000036a687819 */ /* 0x000fe4000000127f */
[----:B------:R-:W-:Y:S02]  /*7ab0*/  LOP3.LUT R118, R110, 0x70, R111, 0x78, !PT ;  /* 0x000000706e767812 */ /* 0x000fe400078e786f */
[----:B------:R-:W-:Y:S02]  /*7ac0*/  SHF.R.U64 R109, R107, 0x3, R125 ;  /* 0x000000036b6d7819 */ /* 0x000fe4000000127d */
[----:B------:R-:W-:Y:S01]  /*7ad0*/  SHF.R.U64 R110, R108, 0x3, R113 ;  /* 0x000000036c6e7819 */ /* 0x000fe20000001271 */
[----:B------:R1:W-:Y:S01]  /*7ae0*/  ST.E.128 desc[UR54][R118.64], R76 ;  /* 0x0000004c76007985 */ /* 0x0003e2000c101d36 */
[----:B------:R-:W-:-:S02]  /*7af0*/  SHF.R.U64 R111, R105, 0x3, R129 ;  /* 0x00000003696f7819 */ /* 0x000fc40000001281 */
[----:B------:R-:W-:Y:S01]  /*7b00*/  LOP3.LUT R126, R106, 0x70, R104, 0x78, !PT ;  /* 0x000000706a7e7812 */ /* 0x000fe200078e7868 */
[----:B------:R1:W-:Y:S01]  /*7b10*/  ST.E.128 desc[UR54][R116.64], R80 ;  /* 0x0000005074007985 */ /* 0x0003e2000c101d36 */
[----:B------:R-:W-:Y:S02]  /*7b20*/  LOP3.LUT R124, R107, 0x70, R109, 0x78, !PT ;  /* 0x000000706b7c7812 */ /* 0x000fe400078e786d */
[----:B------:R-:W-:Y:S01]  /*7b30*/  LOP3.LUT R112, R108, 0x70, R110, 0x78, !PT ;  /* 0x000000706c707812 */ /* 0x000fe200078e786e */
[----:B------:R1:W-:Y:S01]  /*7b40*/  ST.E.128 desc[UR54][R126.64], R84 ;  /* 0x000000547e007985 */ /* 0x0003e2000c101d36 */
[----:B------:R-:W-:-:S03]  /*7b50*/  LOP3.LUT R128, R105, 0x70, R111, 0x78, !PT ;  /* 0x0000007069807812 */ /* 0x000fc600078e786f */
[----:B------:R1:W-:Y:S04]  /*7b60*/  ST.E.128 desc[UR54][R124.64], R88 ;  /* 0x000000587c007985 */ /* 0x0003e8000c101d36 */
[----:B------:R1:W-:Y:S04]  /*7b70*/  ST.E.128 desc[UR54][R112.64], R92 ;  /* 0x0000005c70007985 */ /* 0x0003e8000c101d36 */
[----:B------:R1:W-:Y:S01]  /*7b80*/  ST.E.128 desc[UR54][R128.64], R96 ;  /* 0x0000006080007985 */ /* 0x0003e2000c101d36 */
[----:B------:R-:W-:Y:S01]  /*7b90*/  @!PT LDS RZ, [RZ] ;  /* 0x00000000fffff984 */ /* 0x000fe20000000800 */
[----:B------:R-:W-:Y:S01]  /*7ba0*/  @!PT LDS RZ, [RZ] ;  /* 0x00000000fffff984 */ /* 0x000fe20000000800 */
[----:B------:R-:W-:Y:S01]  /*7bb0*/  @!PT LDS RZ, [RZ] ;  /* 0x00000000fffff984 */ /* 0x000fe20000000800 */
[----:B------:R-:W-:Y:S01]  /*7bc0*/  @!PT LDS RZ, [RZ] ;  /* 0x00000000fffff984 */ /* 0x000fe20000000800 */
[----:B------:R2:W-:Y:S06]  /*7bd0*/  MEMBAR.ALL.CTA ;  /* 0x0000000000007992 */ /* 0x0005ec0000008000 */
[----:B--2---:R-:W2:Y:S02]  /*7be0*/  FENCE.VIEW.ASYNC.S ;  /* 0x00000000000073c6 */ /* 0x004ea40000000000 */
[----:B--2---:R-:W-:Y:S06]  /*7bf0*/  BAR.SYNC.DEFER_BLOCKING 0x2, 0x80 ;  /* 0x0082000000007b1d */ /* 0x004fec0000010000 */
[----:B------:R-:W-:Y:S05]  /*7c00*/  @P4 BRA `(.L_x_153) ;  /* 0x0000000000384947 */ /* 0x000fea0003800000 */
[----:B------:R-:W-:Y:S01]  /*7c10*/  UIADD3 UR4, UP0, UPT, UR18, 0x500, URZ ;  /* 0x0000050012047890 */ /* 0x000fe2000ff1e0ff */
[----:B------:R-:W-:Y:S01]  /*7c20*/  PLOP3.LUT P0, PT, PT, PT, PT, 0x80, 0x8 ;  /* 0x000000000008781c */ /* 0x000fe20003f0f070 */
[----:B------:R-:W-:Y:S02]  /*7c30*/  ULEA UR8, UR7, UR16, 0xe ;  /* 0x0000001007087291 */ /* 0x000fe4000f8e70ff */
[----:B------:R-:W-:Y:S02]  /*7c40*/  UIADD3.X UR5, UPT, UPT, URZ, UR19, URZ, UP0, !UPT ;  /* 0x00000013ff057290 */ /* 0x000fe400087fe4ff */
[----:B------:R-:W-:Y:S01]  /*7c50*/  UIADD3 UR8, UPT, UPT, UR8, 0x21000, URZ ;  /* 0x0002100008087890 */ /* 0x000fe2000fffe0ff */
[----:B------:R-:W-:-:S11]  /*7c60*/  UMOV UR9, URZ ;  /* 0x000000ff00097c82 */ /* 0x000fd60008000000 */
.L_x_154:
[----:B------:R-:W-:Y:S01]  /*7c70*/  @P0 ELECT P1, URZ, PT ;  /* 0x0000000000ff082f */ /* 0x000fe20003820000 */
[----:B------:R-:W-:Y:S01]  /*7c80*/  UMOV UR12, UR45 ;  /* 0x0000002d000c7c82 */ /* 0x000fe20008000000 */
[----:B------:R-:W-:Y:S02]  /*7c90*/  UMOV UR13, UR46 ;  /* 0x0000002e000d7c82 */ /* 0x000fe40008000000 */
[----:B------:R2:W-:Y:S09]  /*7ca0*/  UTMAREDG.5D.ADD [UR8], [UR4] ;  /* 0x00000008040073b6 */ /* 0x0005f20008020000 */
[----:B------:R-:W-:-:S02]  /*7cb0*/  @P1 PLOP3.LUT P0, PT, P1, PT, PT, 0x8, 0x80 ;  /* 0x000000000080181c */ /* 0x000fc40000f0e170 */
[----:B------:R-:W-:-:S11]  /*7cc0*/  PLOP3.LUT P1, PT, PT, PT, PT, 0x8, 0x80 ;  /* 0x000000000080781c */ /* 0x000fd60003f2e170 */
[----:B--2---:R-:W-:Y:S05]  /*7cd0*/  @P0 BRA.U.ANY `(.L_x_154) ;  /* 0xfffffffd00e40947 */ /* 0x004fea000393ffff */
[----:B------:R0:W-:Y:S02]  /*7ce0*/  UTMACMDFLUSH ;  /* 0x00000000000079b7 */ /* 0x0001e40000000000 */
.L_x_153:
[----:B------:R-:W-:Y:S05]  /*7cf0*/  BSYNC.RECONVERGENT B0 ;  /* 0x0000000000007941 */ /* 0x000fea0003800200 */
.L_x_152:
[----:B-1----:R-:W-:Y:S01]  /*7d00*/  VIADD R68, R115, 0xffffffff ;  /* 0xffffffff73447836 */ /* 0x002fe20000000000 */
[----:B------:R-:W-:Y:S01]  /*7d10*/  UIADD3 UR4, UPT, UPT, UR7, 0x1, URZ ;  /* 0x0000000107047890 */ /* 0x000fe2000fffe0ff */
[----:B------:R-:W-:Y:S03]  /*7d20*/  BSSY.RECONVERGENT B0, `(.L_x_155) ;  /* 0x0000007000007945 */ /* 0x000fe60003800200 */
[----:B------:R-:W-:Y:S01]  /*7d30*/  ISETP.GT.U32.AND P0, PT, R68, -0x3, PT ;  /* 0xfffffffd4400780c */ /* 0x000fe20003f04070 */
[----:B------:R-:W-:-:S03]  /*7d40*/  UISETP.NE.AND UP0, UPT, UR4, 0x2, UPT ;  /* 0x000000020400788c */ /* 0x000fc6000bf05270 */
[----:B------:R-:W-:Y:S01]  /*7d50*/  ISETP.NE.OR P0, PT, R101, RZ, P0 ;  /* 0x000000ff6500720c */ /* 0x000fe20000705670 */
[----:B------:R-:W-:-:S12]  /*7d60*/  USEL UR6, UR4, URZ, UP0 ;  /* 0x000000ff04067287 */ /* 0x000fd80008000000 */
[----:B------:R-:W-:Y:S05]  /*7d70*/  @P0 BRA `(.L_x_156) ;  /* 0x0000000000040947 */ /* 0x000fea0003800000 */
[----:B------:R-:W-:-:S04]  /*7d80*/  DEPBAR.LE SB0, 0x1 ;  /* 0x000080400000791a */ /* 0x000fc80000000000 */
.L_x_156:
[----:B------:R-:W-:Y:S05]  /*7d90*/  BSYNC.RECONVERGENT B0 ;  /* 0x0000000000007941 */ /* 0x000fea0003800200 */
.L_x_155:
[----:B------:R-:W-:Y:S01]  /*7da0*/  USHF.L.U32 UR4, UR6, 0xc, URZ ;  /* 0x0000000c06047899 */ /* 0x000fe200080006ff */
[----:B------:R-:W-:Y:S05]  /*7db0*/  BAR.SYNC.DEFER_BLOCKING 0x2, 0x80 ;  /* 0x0082000000007b1d */ /* 0x000fea0000010000 */
[----:B------:R-:W-:Y:S01]  /*7dc0*/  IMAD.U32 R68, RZ, RZ, UR4 ;  /* 0x00000004ff447e24 */ /* 0x000fe2000f8e00ff */
[----:B------:R-:W-:Y:S01]  /*7dd0*/  IADD3 R70, P0, PT, R103, UR4, RZ ;  /* 0x0000000467467c10 */ /* 0x000fe2000ff1e0ff */
[----:B------:R-:W-:Y:S03]  /*7de0*/  BSSY.RECONVERGENT B0, `(.L_x_157) ;  /* 0x0000042000007945 */ /* 0x000fe60003800200 */
[----:B------:R-:W-:-:S02]  /*7df0*/  LEA.HI.X.SX32 R68, R68, RZ, 0x1, P0 ;  /* 0x000000ff44447211 */ /* 0x000fc400000f0eff */
        /* <DEDUP_REMOVED lines=15> */
[----:B----4-:R1:W-:Y:S01]  /*7ef0*/  ST.E.128 desc[UR54][R84.64], R36 ;  /* 0x0000002454007985 */ /* 0x0103e2000c101d36 */
        /* <DEDUP_REMOVED lines=39> */
[----:B------:R-:W-:-:S11]  /*8170*/  UMOV UR9, 0x20 ;  /* 0x0000002000097882 */ /* 0x000fd60000000000 */
.L_x_159:
        /* <DEDUP_REMOVED lines=8> */
.L_x_158:
[----:B------:R-:W-:Y:S05]  /*8200*/  BSYNC.RECONVERGENT B0 ;  /* 0x0000000000007941 */ /* 0x000fea0003800200 */
.L_x_157:
[----:B------:R-:W-:Y:S01]  /*8210*/  ISETP.GT.U32.AND P0, PT, R115, -0x3, PT ;  /* 0xfffffffd7300780c */ /* 0x000fe20003f04070 */
[----:B------:R-:W-:Y:S01]  /*8220*/  UIADD3 UR4, UPT, UPT, UR6, 0x1, URZ ;  /* 0x0000000106047890 */ /* 0x000fe2000fffe0ff */
[----:B------:R-:W-:Y:S02]  /*8230*/  BSSY.RECONVERGENT B0, `(.L_x_160) ;  /* 0x0000006000007945 */ /* 0x000fe40003800200 */
[----:B------:R-:W-:Y:S01]  /*8240*/  ISETP.NE.OR P0, PT, R101, RZ, P0 ;  /* 0x000000ff6500720c */ /* 0x000fe20000705670 */
[----:B------:R-:W-:-:S04]  /*8250*/  UISETP.NE.AND UP0, UPT, UR4, 0x2, UPT ;  /* 0x000000020400788c */ /* 0x000fc8000bf05270 */
[----:B------:R-:W-:-:S08]  /*8260*/  USEL UR7, UR4, URZ, UP0 ;  /* 0x000000ff04077287 */ /* 0x000fd00008000000 */
[----:B------:R-:W-:Y:S05]  /*8270*/  @P0 BRA `(.L_x_161) ;  /* 0x0000000000040947 */ /* 0x000fea0003800000 */
[----:B------:R-:W-:-:S04]  /*8280*/  DEPBAR.LE SB0, 0x1 ;  /* 0x000080400000791a */ /* 0x000fc80000000000 */
.L_x_161:
[----:B------:R-:W-:Y:S05]  /*8290*/  BSYNC.RECONVERGENT B0 ;  /* 0x0000000000007941 */ /* 0x000fea0003800200 */
.L_x_160:
[----:B------:R-:W-:Y:S01]  /*82a0*/  USHF.L.U32 UR4, UR7, 0xc, URZ ;  /* 0x0000000c07047899 */ /* 0x000fe200080006ff */
[----:B------:R-:W-:Y:S05]  /*82b0*/  BAR.SYNC.DEFER_BLOCKING 0x2, 0x80 ;  /* 0x0082000000007b1d */ /* 0x000fea0000010000 */
[----:B-1----:R-:W-:Y:S01]  /*82c0*/  IMAD.U32 R36, RZ, RZ, UR4 ;  /* 0x00000004ff247e24 */ /* 0x002fe2000f8e00ff */
        /* <DEDUP_REMOVED lines=18> */
[----:B------:R1:W-:Y:S01]  /*83f0*/  ST.E.128 desc[UR54][R52.64], R4 ;  /* 0x0000000434007985 */ /* 0x0003e2000c101d36 */
        /* <DEDUP_REMOVED lines=40> */
.L_x_164:
        /* <DEDUP_REMOVED lines=8> */
.L_x_163:
[----:B------:R-:W-:Y:S05]  /*8700*/  BSYNC.RECONVERGENT B0 ;  /* 0x0000000000007941 */ /* 0x000fea0003800200 */
.L_x_162:
[----:B-1----:R-:W2:Y:S01]  /*8710*/  LDL.LU R4, [R1] ;  /* 0x0000000001047983 */ /* 0x002ea20000300800 */
[----:B------:R-:W-:Y:S01]  /*8720*/  R2UR UR4, R0 ;  /* 0x00000000000472ca */ /* 0x000fe200000e0000 */
[----:B------:R-:W-:Y:S01]  /*8730*/  UIADD3 UR6, UPT, UPT, UR17, 0x1, URZ ;  /* 0x0000000111067890 */ /* 0x000fe2000fffe0ff */
[----:B------:R-:W-:Y:S01]  /*8740*/  VIADD R115, R115, 0x3 ;  /* 0x0000000373737836 */ /* 0x000fe20000000000 */
[----:B------:R-:W-:Y:S01]  /*8750*/  UIADD3 UR5, UPT, UPT, UR7, 0x1, URZ ;  /* 0x0000000107057890 */ /* 0x000fe2000fffe0ff */
[----:B------:R-:W-:-:S03]  /*8760*/  LOP3.LUT R114, R114, 0x1, RZ, 0x3c, !PT ;  /* 0x0000000172727812 */ /* 0x000fc600078e3cff */
[----:B------:R-:W-:-:S04]  /*8770*/  UISETP.NE.AND UP1, UPT, UR5, 0x2, UPT ;  /* 0x000000020500788c */ /* 0x000fc8000bf25270 */
[----:B------:R-:W-:Y:S02]  /*8780*/  USEL UR7, UR5, URZ, UP1 ;  /* 0x000000ff05077287 */ /* 0x000fe40008800000 */
[----:B------:R-:W-:Y:S02]  /*8790*/  UISETP.NE.AND UP0, UPT, UR6, UR4, UPT ;  /* 0x000000040600728c */ /* 0x000fe4000bf05270 */
[----:B------:R-:W-:Y:S02]  /*87a0*/  UIADD3 UR4, UPT, UPT, UR11, 0x1, URZ ;  /* 0x000000010b047890 */ /* 0x000fe4000fffe0ff */
[----:B------:R-:W-:-:S07]  /*87b0*/  USEL UR17, UR6, URZ, UP0 ;  /* 0x000000ff06117287 */ /* 0x000fce0008000000 */
[----:B------:R-:W-:-:S07]  /*87c0*/  @UP0 UIADD3 UR4, UPT, UPT, UR11, URZ, URZ ;  /* 0x000000ff0b040290 */ /* 0x000fce000fffe0ff */
[----:B------:R-:W-:Y:S01]  /*87d0*/  UMOV UR11, UR4 ;  /* 0x00000004000b7c82 */ /* 0x000fe20008000000 */
[C---:B--2---:R-:W-:Y:S01]  /*87e0*/  ISETP.GT.U32.AND P0, PT, R4.reuse, 0x1, PT ;  /* 0x000000010400780c */ /* 0x044fe20003f04070 */
[----:B------:R-:W-:-:S05]  /*87f0*/  VIADD R4, R4, 0xffffffff ;  /* 0xffffffff04047836 */ /* 0x000fca0000000000 */
[----:B------:R2:W-:Y:S07]  /*8800*/  STL [R1], R4 ;  /* 0x0000000401007387 */ /* 0x0005ee0000100800 */
[----:B------:R-:W-:Y:S05]  /*8810*/  @P0 BRA `(.L_x_165) ;  /* 0xffffffec00940947 */ /* 0x000fea000383ffff */
[----:B------:R-:W-:-:S04]  /*8820*/  DEPBAR.LE SB0, 0x0 ;  /* 0x000080000000791a */ /* 0x000fc80000000000 */
[----:B------:R-:W-:Y:S05]  /*8830*/  EXIT ;  /* 0x000000000000794d */ /* 0x000fea0003800000 */
.L_x_305:
[----:B------:R-:W-:-:S08]  /*8840*/  NOP ;  /* 0x0000000000007918 */ /* 0x000fd00000000000 */
[----:B------:R-:W-:-:S00]  /*8850*/  USETMAXREG.DEALLOC.CTAPOOL 0x60 ;  /* 0x00000060000079c8 */ /* 0x000fc000080e0500 */
[----:B------:R-:W-:Y:S05]  /*8860*/  EXIT ;  /* 0x000000000000794d */ /* 0x000fea0003800000 */
.L_x_166:
[----:B------:R-:W-:-:S08]  /*8870*/  NOP ;  /* 0x0000000000007918 */ /* 0x000fd00000000000 */
[----:B------:R-:W1:Y:S02]  /*8880*/  USETMAXREG.TRY_ALLOC.CTAPOOL UP0, 0x80 ;  /* 0x00000080000079c8 */ /* 0x000e640008000600 */
[----:B-1----:R-:W-:Y:S05]  /*8890*/  BRA.U !UP0, `(.L_x_166) ;  /* 0xfffffffd08f47547 */ /* 0x002fea000b83ffff */
[----:B------:R-:W-:Y:S02]  /*88a0*/  IMAD.MOV.U32 R2, RZ, RZ, 0x1 ;  /* 0x00000001ff027424 */ /* 0x000fe400078e00ff */
[----:B------:R-:W-:Y:S01]  /*88b0*/  HFMA2 R0, -RZ, RZ, 0, 5.9604644775390625e-08 ;  /* 0x00000001ff007431 */ /* 0x000fe200000001ff */
[----:B------:R1:W-:Y:S01]  /*88c0*/  STL [R1+0x10], RZ ;  /* 0x000010ff01007387 */ /* 0x0003e20000100800 */
[----:B------:R-:W-:Y:S01]  /*88d0*/  USHF.L.U32 UR4, UR39, 0x2, URZ ;  /* 0x0000000227047899 */ /* 0x000fe200080006ff */
[----:B------:R-:W-:Y:S02]  /*88e0*/  CS2R R124, SRZ ;  /* 0x00000000007c7805 */ /* 0x000fe4000001ff00 */
[----:B------:R1:W-:Y:S03]  /*88f0*/  STL [R1+0xc], R2 ;  /* 0x00000c0201007387 */ /* 0x0003e60000100800 */
[----:B------:R-:W-:Y:S01]  /*8900*/  IMAD.U32 R54, RZ, RZ, UR4 ;  /* 0x00000004ff367e24 */ /* 0x000fe2000f8e00ff */
[----:B------:R1:W-:Y:S04]  /*8910*/  STL [R1+0x4], RZ ;  /* 0x000004ff01007387 */ /* 0x0003e80000100800 */
[----:B------:R1:W-:Y:S02]  /*8920*/  STL [R1+0x8], R0 ;  /* 0x0000080001007387 */ /* 0x0003e40000100800 */
.L_x_211:
[----:B-12---:R-:W-:Y:S01]  /*8930*/  IMAD.MOV.U32 R0, RZ, RZ, 0x33334444 ;  /* 0x33334444ff007424 */ /* 0x006fe200078e00ff */
[----:B------:R-:W-:Y:S05]  /*8940*/  YIELD ;  /* 0x0000000000007946 */ /* 0x000fea0003800000 */
[----:B------:R-:W-:Y:S01]  /*8950*/  SHF.R.U64 R0, R0, R54, 0x123333 ;  /* 0x0012333300007419 */ /* 0x000fe20000001236 */
[----:B------:R-:W-:Y:S03]  /*8960*/  BSSY.RECONVERGENT B0, `(.L_x_167) ;  /* 0x0000007000007945 */ /* 0x000fe60003800200 */
[----:B------:R-:W-:Y:S04]  /*8970*/  LOP3.LUT R2, R0, 0x7, RZ, 0xc0, !PT ;  /* 0x0000000700027812 */ /* 0x000fe800078ec0ff */
[----:B------:R-:W-:Y:S01]  /*8980*/  ISETP.NE.AND P0, PT, R2, 0x3, PT ;  /* 0x000000030200780c */ /* 0x000fe20003f05270 */
[----:B------:R1:W-:Y:S11]  /*8990*/  STL [R1+0x14], R2 ;  /* 0x0000140201007387 */ /* 0x0003f60000100800 */
[----:B------:R-:W-:Y:S01]  /*89a0*/  @!UPT UIADD3 URZ, UPT, UPT, URZ, URZ, URZ ;  /* 0x000000fffffff290 */ /* 0x000fe2000fffe0ff */
[----:B------:R-:W-:Y:S05]  /*89b0*/  @!P0 BRA `(.L_x_168) ;  /* 0x0000000000048947 */ /* 0x000fea0003800000 */
[----:B------:R-:W-:Y:S05]  /*89c0*/  BPT.TRAP 0x1 ;  /* 0x000000040000795c */ /* 0x000fea0000300000 */
.L_x_168:
[----:B------:R-:W-:Y:S05]  /*89d0*/  BSYNC.RECONVERGENT B0 ;  /* 0x0000000000007941 */ /* 0x000fea0003800200 */
.L_x_167:
[----:B------:R-:W2:Y:S01]  /*89e0*/  LDL R0, [R1+0x4] ;  /* 0x0000040001007983 */ /* 0x000ea20000100800 */
[----:B-1----:R-:W-:Y:S01]  /*89f0*/  MOV R2, 0x400 ;  /* 0x0000040000027802 */ /* 0x002fe20000000f00 */
[----:B------:R-:W-:Y:S01]  /*8a00*/  BSSY B0, `(.L_x_169) ;  /* 0x0000006000007945 */ /* 0x000fe20003800000 */
[----:B------:R-:W1:Y:S01]  /*8a10*/  S2R R72, SR_CgaCtaId ;  /* 0x0000000000487919 */ /* 0x000e620000008800 */
[----:B--2---:R-:W-:Y:S02]  /*8a20*/  SHF.L.U32 R0, R0, 0x1f, RZ ;  /* 0x0000001f00007819 */ /* 0x004fe400000006ff */
[----:B-1----:R-:W-:Y:S04]  /*8a30*/  LEA R2, R72, R2, 0x18 ;  /* 0x0000000248027211 */ /* 0x002fe800078ec0ff */
[----:B------:R-:W1:Y:S02]  /*8a40*/  SYNCS.PHASECHK.TRANS64.TRYWAIT P1, [R2+URZ+0x29850], R0 ;  /* 0x02985000020075a7 */ /* 0x000e6400080211ff */
[----:B-1----:R-:W-:Y:S05]  /*8a50*/  @!P1 BRA `(.L_x_170) ;  /* 0x0000006c00209947 */ /* 0x002fea0003800000 */
.L_x_292:
[----:B------:R-:W-:Y:S05]  /*8a60*/  BSYNC B0 ;  /* 0x0000000000007941 */ /* 0x000fea0003800000 */
.L_x_169:
[----:B------:R-:W-:Y:S04]  /*8a70*/  BSSY.RECONVERGENT B0, `(.L_x_171) ;  /* 0x0000003000007945 */ /* 0x000fe80003800200 */
[----:B------:R-:W-:Y:S05]  /*8a80*/  @!P0 BRA `(.L_x_172) ;  /* 0x0000000000048947 */ /* 0x000fea0003800000 */
[----:B------:R-:W-:Y:S05]  /*8a90*/  BPT.TRAP 0x1 ;  /* 0x000000040000795c */ /* 0x000fea0000300000 */
.L_x_172:
[----:B------:R-:W-:Y:S05]  /*8aa0*/  BSYNC.RECONVERGENT B0 ;  /* 0x0000000000007941 */ /* 0x000fea0003800200 */
.L_x_171:
[----:B-1----:R-:W2:Y:S01]  /*8ab0*/  LDL R0, [R1+0x8] ;  /* 0x0000080001007983 */ /* 0x002ea20000100800 */
[----:B------:R-:W-:Y:S01]  /*8ac0*/  BSSY B0, `(.L_x_173) ;  /* 0x0000004000007945 */ /* 0x000fe20003800000 */
[----:B--2---:R-:W-:Y:S04]  /*8ad0*/  SHF.L.U32 R0, R0, 0x1f, RZ ;  /* 0x0000001f00007819 */ /* 0x004fe800000006ff */
[----:B------:R-:W1:Y:S02]  /*8ae0*/  SYNCS.PHASECHK.TRANS64.TRYWAIT P1, [R2+URZ+0x29888], R0 ;  /* 0x02988800020075a7 */ /* 0x000e6400080211ff */
[----:B-1----:R-:W-:Y:S05]  /*8af0*/  @!P1 BRA `(.L_x_174) ;  /* 0x0000006c000c9947 */ /* 0x002fea0003800000 */
.L_x_293:
[----:B------:R-:W-:Y:S05]  /*8b00*/  BSYNC B0 ;  /* 0x0000000000007941 */ /* 0x000fea0003800000 */
.L_x_173:
[----:B------:R-:W-:Y:S04]  /*8b10*/  BSSY.RECONVERGENT B0, `(.L_x_175) ;  /* 0x0000003000007945 */ /* 0x000fe80003800200 */
[----:B------:R-:W-:Y:S05]  /*8b20*/  @!P0 BRA `(.L_x_176) ;  /* 0x0000000000048947 */ /* 0x000fea0003800000 */
[----:B------:R-:W-:Y:S05]  /*8b30*/  BPT.TRAP 0x1 ;  /* 0x000000040000795c */ /* 0x000fea0000300000 */
.L_x_176:
[----:B------:R-:W-:Y:S05]  /*8b40*/  BSYNC.RECONVERGENT B0 ;  /* 0x0000000000007941 */ /* 0x000fea0003800200 */
.L_x_175:
[----:B------:R-:W-:Y:S01]  /*8b50*/  SHF.L.U32 R3, R124, 0x1f, RZ ;  /* 0x0000001f7c037819 */ /* 0x000fe200000006ff */
[----:B------:R-:W2:Y:S03]  /*8b60*/  S2R R73, SR_TID.X ;  /* 0x0000000000497919 */ /* 0x000ea60000002100 */
[----:B------:R-:W3:Y:S01]  /*8b70*/  SYNCS.PHASECHK.TRANS64.TRYWAIT P0, [R2+URZ+0x29830], R3 ;  /* 0x02983003020075a7 */ /* 0x000ee200080011ff */
[----:B--2---:R-:W-:Y:S01]  /*8b80*/  SHF.R.U32.HI R75, RZ, 0x3, R73 ;  /* 0x00000003ff4b7819 */ /* 0x004fe20000011649 */
[----:B-1----:R-:W-:Y:S05]  /*8b90*/  IMAD.U32 R0, R73, 0x10000, RZ ;  /* 0x0001000049007824 */ /* 0x002fea00078e00ff */
[----:B------:R-:W-:Y:S04]  /*8ba0*/  LOP3.LUT R75, R0, 0x600010, R75, 0xc8, !PT ;  /* 0x00600010004b7812 */ /* 0x000fe800078ec84b */
[----:B------:R-:W-:Y:S01]  /*8bb0*/  LOP3.LUT R74, R75, 0x120, RZ, 0xfc, !PT ;  /* 0x000001204b4a7812 */ /* 0x000fe200078efcff */
[----:B---3--:R-:W-:Y:S06]  /*8bc0*/  @!P0 BRA `(.L_x_177) ;  /* 0x0000006800ec8947 */ /* 0x008fec0003800000 */
.L_x_294:
[----:B-1----:R-:W-:Y:S01]  /*8bd0*/  SHF.R.U32.HI R3, RZ, 0x5, R73 ;  /* 0x00000005ff037819 */ /* 0x002fe20000011649 */
[----:B------:R-:W-:Y:S05]  /*8be0*/  WARPSYNC.ALL ;  /* 0x0000000000007948 */ /* 0x000fea0003800000 */
[C---:B------:R-:W-:Y:S01]  /*8bf0*/  R2UR UR4, R74.reuse ;  /* 0x000000004a0472ca */ /* 0x040fe200000e0000 */
[----:B------:R-:W-:Y:S01]  /*8c00*/  VIADD R0, R74, 0x20 ;  /* 0x000000204a007836 */ /* 0x000fe20000000000 */
[----:B------:R-:W-:Y:S04]  /*8c10*/  LOP3.LUT R16, R3, 0x3, RZ, 0xc0, !PT ;  /* 0x0000000303107812 */ /* 0x000fe800078ec0ff */
[----:B------:R-:W-:Y:S04]  /*8c20*/  SHF.R.U32.HI R0, RZ, 0x15, R0 ;  /* 0x00000015ff007819 */ /* 0x000fe80000011600 */
[----:B------:R-:W-:Y:S03]  /*8c30*/  ISETP.NE.AND P0, PT, R16, R0, PT ;  /* 0x000000001000720c */ /* 0x000fe60003f05270 */
[----:B------:R-:W1:Y:S10]  /*8c40*/  LDTM.x16 R56, tmem[UR4] ;  /* 0x00000004003879ee */ /* 0x000e740008240000 */
[----:B-1----:R-:W-:Y:S05]  /*8c50*/  @!P0 BRA `(.L_x_178) ;  /* 0x0000000000408947 */ /* 0x002fea0003800000 */
[----:B------:R-:W1:Y:S01]  /*8c60*/  LDCU.64 UR8, c[0x4][0x80] ;  /* 0x01001000ff0877ac */ /* 0x000e620008000a00 */
[----:B------:R-:W-:Y:S01]  /*8c70*/  MOV R15, 0x0 ;  /* 0x00000000000f7802 */ /* 0x000fe20000000f00 */
[----:B------:R-:W-:Y:S02]  /*8c80*/  HFMA2 R12, -RZ, RZ, 0, 5.9604644775390625e-08 ;  /* 0x00000001ff0c7431 */ /* 0x000fe400000001ff */
[----:B------:R-:W-:Y:S02]  /*8c90*/  IMAD.MOV.U32 R8, RZ, RZ, 0x192 ;  /* 0x00000192ff087424 */ /* 0x000fe400078e00ff */
[----:B------:R-:W-:Y:S01]  /*8ca0*/  IMAD.MOV.U32 R13, RZ, RZ, RZ ;  /* 0x000000ffff0d7224 */ /* 0x000fe200078e00ff */
[----:B------:R-:W2:Y:S01]  /*8cb0*/  LDCU.64 UR6, c[0x4][0x88] ;  /* 0x01001100ff0677ac */ /* 0x000ea20008000a00 */
[----:B------:R-:W3:Y:S01]  /*8cc0*/  LDC.64 R14, c[0x4][R15] ;  /* 0x010000000f0e7b82 */ /* 0x000ee20000000a00 */
[----:B------:R-:W4:Y:S01]  /*8cd0*/  LDCU.64 UR4, c[0x4][0x8] ;  /* 0x01000100ff0477ac */ /* 0x000f220008000a00 */
[----:B-1----:R-:W-:Y:S01]  /*8ce0*/  MOV R5, UR9 ;  /* 0x0000000900057c02 */ /* 0x002fe20008000f00 */
[----:B------:R-:W-:Y:S01]  /*8cf0*/  IMAD.U32 R4, RZ, RZ, UR8 ;  /* 0x00000008ff047e24 */ /* 0x000fe2000f8e00ff */
[----:B--2---:R-:W-:Y:S01]  /*8d00*/  MOV R7, UR7 ;  /* 0x0000000700077c02 */ /* 0x004fe20008000f00 */
[----:B------:R-:W-:Y:S01]  /*8d10*/  IMAD.U32 R6, RZ, RZ, UR6 ;  /* 0x00000006ff067e24 */ /* 0x000fe2000f8e00ff */
[----:B----4-:R-:W-:Y:S01]  /*8d20*/  MOV R11, UR5 ;  /* 0x00000005000b7c02 */ /* 0x010fe20008000f00 */
[----:B------:R-:W-:Y:S02]  /*8d30*/  IMAD.U32 R10, RZ, RZ, UR4 ;  /* 0x00000004ff0a7e24 */ /* 0x000fe4000f8e00ff */
[----:B------:R-:W-:Y:S07]  /*8d40*/  LEPC R20, `(.L_x_178) ;  /* 0x000000001014794e */ /* 0x000fee0000000000 */
[----:B---3--:R-:W-:Y:S05]  /*8d50*/  CALL.ABS.NOINC R14 ;  /* 0x000000000e007343 */ /* 0x008fea0003c00000 */
.L_x_178:
[----:B------:R-:W-:Y:S05]  /*8d60*/  WARPSYNC.ALL ;  /* 0x0000000000007948 */ /* 0x000fea0003800000 */
[C---:B------:R-:W-:Y:S01]  /*8d70*/  R2UR UR4, R74.reuse ;  /* 0x000000004a0472ca */ /* 0x040fe200000e0000 */
[----:B------:R-:W-:Y:S05]  /*8d80*/  VIADD R0, R74, 0x40 ;  /* 0x000000404a007836 */ /* 0x000fea0000000000 */
[----:B------:R-:W-:Y:S04]  /*8d90*/  SHF.R.U32.HI R0, RZ, 0x15, R0 ;  /* 0x00000015ff007819 */ /* 0x000fe80000011600 */
[----:B------:R-:W-:Y:S03]  /*8da0*/  ISETP.NE.AND P0, PT, R16, R0, PT ;  /* 0x000000001000720c */ /* 0x000fe60003f05270 */
[----:B------:R-:W1:Y:S10]  /*8db0*/  LDTM.x16 R40, tmem[UR4+0x20] ;  /* 0x00002004002879ee */ /* 0x000e740008240000 */
        /* <DEDUP_REMOVED lines=17> */
.L_x_179:
[----:B------:R-:W-:Y:S05]  /*8ed0*/  WARPSYNC.ALL ;  /* 0x0000000000007948 */ /* 0x000fea0003800000 */
[C---:B------:R-:W-:Y:S01]  /*8ee0*/  R2UR UR4, R74.reuse ;  /* 0x000000004a0472ca */ /* 0x040fe200000e0000 */
[----:B------:R-:W-:Y:S01]  /*8ef0*/  VIADD R0, R74, 0x60 ;  /* 0x000000604a007836 */ /* 0x000fe20000000000 */
[----:B------:R-:W-:Y:S04]  /*8f00*/  BSSY.RECONVERGENT B6, `(.L_x_180) ;  /* 0x0000015000067945 */ /* 0x000fe80003800200 */
        /* <DEDUP_REMOVED lines=20> */
.L_x_181:
[----:B------:R-:W-:Y:S05]  /*9050*/  BSYNC.RECONVERGENT B6 ;  /* 0x0000000000067941 */ /* 0x000fea0003800200 */
.L_x_180:
[----:B------:R-:W1:Y:S01]  /*9060*/  LDC R3, c[0x0][0x448] ;  /* 0x00011200ff037b82 */ /* 0x000e620000000800 */
[----:B------:R-:W-:Y:S05]  /*9070*/  WARPSYNC.ALL ;  /* 0x0000000000007948 */ /* 0x000fea0003800000 */
[----:B------:R-:W-:Y:S02]  /*9080*/  R2UR UR4, R74 ;  /* 0x000000004a0472ca */ /* 0x000fe400000e0000 */
[----:B------:R-:W-:Y:S04]  /*9090*/  SHF.R.U32.HI R0, RZ, 0x1, R73 ;  /* 0x00000001ff007819 */ /* 0x000fe80000011649 */
[----:B------:R-:W-:Y:S04]  /*90a0*/  LOP3.LUT R0, R0, 0x40, RZ, 0xc0, !PT ;  /* 0x0000004000007812 */ /* 0x000fe800078ec0ff */
[----:B------:R-:W-:Y:S05]  /*90b0*/  IADD3 R0, PT, PT, R2, R0, RZ ;  /* 0x0000000002007210 */ /* 0x000fea0007ffe0ff */
[----:B------:R-:W2:Y:S08]  /*90c0*/  LDS.128 R4, [R0+0x29000] ;  /* 0x0290000000047984 */ /* 0x000eb00000000c00 */
[----:B------:R-:W3:Y:S08]  /*90d0*/  LDS.128 R8, [R0+0x29010] ;  /* 0x0290100000087984 */ /* 0x000ef00000000c00 */
[----:B------:R-:W4:Y:S08]  /*90e0*/  LDS.128 R12, [R0+0x29020] ;  /* 0x02902000000c7984 */ /* 0x000f300000000c00 */
[----:B------:R-:W5:Y:S08]  /*90f0*/  LDS.128 R16, [R0+0x29030] ;  /* 0x0290300000107984 */ /* 0x000f700000000c00 */
[----:B------:R-:W-:Y:S01]  /*9100*/  LDS.128 R20, [R0+0x29130] ;  /* 0x0291300000147984 */ /* 0x000fe20000000c00 */
[----:B-1----:R-:W-:Y:S04]  /*9110*/  FMUL R3, R3, 1.4426950216293334961 ;  /* 0x3fb8aa3b03037820 */ /* 0x002fe80000400000 */
[C---:B--2---:R-:W-:Y:S02]  /*9120*/  FFMA2 R4, R3.reuse.F32, R56.F32x2.HI_LO, R4.F32x2.HI_LO ;  /* 0x0000003803047249 */ /* 0x044fe40000040004 */
[----:B------:R-:W-:Y:S03]  /*9130*/  FFMA2 R6, R3.F32, R58.F32x2.HI_LO, R6.F32x2.HI_LO ;  /* 0x0000003a03067249 */ /* 0x000fe60000040006 */
[----:B------:R-:W-:Y:S02]  /*9140*/  FSETP.GEU.AND P2, PT, R4, -126, PT ;  /* 0xc2fc00000400780b */ /* 0x000fe40003f4e000 */
[----:B------:R-:W-:Y:S01]  /*9150*/  FSETP.GEU.AND P1, PT, R5, -126, PT ;  /* 0xc2fc00000500780b */ /* 0x000fe20003f2e000 */
[C---:B---3--:R-:W-:Y:S01]  /*9160*/  FFMA2 R8, R3.reuse.F32, R60.F32x2.HI_LO, R8.F32x2.HI_LO ;  /* 0x0000003c03087249 */ /* 0x048fe20000040008 */
[----:B------:R-:W-:Y:S01]  /*9170*/  FSETP.GEU.AND P6, PT, R6, -126, PT ;  /* 0xc2fc00000600780b */ /* 0x000fe20003fce000 */
[----:B------:R-:W-:Y:S01]  /*9180*/  FFMA2 R10, R3.F32, R62.F32x2.HI_LO, R10.F32x2.HI_LO ;  /* 0x0000003e030a7249 */ /* 0x000fe2000004000a */
[----:B------:R-:W-:Y:S02]  /*9190*/  FSETP.GEU.AND P5, PT, R7, -126, PT ;  /* 0xc2fc00000700780b */ /* 0x000fe40003fae000 */
[----:B------:R-:W-:Y:S02]  /*91a0*/  FSETP.GEU.AND P4, PT, R8, -126, PT ;  /* 0xc2fc00000800780b */ /* 0x000fe40003f8e000 */
[----:B------:R-:W-:Y:S01]  /*91b0*/  FSETP.GEU.AND P3, PT, R9, -126, PT ;  /* 0xc2fc00000900780b */ /* 0x000fe20003f6e000 */
[C---:B----4-:R-:W-:Y:S01]  /*91c0*/  FFMA2 R12, R3.reuse.F32, R64.F32x2.HI_LO, R12.F32x2.HI_LO ;  /* 0x00000040030c7249 */ /* 0x050fe2000004000c */
[----:B------:R-:W-:Y:S01]  /*91d0*/  FSETP.GEU.AND P0, PT, R10, -126, PT ;  /* 0xc2fc00000a00780b */ /* 0x000fe20003f0e000 */
[----:B------:R-:W-:Y:S01]  /*91e0*/  @!P2 FMUL R4, R4, 0.5 ;  /* 0x3f0000000404a820 */ /* 0x000fe20000400000 */
[----:B------:R-:W-:Y:S02]  /*91f0*/  FFMA2 R14, R3.F32, R66.F32x2.HI_LO, R14.F32x2.HI_LO ;  /* 0x00000042030e7249 */ /* 0x000fe4000004000e */
[----:B------:R-:W-:Y:S01]  /*9200*/  @!P1 FMUL R5, R5, 0.5 ;  /* 0x3f00000005059820 */ /* 0x000fe20000400000 */
[----:B------:R-:W1:Y:S01]  /*9210*/  MUFU.EX2 R56, R4 ;  /* 0x0000000400387308 */ /* 0x000e620000000800 */
[----:B------:R-:W-:Y:S01]  /*9220*/  @!P6 FMUL R6, R6, 0.5 ;  /* 0x3f0000000606e820 */ /* 0x000fe20000400000 */
[----:B------:R-:W-:Y:S01]  /*9230*/  @!P5 FMUL R7, R7, 0.5 ;  /* 0x3f0000000707d820 */ /* 0x000fe20000400000 */
[----:B-----5:R-:W-:Y:S02]  /*9240*/  FFMA2 R16, R3.F32, R68.F32x2.HI_LO, R16.F32x2.HI_LO ;  /* 0x0000004403107249 */ /* 0x020fe40000040010 */
[----:B------:R-:W-:Y:S01]  /*9250*/  @!P4 FMUL R8, R8, 0.5 ;  /* 0x3f0000000808c820 */ /* 0x000fe20000400000 */
[----:B------:R-:W-:Y:S01]  /*9260*/  @!P3 FMUL R9, R9, 0.5 ;  /* 0x3f0000000909b820 */ /* 0x000fe20000400000 */
[----:B------:R-:W-:Y:S03]  /*9270*/  FFMA2 R18, R3.F32, R70.F32x2.HI_LO, R18.F32x2.HI_LO ;  /* 0x0000004603127249 */ /* 0x000fe60000040012 */
[----:B------:R-:W2:Y:S01]  /*9280*/  MUFU.EX2 R57, R5 ;  /* 0x0000000500397308 */ /* 0x000ea20000000800 */
[----:B------:R-:W-:Y:S09]  /*9290*/  @!P0 FMUL R10, R10, 0.5 ;  /* 0x3f0000000a0a8820 */ /* 0x000ff20000400000 */
[----:B------:R-:W3:Y:S01]  /*92a0*/  MUFU.EX2 R58, R6 ;  /* 0x00000006003a7308 */ /* 0x000ee20000000800 */
[----:B-1----:R-:W-:Y:S01]  /*92b0*/  @!P2 FMUL R56, R56, R56 ;  /* 0x000000383838a220 */ /* 0x002fe20000400000 */
[----:B------:R-:W-:Y:S08]  /*92c0*/  FSETP.GEU.AND P2, PT, R11, -126, PT ;  /* 0xc2fc00000b00780b */ /* 0x000ff00003f4e000 */
[----:B------:R1:W4:Y:S01]  /*92d0*/  MUFU.EX2 R59, R7 ;  /* 0x00000007003b7308 */ /* 0x0003220000000800 */
[----:B--2---:R-:W-:Y:S01]  /*92e0*/  @!P1 FMUL R57, R57, R57 ;  /* 0x0000003939399220 */ /* 0x004fe20000400000 */
[----:B------:R-:W-:Y:S03]  /*92f0*/  FSETP.GEU.AND P1, PT, R12, -126, PT ;  /* 0xc2fc00000c00780b */ /* 0x000fe60003f2e000 */
[----:B------:R-:W-:Y:S05]  /*9300*/  @!P2 FMUL R11, R11, 0.5 ;  /* 0x3f0000000b0ba820 */ /* 0x000fea0000400000 */
[----:B------:R-:W2:Y:S01]  /*9310*/  MUFU.EX2 R60, R8 ;  /* 0x00000008003c7308 */ /* 0x000ea20000000800 */
[----:B---3--:R-:W-:Y:S01]  /*9320*/  @!P6 FMUL R58, R58, R58 ;  /* 0x0000003a3a3ae220 */ /* 0x008fe20000400000 */
[----:B------:R-:W-:Y:S03]  /*9330*/  FSETP.GEU.AND P6, PT, R13, -126, PT ;  /* 0xc2fc00000d00780b */ /* 0x000fe60003fce000 */
[----:B------:R-:W-:Y:S05]  /*9340*/  @!P1 FMUL R12, R12, 0.5 ;  /* 0x3f0000000c0c9820 */ /* 0x000fea0000400000 */
[----:B------:R-:W3:Y:S01]  /*9350*/  MUFU.EX2 R61, R9 ;  /* 0x00000009003d7308 */ /* 0x000ee20000000800 */
[----:B-1----:R-:W1:Y:S01]  /*9360*/  LDS.128 R4, [R0+0x29080] ;  /* 0x0290800000047984 */ /* 0x002e620000000c00 */
[----:B----4-:R-:W-:Y:S01]  /*9370*/  @!P5 FMUL R59, R59, R59 ;  /* 0x0000003b3b3bd220 */ /* 0x010fe20000400000 */
[----:B------:R-:W-:Y:S02]  /*9380*/  FSETP.GEU.AND P5, PT, R14, -126, PT ;  /* 0xc2fc00000e00780b */ /* 0x000fe40003fae000 */
[----:B------:R-:W-:Y:S05]  /*9390*/  @!P6 FMUL R13, R13, 0.5 ;  /* 0x3f0000000d0de820 */ /* 0x000fea0000400000 */
[----:B------:R-:W4:Y:S01]  /*93a0*/  MUFU.EX2 R62, R10 ;  /* 0x0000000a003e7308 */ /* 0x000f220000000800 */
[----:B--2---:R-:W-:Y:S01]  /*93b0*/  @!P4 FMUL R60, R60, R60 ;  /* 0x0000003c3c3cc220 */ /* 0x004fe20000400000 */
[----:B------:R-:W-:Y:S08]  /*93c0*/  FSETP.GEU.AND P4, PT, R15, -126, PT ;  /* 0xc2fc00000f00780b */ /* 0x000ff00003f8e000 */
[----:B------:R2:W5:Y:S01]  /*93d0*/  MUFU.EX2 R63, R11 ;  /* 0x0000000b003f7308 */ /* 0x0005620000000800 */
[----:B------:R-:W-:Y:S01]  /*93e0*/  @!P5 FMUL R14, R14, 0.5 ;  /* 0x3f0000000e0ed820 */ /* 0x000fe20000400000 */
[----:B---3--:R-:W-:Y:S01]  /*93f0*/  @!P3 FMUL R61, R61, R61 ;  /* 0x0000003d3d3db220 */ /* 0x008fe20000400000 */
[----:B------:R-:W-:Y:S02]  /*9400*/  FSETP.GEU.AND P3, PT, R16, -126, PT ;  /* 0xc2fc00001000780b */ /* 0x000fe40003f6e000 */
[----:B------:R-:W-:Y:S05]  /*9410*/  @!P4 FMUL R15, R15, 0.5 ;  /* 0x3f0000000f0fc820 */ /* 0x000fea0000400000 */
[----:B------:R-:W3:Y:S01]  /*9420*/  MUFU.EX2 R64, R12 ;  /* 0x0000000c00407308 */ /* 0x000ee20000000800 */
[----:B----4-:R-:W-:Y:S01]  /*9430*/  @!P0 FMUL R62, R62, R62 ;  /* 0x0000003e3e3e8220 */ /* 0x010fe20000400000 */
[----:B------:R-:W-:Y:S08]  /*9440*/  FSETP.GEU.AND P0, PT, R17, -126, PT ;  /* 0xc2fc00001100780b */ /* 0x000ff00003f0e000 */
[----:B------:R-:W4:Y:S01]  /*9450*/  MUFU.EX2 R65, R13 ;  /* 0x0000000d00417308 */ /* 0x000f220000000800 */
[----:B--2---:R-:W2:Y:S01]  /*9460*/  LDS.128 R8, [R0+0x29090] ;  /* 0x0290900000087984 */ /* 0x004ea20000000c00 */
[----:B------:R-:W-:Y:S01]  /*9470*/  @!P3 FMUL R16, R16, 0.5 ;  /* 0x3f0000001010b820 */ /* 0x000fe20000400000 */
[----:B-----5:R-:W-:Y:S01]  /*9480*/  @!P2 FMUL R63, R63, R63 ;  /* 0x0000003f3f3fa220 */ /* 0x020fe20000400000 */
[----:B------:R-:W-:Y:S01]  /*9490*/  FSETP.GEU.AND P2, PT, R18, -126, PT ;  /* 0xc2fc00001200780b */ /* 0x000fe20003f4e000 */
[----:B------:R-:W-:Y:S05]  /*94a0*/  @!P0 FMUL R17, R17, 0.5 ;  /* 0x3f00000011118820 */ /* 0x000fea0000400000 */
[----:B------:R-:W5:Y:S01]  /*94b0*/  MUFU.EX2 R66, R14 ;  /* 0x0000000e00427308 */ /* 0x000f620000000800 */
[C---:B-1----:R-:W-:Y:S02]  /*94c0*/  FFMA2 R4, R3.reuse.F32, R40.F32x2.HI_LO, R4.F32x2.HI_LO ;  /* 0x0000002803047249 */ /* 0x042fe40000040004 */
[----:B------:R-:W-:Y:S02]  /*94d0*/  FFMA2 R6, R3.F32, R42.F32x2.HI_LO, R6.F32x2.HI_LO ;  /* 0x0000002a03067249 */ /* 0x000fe40000040006 */
[----:B---3--:R-:W-:Y:S01]  /*94e0*/  @!P1 FMUL R64, R64, R64 ;  /* 0x0000004040409220 */ /* 0x008fe20000400000 */
[----:B------:R-:W-:Y:S04]  /*94f0*/  FSETP.GEU.AND P1, PT, R19, -126, PT ;  /* 0xc2fc00001300780b */ /* 0x000fe80003f2e000 */
[----:B------:R1:W3:Y:S01]  /*9500*/  MUFU.EX2 R67, R15 ;  /* 0x0000000f00437308 */ /* 0x0002e20000000800 */
[----:B------:R-:W-:Y:S01]  /*9510*/  @!P2 FMUL R18, R18, 0.5 ;  /* 0x3f0000001212a820 */ /* 0x000fe20000400000 */
[----:B----4-:R-:W-:Y:S01]  /*9520*/  @!P6 FMUL R65, R65, R65 ;  /* 0x000000414141e220 */ /* 0x010fe20000400000 */
[----:B------:R-:W-:Y:S07]  /*9530*/  FSETP.GEU.AND P6, PT, R4, -126, PT ;  /* 0xc2fc00000400780b */ /* 0x000fee0003fce000 */
[----:B------:R-:W4:Y:S01]  /*9540*/  MUFU.EX2 R68, R16 ;  /* 0x0000001000447308 */ /* 0x000f220000000800 */
[----:B-----5:R-:W-:Y:S01]  /*9550*/  @!P5 FMUL R66, R66, R66 ;  /* 0x000000424242d220 */ /* 0x020fe20000400000 */
[----:B------:R-:W-:Y:S01]  /*9560*/  FSETP.GEU.AND P5, PT, R5, -126, PT ;  /* 0xc2fc00000500780b */ /* 0x000fe20003fae000 */
[----:B------:R-:W-:Y:S07]  /*9570*/  @!P1 FMUL R19, R19, 0.5 ;  /* 0x3f00000013139820 */ /* 0x000fee0000400000 */
[----:B------:R-:W5:Y:S01]  /*9580*/  MUFU.EX2 R69, R17 ;  /* 0x0000001100457308 */ /* 0x000f620000000800 */
[----:B-1----:R-:W1:Y:S01]  /*9590*/  LDS.128 R12, [R0+0x290a0] ;  /* 0x0290a000000c7984 */ /* 0x002e620000000c00 */
[----:B------:R-:W-:Y:S01]  /*95a0*/  @!P6 FMUL R4, R4, 0.5 ;  /* 0x3f0000000404e820 */ /* 0x000fe20000400000 */
[----:B---3--:R-:W-:Y:S01]  /*95b0*/  @!P4 FMUL R67, R67, R67 ;  /* 0x000000434343c220 */ /* 0x008fe20000400000 */
[----:B------:R-:W-:Y:S01]  /*95c0*/  FSETP.GEU.AND P4, PT, R6, -126, PT ;  /* 0xc2fc00000600780b */ /* 0x000fe20003f8e000 */
[----:B------:R-:W-:Y:S05]  /*95d0*/  @!P5 FMUL R5, R5, 0.5 ;  /* 0x3f0000000505d820 */ /* 0x000fea0000400000 */
[----:B------:R-:W3:Y:S01]  /*95e0*/  MUFU.EX2 R70, R18 ;  /* 0x0000001200467308 */ /* 0x000ee20000000800 */
[C---:B--2---:R-:W-:Y:S02]  /*95f0*/  FFMA2 R8, R3.reuse.F32, R44.F32x2.HI_LO, R8.F32x2.HI_LO ;  /* 0x0000002c03087249 */ /* 0x044fe40000040008 */
[----:B------:R-:W-:Y:S02]  /*9600*/  FFMA2 R10, R3.F32, R46.F32x2.HI_LO, R10.F32x2.HI_LO ;  /* 0x0000002e030a7249 */ /* 0x000fe4000004000a */
[----:B----4-:R-:W-:Y:S01]  /*9610*/  @!P3 FMUL R68, R68, R68 ;  /* 0x000000444444b220 */ /* 0x010fe20000400000 */
[----:B------:R-:W-:Y:S04]  /*9620*/  FSETP.GEU.AND P3, PT, R7, -126, PT ;  /* 0xc2fc00000700780b */ /* 0x000fe80003f6e000 */
[----:B------:R2:W4:Y:S01]  /*9630*/  MUFU.EX2 R71, R19 ;  /* 0x0000001300477308 */ /* 0x0005220000000800 */
[----:B------:R-:W-:Y:S01]  /*9640*/  @!P4 FMUL R6, R6, 0.5 ;  /* 0x3f0000000606c820 */ /* 0x000fe20000400000 */
[----:B-----5:R-:W-:Y:S01]  /*9650*/  @!P0 FMUL R69, R69, R69 ;  /* 0x0000004545458220 */ /* 0x020fe20000400000 */
[----:B------:R-:W-:Y:S07]  /*9660*/  FSETP.GEU.AND P0, PT, R8, -126, PT ;  /* 0xc2fc00000800780b */ /* 0x000fee0003f0e000 */
[----:B------:R-:W5:Y:S01]  /*9670*/  MUFU.EX2 R76, R4 ;  /* 0x00000004004c7308 */ /* 0x000f620000000800 */
[----:B---3--:R-:W-:Y:S01]  /*9680*/  @!P2 FMUL R70, R70, R70 ;  /* 0x000000464646a220 */ /* 0x008fe20000400000 */
[----:B------:R-:W-:Y:S01]  /*9690*/  FSETP.GEU.AND P2, PT, R9, -126, PT ;  /* 0xc2fc00000900780b */ /* 0x000fe20003f4e000 */
[----:B------:R-:W-:Y:S07]  /*96a0*/  @!P3 FMUL R7, R7, 0.5 ;  /* 0x3f0000000707b820 */ /* 0x000fee0000400000 */
[----:B------:R-:W3:Y:S01]  /*96b0*/  MUFU.EX2 R77, R5 ;  /* 0x00000005004d7308 */ /* 0x000ee20000000800 */
[----:B--2---:R-:W2:Y:S01]  /*96c0*/  LDS.128 R16, [R0+0x290b0] ;  /* 0x0290b00000107984 */ /* 0x004ea20000000c00 */
[----:B------:R-:W-:Y:S01]  /*96d0*/  @!P0 FMUL R8, R8, 0.5 ;  /* 0x3f00000008088820 */ /* 0x000fe20000400000 */
[----:B----4-:R-:W-:Y:S01]  /*96e0*/  @!P1 FMUL R71, R71, R71 ;  /* 0x0000004747479220 */ /* 0x010fe20000400000 */
[----:B------:R-:W-:Y:S01]  /*96f0*/  FSETP.GEU.AND P1, PT, R10, -126, PT ;  /* 0xc2fc00000a00780b */ /* 0x000fe20003f2e000 */
[----:B------:R-:W-:Y:S05]  /*9700*/  @!P2 FMUL R9, R9, 0.5 ;  /* 0x3f0000000909a820 */ /* 0x000fea0000400000 */
[----:B------:R-:W4:Y:S01]  /*9710*/  MUFU.EX2 R78, R6 ;  /* 0x00000006004e7308 */ /* 0x000f220000000800 */
[----:B-1----:R-:W-:Y:S01]  /*9720*/  FFMA2 R12, R3.F32, R48.F32x2.HI_LO, R12.F32x2.HI_LO ;  /* 0x00000030030c7249 */ /* 0x002fe2000004000c */
[----:B------:R-:W-:Y:S01]  /*9730*/  F2FP.BF16.F32.PACK_AB R48, R57, R56 ;  /* 0x000000383930723e */ /* 0x000fe200000010ff */
[----:B------:R-:W-:Y:S01]  /*9740*/  FFMA2 R14, R3.F32, R50.F32x2.HI_LO, R14.F32x2.HI_LO ;  /* 0x00000032030e7249 */ /* 0x000fe2000004000e */
[----:B------:R-:W-:Y:S01]  /*9750*/  F2FP.BF16.F32.PACK_AB R49, R59, R58 ;  /* 0x0000003a3b31723e */ /* 0x000fe200000010ff */
[----:B-----5:R-:W-:Y:S01]  /*9760*/  @!P6 FMUL R76, R76, R76 ;  /* 0x0000004c4c4ce220 */ /* 0x020fe20000400000 */
[----:B------:R-:W-:Y:S04]  /*9770*/  FSETP.GEU.AND P6, PT, R11, -126, PT ;  /* 0xc2fc00000b00780b */ /* 0x000fe80003fce000 */
[----:B------:R1:W5:Y:S01]  /*9780*/  MUFU.EX2 R79, R7 ;  /* 0x00000007004f7308 */ /* 0x0003620000000800 */
[----:B------:R-:W-:Y:S01]  /*9790*/  @!P1 FMUL R10, R10, 0.5 ;  /* 0x3f0000000a0a9820 */ /* 0x000fe20000400000 */
[----:B---3--:R-:W-:Y:S01]  /*97a0*/  @!P5 FMUL R77, R77, R77 ;  /* 0x0000004d4d4dd220 */ /* 0x008fe20000400000 */
[----:B------:R-:W-:Y:S02]  /*97b0*/  FSETP.GEU.AND P5, PT, R12, -126, PT ;  /* 0xc2fc00000c00780b */ /* 0x000fe40003fae000 */
[----:B------:R-:W-:Y:S02]  /*97c0*/  F2FP.BF16.F32.PACK_AB R50, R61, R60 ;  /* 0x0000003c3d32723e */ /* 0x000fe400000010ff */
[----:B------:R-:W-:Y:S03]  /*97d0*/  F2FP.BF16.F32.PACK_AB R51, R63, R62 ;  /* 0x0000003e3f33723e */ /* 0x000fe600000010ff */
[----:B------:R-:W3:Y:S01]  /*97e0*/  MUFU.EX2 R82, R8 ;  /* 0x0000000800527308 */ /* 0x000ee20000000800 */
[----:B----4-:R-:W-:Y:S01]  /*97f0*/  @!P4 FMUL R78, R78, R78 ;  /* 0x0000004e4e4ec220 */ /* 0x010fe20000400000 */
[----:B------:R-:W-:Y:S01]  /*9800*/  FSETP.GEU.AND P4, PT, R13, -126, PT ;  /* 0xc2fc00000d00780b */ /* 0x000fe20003f8e000 */
[----:B------:R-:W-:Y:S01]  /*9810*/  @!P6 FMUL R11, R11, 0.5 ;  /* 0x3f0000000b0be820 */ /* 0x000fe20000400000 */
[----:B------:R-:W-:Y:S06]  /*9820*/  F2FP.BF16.F32.PACK_AB R40, R77, R76 ;  /* 0x0000004c4d28723e */ /* 0x000fec00000010ff */
[----:B------:R-:W4:Y:S01]  /*9830*/  MUFU.EX2 R83, R9 ;  /* 0x0000000900537308 */ /* 0x000f220000000800 */
[----:B-1----:R-:W1:Y:S01]  /*9840*/  LDS.128 R4, [R0+0x29100] ;  /* 0x0291000000047984 */ /* 0x002e620000000c00 */
[----:B------:R-:W-:Y:S01]  /*9850*/  @!P5 FMUL R12, R12, 0.5 ;  /* 0x3f0000000c0cd820 */ /* 0x000fe20000400000 */
[----:B-----5:R-:W-:Y:S01]  /*9860*/  @!P3 FMUL R79, R79, R79 ;  /* 0x0000004f4f4fb220 */ /* 0x020fe20000400000 */
[----:B------:R-:W-:Y:S01]  /*9870*/  FSETP.GEU.AND P3, PT, R14, -126, PT ;  /* 0xc2fc00000e00780b */ /* 0x000fe20003f6e000 */
[----:B------:R-:W-:Y:S05]  /*9880*/  @!P4 FMUL R13, R13, 0.5 ;  /* 0x3f0000000d0dc820 */ /* 0x000fea0000400000 */
[----:B------:R-:W5:Y:S01]  /*9890*/  MUFU.EX2 R86, R10 ;  /* 0x0000000a00567308 */ /* 0x000f620000000800 */
[----:B--2---:R-:W-:Y:S01]  /*98a0*/  FFMA2 R16, R3.F32, R52.F32x2.HI_LO, R16.F32x2.HI_LO ;  /* 0x0000003403107249 */ /* 0x004fe20000040010 */
[----:B------:R-:W-:Y:S01]  /*98b0*/  F2FP.BF16.F32.PACK_AB R52, R65, R64 ;  /* 0x000000404134723e */ /* 0x000fe200000010ff */
[----:B------:R-:W-:Y:S01]  /*98c0*/  FFMA2 R18, R3.F32, R54.F32x2.HI_LO, R18.F32x2.HI_LO ;  /* 0x0000003603127249 */ /* 0x000fe20000040012 */
[----:B------:R-:W-:Y:S01]  /*98d0*/  F2FP.BF16.F32.PACK_AB R53, R67, R66 ;  /* 0x000000424335723e */ /* 0x000fe200000010ff */
[----:B---3--:R-:W-:Y:S01]  /*98e0*/  @!P0 FMUL R82, R82, R82 ;  /* 0x0000005252528220 */ /* 0x008fe20000400000 */
[----:B------:R-:W-:Y:S04]  /*98f0*/  FSETP.GEU.AND P0, PT, R15, -126, PT ;  /* 0xc2fc00000f00780b */ /* 0x000fe80003f0e000 */
[----:B------:R2:W3:Y:S01]  /*9900*/  MUFU.EX2 R87, R11 ;  /* 0x0000000b00577308 */ /* 0x0004e20000000800 */
[----:B------:R-:W-:Y:S01]  /*9910*/  @!P3 FMUL R14, R14, 0.5 ;  /* 0x3f0000000e0eb820 */ /* 0x000fe20000400000 */
[----:B----4-:R-:W-:Y:S01]  /*9920*/  @!P2 FMUL R83, R83, R83 ;  /* 0x000000535353a220 */ /* 0x010fe20000400000 */
[----:B------:R-:W-:Y:S02]  /*9930*/  FSETP.GEU.AND P2, PT, R16, -126, PT ;  /* 0xc2fc00001000780b */ /* 0x000fe40003f4e000 */
[----:B------:R-:W-:Y:S02]  /*9940*/  F2FP.BF16.F32.PACK_AB R54, R69, R68 ;  /* 0x000000444536723e */ /* 0x000fe400000010ff */
[----:B------:R-:W-:Y:S03]  /*9950*/  F2FP.BF16.F32.PACK_AB R55, R71, R70 ;  /* 0x000000464737723e */ /* 0x000fe600000010ff */
[----:B------:R-:W4:Y:S01]  /*9960*/  MUFU.EX2 R80, R12 ;  /* 0x0000000c00507308 */ /* 0x000f220000000800 */
[----:B-----5:R-:W-:Y:S01]  /*9970*/  @!P1 FMUL R86, R86, R86 ;  /* 0x0000005656569220 */ /* 0x020fe20000400000 */
[----:B------:R-:W-:Y:S01]  /*9980*/  FSETP.GEU.AND P1, PT, R17, -126, PT ;  /* 0xc2fc00001100780b */ /* 0x000fe20003f2e000 */
[----:B------:R-:W-:Y:S01]  /*9990*/  @!P0 FMUL R15, R15, 0.5 ;  /* 0x3f0000000f0f8820 */ /* 0x000fe20000400000 */
[----:B------:R-:W-:Y:S02]  /*99a0*/  F2FP.BF16.F32.PACK_AB R41, R79, R78 ;  /* 0x0000004e4f29723e */ /* 0x000fe400000010ff */
[----:B------:R-:W-:Y:S04]  /*99b0*/  F2FP.BF16.F32.PACK_AB R42, R83, R82 ;  /* 0x00000052532a723e */ /* 0x000fe800000010ff */
[----:B------:R-:W5:Y:S01]  /*99c0*/  MUFU.EX2 R81, R13 ;  /* 0x0000000d00517308 */ /* 0x000f620000000800 */
[----:B--2---:R-:W2:Y:S01]  /*99d0*/  LDS.128 R8, [R0+0x29110] ;  /* 0x0291100000087984 */ /* 0x004ea20000000c00 */
[----:B------:R-:W-:Y:S01]  /*99e0*/  @!P2 FMUL R16, R16, 0.5 ;  /* 0x3f0000001010a820 */ /* 0x000fe20000400000 */
[----:B---3--:R-:W-:Y:S01]  /*99f0*/  @!P6 FMUL R87, R87, R87 ;  /* 0x000000575757e220 */ /* 0x008fe20000400000 */
[----:B------:R-:W-:Y:S01]  /*9a00*/  FSETP.GEU.AND P6, PT, R18, -126, PT ;  /* 0xc2fc00001200780b */ /* 0x000fe20003fce000 */
[----:B------:R-:W-:Y:S05]  /*9a10*/  @!P1 FMUL R17, R17, 0.5 ;  /* 0x3f00000011119820 */ /* 0x000fea0000400000 */
[----:B------:R-:W3:Y:S01]  /*9a20*/  MUFU.EX2 R84, R14 ;  /* 0x0000000e00547308 */ /* 0x000ee20000000800 */
[----:B-1----:R-:W-:Y:S01]  /*9a30*/  FFMA2 R4, R3.F32, R24.F32x2.HI_LO, R4.F32x2.HI_LO ;  /* 0x0000001803047249 */ /* 0x002fe20000040004 */
[----:B------:R-:W-:Y:S01]  /*9a40*/  F2FP.BF16.F32.PACK_AB R43, R87, R86 ;  /* 0x00000056572b723e */ /* 0x000fe200000010ff */
[----:B------:R-:W-:Y:S02]  /*9a50*/  FFMA2 R6, R3.F32, R26.F32x2.HI_LO, R6.F32x2.HI_LO ;  /* 0x0000001a03067249 */ /* 0x000fe40000040006 */
[----:B------:R-:W-:Y:S01]  /*9a60*/  LDS.128 R24, [R0+0x29180] ;  /* 0x0291800000187984 */ /* 0x000fe20000000c00 */
[----:B----4-:R-:W-:Y:S01]  /*9a70*/  @!P5 FMUL R80, R80, R80 ;  /* 0x000000505050d220 */ /* 0x010fe20000400000 */
[----:B------:R-:W-:Y:S03]  /*9a80*/  FSETP.GEU.AND P5, PT, R19, -126, PT ;  /* 0xc2fc00001300780b */ /* 0x000fe60003fae000 */
[----:B------:R1:W4:Y:S01]  /*9a90*/  MUFU.EX2 R85, R15 ;  /* 0x0000000f00557308 */ /* 0x0003220000000800 */
[----:B------:R-:W-:Y:S01]  /*9aa0*/  @!P6 FMUL R18, R18, 0.5 ;  /* 0x3f0000001212e820 */ /* 0x000fe20000400000 */
[----:B-----5:R-:W-:Y:S01]  /*9ab0*/  @!P4 FMUL R81, R81, R81 ;  /* 0x000000515151c220 */ /* 0x020fe20000400000 */
[----:B------:R-:W-:Y:S04]  /*9ac0*/  FSETP.GEU.AND P4, PT, R4, -126, PT ;  /* 0xc2fc00000400780b */ /* 0x000fe80003f8e000 */
[----:B------:R-:W-:Y:S03]  /*9ad0*/  F2FP.BF16.F32.PACK_AB R44, R81, R80 ;  /* 0x00000050512c723e */ /* 0x000fe600000010ff */
[----:B------:R-:W5:Y:S01]  /*9ae0*/  MUFU.EX2 R88, R16 ;  /* 0x0000001000587308 */ /* 0x000f620000000800 */
[----:B---3--:R-:W-:Y:S01]  /*9af0*/  @!P3 FMUL R84, R84, R84 ;  /* 0x000000545454b220 */ /* 0x008fe20000400000 */
[----:B------:R-:W-:Y:S01]  /*9b00*/  FSETP.GEU.AND P3, PT, R5, -126, PT ;  /* 0xc2fc00000500780b */ /* 0x000fe20003f6e000 */
[----:B------:R-:W-:Y:S07]  /*9b10*/  @!P5 FMUL R19, R19, 0.5 ;  /* 0x3f0000001313d820 */ /* 0x000fee0000400000 */
[----:B------:R-:W3:Y:S01]  /*9b20*/  MUFU.EX2 R89, R17 ;  /* 0x0000001100597308 */ /* 0x000ee20000000800 */
[----:B-1----:R-:W1:Y:S01]  /*9b30*/  LDS.128 R12, [R0+0x29120] ;  /* 0x02912000000c7984 */ /* 0x002e620000000c00 */
[----:B------:R-:W-:Y:S01]  /*9b40*/  @!P4 FMUL R4, R4, 0.5 ;  /* 0x3f0000000404c820 */ /* 0x000fe20000400000 */
[----:B----4-:R-:W-:Y:S01]  /*9b50*/  @!P0 FMUL R85, R85, R85 ;  /* 0x0000005555558220 */ /* 0x010fe20000400000 */
[----:B------:R-:W-:Y:S01]  /*9b60*/  FSETP.GEU.AND P0, PT, R6, -126, PT ;  /* 0xc2fc00000600780b */ /* 0x000fe20003f0e000 */
[----:B------:R-:W-:Y:S05]  /*9b70*/  @!P3 FMUL R5, R5, 0.5 ;  /* 0x3f0000000505b820 */ /* 0x000fea0000400000 */
[----:B------:R-:W4:Y:S01]  /*9b80*/  MUFU.EX2 R90, R18 ;  /* 0x00000012005a7308 */ /* 0x000f220000000800 */
[----:B--2---:R-:W-:Y:S01]  /*9b90*/  FFMA2 R8, R3.F32, R28.F32x2.HI_LO, R8.F32x2.HI_LO ;  /* 0x0000001c03087249 */ /* 0x004fe20000040008 */
[----:B------:R-:W-:Y:S01]  /*9ba0*/  F2FP.BF16.F32.PACK_AB R45, R85, R84 ;  /* 0x00000054552d723e */ /* 0x000fe200000010ff */
[----:B------:R-:W-:Y:S02]  /*9bb0*/  FFMA2 R10, R3.F32, R30.F32x2.HI_LO, R10.F32x2.HI_LO ;  /* 0x0000001e030a7249 */ /* 0x000fe4000004000a */
[----:B------:R-:W2:Y:S01]  /*9bc0*/  LDS.128 R28, [R0+0x29190] ;  /* 0x02919000001c7984 */ /* 0x000ea20000000c00 */
[----:B-----5:R-:W-:Y:S01]  /*9bd0*/  @!P2 FMUL R88, R88, R88 ;  /* 0x000000585858a220 */ /* 0x020fe20000400000 */
[----:B------:R-:W-:Y:S03]  /*9be0*/  FSETP.GEU.AND P2, PT, R7, -126, PT ;  /* 0xc2fc00000700780b */ /* 0x000fe60003f4e000 */
[----:B------:R-:W5:Y:S01]  /*9bf0*/  MUFU.EX2 R91, R19 ;  /* 0x00000013005b7308 */ /* 0x000f620000000800 */
[----:B------:R-:W-:Y:S01]  /*9c00*/  @!P0 FMUL R6, R6, 0.5 ;  /* 0x3f00000006068820 */ /* 0x000fe20000400000 */
[----:B---3--:R-:W-:Y:S01]  /*9c10*/  @!P1 FMUL R89, R89, R89 ;  /* 0x0000005959599220 */ /* 0x008fe20000400000 */
[----:B------:R-:W-:Y:S04]  /*9c20*/  FSETP.GEU.AND P1, PT, R8, -126, PT ;  /* 0xc2fc00000800780b */ /* 0x000fe80003f2e000 */
[----:B------:R-:W-:Y:S03]  /*9c30*/  F2FP.BF16.F32.PACK_AB R46, R89, R88 ;  /* 0x00000058592e723e */ /* 0x000fe600000010ff */
[----:B------:R-:W3:Y:S01]  /*9c40*/  MUFU.EX2 R92, R4 ;  /* 0x00000004005c7308 */ /* 0x000ee20000000800 */
[----:B----4-:R-:W-:Y:S01]  /*9c50*/  @!P6 FMUL R90, R90, R90 ;  /* 0x0000005a5a5ae220 */ /* 0x010fe20000400000 */
[----:B------:R-:W-:Y:S01]  /*9c60*/  FSETP.GEU.AND P6, PT, R9, -126, PT ;  /* 0xc2fc00000900780b */ /* 0x000fe20003fce000 */
[----:B------:R-:W-:Y:S07]  /*9c70*/  @!P2 FMUL R7, R7, 0.5 ;  /* 0x3f0000000707a820 */ /* 0x000fee0000400000 */
[----:B------:R-:W4:Y:S01]  /*9c80*/  MUFU.EX2 R93, R5 ;  /* 0x00000005005d7308 */ /* 0x000f220000000800 */
[----:B------:R-:W-:Y:S01]  /*9c90*/  @!P1 FMUL R8, R8, 0.5 ;  /* 0x3f00000008089820 */ /* 0x000fe20000400000 */
[----:B-----5:R-:W-:Y:S01]  /*9ca0*/  @!P5 FMUL R91, R91, R91 ;  /* 0x0000005b5b5bd220 */ /* 0x020fe20000400000 */
[----:B------:R-:W-:Y:S02]  /*9cb0*/  FSETP.GEU.AND P5, PT, R10, -126, PT ;  /* 0xc2fc00000a00780b */ /* 0x000fe40003fae000 */
[----:B------:R-:W-:Y:S05]  /*9cc0*/  @!P6 FMUL R9, R9, 0.5 ;  /* 0x3f0000000909e820 */ /* 0x000fea0000400000 */
[----:B------:R-:W5:Y:S01]  /*9cd0*/  MUFU.EX2 R94, R6 ;  /* 0x00000006005e7308 */ /* 0x000f620000000800 */
[----:B-1----:R-:W-:Y:S01]  /*9ce0*/  FFMA2 R12, R3.F32, R32.F32x2.HI_LO, R12.F32x2.HI_LO ;  /* 0x00000020030c7249 */ /* 0x002fe2000004000c */
[----:B------:R-:W-:Y:S01]  /*9cf0*/  F2FP.BF16.F32.PACK_AB R47, R91, R90 ;  /* 0x0000005a5b2f723e */ /* 0x000fe200000010ff */
[----:B------:R-:W-:Y:S02]  /*9d00*/  FFMA2 R34, R3.F32, R34.F32x2.HI_LO, R14.F32x2.HI_LO ;  /* 0x0000002203227249 */ /* 0x000fe4000004000e */
[----:B---3--:R-:W-:Y:S01]  /*9d10*/  @!P4 FMUL R92, R92, R92 ;  /* 0x0000005c5c5cc220 */ /* 0x008fe20000400000 */
[----:B------:R-:W-:Y:S01]  /*9d20*/  FSETP.GEU.AND P4, PT, R11, -126, PT ;  /* 0xc2fc00000b00780b */ /* 0x000fe20003f8e000 */
[C---:B------:R-:W-:Y:S03]  /*9d30*/  FFMA2 R20, R3.reuse.F32, R36.F32x2.HI_LO, R20.F32x2.HI_LO ;  /* 0x0000002403147249 */ /* 0x040fe60000040014 */
[----:B------:R-:W1:Y:S01]  /*9d40*/  MUFU.EX2 R95, R7 ;  /* 0x00000007005f7308 */ /* 0x000e620000000800 */
[----:B------:R-:W-:Y:S01]  /*9d50*/  @!P5 FMUL R10, R10, 0.5 ;  /* 0x3f0000000a0ad820 */ /* 0x000fe20000400000 */
[----:B------:R-:W-:Y:S02]  /*9d60*/  FFMA2 R22, R3.F32, R38.F32x2.HI_LO, R22.F32x2.HI_LO ;  /* 0x0000002603167249 */ /* 0x000fe40000040016 */
[----:B----4-:R-:W-:Y:S01]  /*9d70*/  @!P3 FMUL R93, R93, R93 ;  /* 0x0000005d5d5db220 */ /* 0x010fe20000400000 */
[----:B------:R-:W-:Y:S05]  /*9d80*/  FSETP.GEU.AND P3, PT, R12, -126, PT ;  /* 0xc2fc00000c00780b */ /* 0x000fea0003f6e000 */
[----:B------:R-:W3:Y:S01]  /*9d90*/  MUFU.EX2 R98, R8 ;  /* 0x0000000800627308 */ /* 0x000ee20000000800 */
[----:B-----5:R-:W-:Y:S01]  /*9da0*/  @!P0 FMUL R94, R94, R94 ;  /* 0x0000005e5e5e8220 */ /* 0x020fe20000400000 */
[----:B------:R-:W-:Y:S01]  /*9db0*/  FSETP.GEU.AND P0, PT, R13, -126, PT ;  /* 0xc2fc00000d00780b */ /* 0x000fe20003f0e000 */
[----:B------:R-:W-:Y:S01]  /*9dc0*/  @!P4 FMUL R11, R11, 0.5 ;  /* 0x3f0000000b0bc820 */ /* 0x000fe20000400000 */
[----:B------:R-:W-:Y:S06]  /*9dd0*/  F2FP.BF16.F32.PACK_AB R32, R93, R92 ;  /* 0x0000005c5d20723e */ /* 0x000fec00000010ff */
[----:B------:R-:W4:Y:S01]  /*9de0*/  MUFU.EX2 R99, R9 ;  /* 0x0000000900637308 */ /* 0x000f220000000800 */
[----:B-1----:R-:W-:Y:S01]  /*9df0*/  @!P2 FMUL R95, R95, R95 ;  /* 0x0000005f5f5fa220 */ /* 0x002fe20000400000 */
[----:B------:R-:W-:Y:S01]  /*9e00*/  @!P3 FMUL R12, R12, 0.5 ;  /* 0x3f0000000c0cb820 */ /* 0x000fe20000400000 */
[----:B------:R-:W-:Y:S03]  /*9e10*/  FSETP.GEU.AND P2, PT, R34, -126, PT ;  /* 0xc2fc00002200780b */ /* 0x000fe60003f4e000 */
[----:B------:R-:W-:Y:S01]  /*9e20*/  F2FP.BF16.F32.PACK_AB R33, R95, R94 ;  /* 0x0000005e5f21723e */ /* 0x000fe200000010ff */
[----:B------:R-:W-:Y:S03]  /*9e30*/  @!P0 FMUL R13, R13, 0.5 ;  /* 0x3f0000000d0d8820 */ /* 0x000fe60000400000 */
[----:B------:R-:W1:Y:S01]  /*9e40*/  MUFU.EX2 R102, R10 ;  /* 0x0000000a00667308 */ /* 0x000e620000000800 */
[----:B---3--:R-:W-:Y:S01]  /*9e50*/  @!P1 FMUL R98, R98, R98 ;  /* 0x0000006262629220 */ /* 0x008fe20000400000 */
[----:B------:R-:W-:Y:S08]  /*9e60*/  FSETP.GEU.AND P1, PT, R35, -126, PT ;  /* 0xc2fc00002300780b */ /* 0x000ff00003f2e000 */
[----:B------:R-:W3:Y:S01]  /*9e70*/  MUFU.EX2 R103, R11 ;  /* 0x0000000b00677308 */ /* 0x000ee20000000800 */
[----:B------:R-:W-:Y:S01]  /*9e80*/  @!P2 FMUL R34, R34, 0.5 ;  /* 0x3f0000002222a820 */ /* 0x000fe20000400000 */
[----:B----4-:R-:W-:Y:S01]  /*9e90*/  @!P6 FMUL R99, R99, R99 ;  /* 0x000000636363e220 */ /* 0x010fe20000400000 */
[----:B------:R-:W-:Y:S02]  /*9ea0*/  FSETP.GEU.AND P6, PT, R20, -126, PT ;  /* 0xc2fc00001400780b */ /* 0x000fe40003fce000 */
[----:B------:R-:W-:Y:S05]  /*9eb0*/  @!P1 FMUL R35, R35, 0.5 ;  /* 0x3f00000023239820 */ /* 0x000fea0000400000 */
[----:B------:R-:W4:Y:S01]  /*9ec0*/  MUFU.EX2 R96, R12 ;  /* 0x0000000c00607308 */ /* 0x000f220000000800 */
[----:B-1----:R-:W-:Y:S01]  /*9ed0*/  @!P5 FMUL R102, R102, R102 ;  /* 0x000000666666d220 */ /* 0x002fe20000400000 */
[----:B------:R-:W-:Y:S08]  /*9ee0*/  FSETP.GEU.AND P5, PT, R21, -126, PT ;  /* 0xc2fc00001500780b */ /* 0x000ff00003fae000 */
[----:B------:R1:W5:Y:S01]  /*9ef0*/  MUFU.EX2 R97, R13 ;  /* 0x0000000d00617308 */ /* 0x0003620000000800 */
[----:B---3--:R-:W-:Y:S01]  /*9f00*/  @!P4 FMUL R103, R103, R103 ;  /* 0x000000676767c220 */ /* 0x008fe20000400000 */
[----:B------:R-:W-:Y:S01]  /*9f10*/  FSETP.GEU.AND P4, PT, R22, -126, PT ;  /* 0xc2fc00001600780b */ /* 0x000fe20003f8e000 */
[----:B------:R-:W-:Y:S02]  /*9f20*/  @!P6 FMUL R20, R20, 0.5 ;  /* 0x3f0000001414e820 */ /* 0x000fe40000400000 */
[----:B------:R-:W-:Y:S05]  /*9f30*/  @!P5 FMUL R21, R21, 0.5 ;  /* 0x3f0000001515d820 */ /* 0x000fea0000400000 */
[----:B------:R-:W3:Y:S01]  /*9f40*/  MUFU.EX2 R100, R34 ;  /* 0x0000002200647308 */ /* 0x000ee20000000800 */
[----:B----4-:R-:W-:Y:S01]  /*9f50*/  @!P3 FMUL R96, R96, R96 ;  /* 0x000000606060b220 */ /* 0x010fe20000400000 */
[----:B------:R-:W-:Y:S03]  /*9f60*/  FSETP.GEU.AND P3, PT, R23, -126, PT ;  /* 0xc2fc00001700780b */ /* 0x000fe60003f6e000 */
[----:B------:R-:W-:Y:S05]  /*9f70*/  @!P4 FMUL R22, R22, 0.5 ;  /* 0x3f0000001616c820 */ /* 0x000fea0000400000 */
[----:B------:R-:W4:Y:S01]  /*9f80*/  MUFU.EX2 R101, R35 ;  /* 0x0000002300657308 */ /* 0x000f220000000800 */
[----:B-1----:R-:W1:Y:S01]  /*9f90*/  LDTM.x16 R4, tmem[UR4+0x60] ;  /* 0x00006004000479ee */ /* 0x002e620008240000 */
[----:B-----5:R-:W-:Y:S03]  /*9fa0*/  @!P0 FMUL R97, R97, R97 ;  /* 0x0000006161618220 */ /* 0x020fe60000400000 */
[----:B------:R-:W-:Y:S05]  /*9fb0*/  @!P3 FMUL R23, R23, 0.5 ;  /* 0x3f0000001717b820 */ /* 0x000fea0000400000 */
[----:B------:R-:W5:Y:S01]  /*9fc0*/  MUFU.EX2 R104, R20 ;  /* 0x0000001400687308 */ /* 0x000f620000000800 */
[----:B---3--:R-:W-:Y:S01]  /*9fd0*/  @!P2 FMUL R100, R100, R100 ;  /* 0x000000646464a220 */ /* 0x008fe20000400000 */
[----:B------:R-:W-:Y:S02]  /*9fe0*/  F2FP.BF16.F32.PACK_AB R34, R99, R98 ;  /* 0x000000626322723e */ /* 0x000fe400000010ff */
[----:B------:R-:W-:Y:S06]  /*9ff0*/  F2FP.BF16.F32.PACK_AB R36, R97, R96 ;  /* 0x000000606124723e */ /* 0x000fec00000010ff */
[----:B------:R-:W3:Y:S01]  /*a000*/  MUFU.EX2 R105, R21 ;  /* 0x0000001500697308 */ /* 0x000ee20000000800 */
[----:B----4-:R-:W-:Y:S01]  /*a010*/  @!P1 FMUL R101, R101, R101 ;  /* 0x0000006565659220 */ /* 0x010fe20000400000 */
[----:B------:R-:W-:Y:S04]  /*a020*/  F2FP.BF16.F32.PACK_AB R35, R103, R102 ;  /* 0x000000666723723e */ /* 0x000fe800000010ff */
[----:B------:R-:W-:Y:S04]  /*a030*/  F2FP.BF16.F32.PACK_AB R37, R101, R100 ;  /* 0x000000646525723e */ /* 0x000fe800000010ff */
[----:B------:R-:W4:Y:S01]  /*a040*/  MUFU.EX2 R106, R22 ;  /* 0x00000016006a7308 */ /* 0x000f220000000800 */
[C---:B-1----:R-:W-:Y:S02]  /*a050*/  FFMA2 R24, R3.reuse.F32, R4.F32x2.HI_LO, R24.F32x2.HI_LO ;  /* 0x0000000403187249 */ /* 0x042fe40000040018 */
[C---:B------:R-:W-:Y:S02]  /*a060*/  FFMA2 R26, R3.reuse.F32, R6.F32x2.HI_LO, R26.F32x2.HI_LO ;  /* 0x00000006031a7249 */ /* 0x040fe4000004001a */
[----:B------:R-:W1:Y:S01]  /*a070*/  LDS.128 R4, [R0+0x291a0] ;  /* 0x0291a00000047984 */ /* 0x000e620000000c00 */
[----:B--2---:R-:W-:Y:S01]  /*a080*/  FFMA2 R28, R3.F32, R8.F32x2.HI_LO, R28.F32x2.HI_LO ;  /* 0x00000008031c7249 */ /* 0x004fe2000004001c */
[----:B------:R-:W-:Y:S03]  /*a090*/  FSETP.GEU.AND P2, PT, R25, -126, PT ;  /* 0xc2fc00001900780b */ /* 0x000fe60003f4e000 */
[----:B------:R-:W2:Y:S01]  /*a0a0*/  MUFU.EX2 R107, R23 ;  /* 0x00000017006b7308 */ /* 0x000ea20000000800 */
[----:B------:R-:W-:Y:S01]  /*a0b0*/  FFMA2 R30, R3.F32, R10.F32x2.HI_LO, R30.F32x2.HI_LO ;  /* 0x0000000a031e7249 */ /* 0x000fe2000004001e */
[----:B------:R-:W-:Y:S01]  /*a0c0*/  FSETP.GEU.AND P1, PT, R26, -126, PT ;  /* 0xc2fc00001a00780b */ /* 0x000fe20003f2e000 */
[----:B-----5:R-:W-:Y:S01]  /*a0d0*/  @!P6 FMUL R104, R104, R104 ;  /* 0x000000686868e220 */ /* 0x020fe20000400000 */
[----:B------:R-:W-:Y:S01]  /*a0e0*/  FSETP.GEU.AND P0, PT, R24, -126, PT ;  /* 0xc2fc00001800780b */ /* 0x000fe20003f0e000 */
[----:B------:R5:W1:Y:S01]  /*a0f0*/  LDS.128 R8, [R0+0x291b0] ;  /* 0x0291b00000087984 */ /* 0x000a620000000c00 */
[----:B------:R-:W-:Y:S01]  /*a100*/  NOP ;  /* 0x0000000000007918 */ /* 0x000fe20000000000 */
[----:B---3--:R-:W-:Y:S01]  /*a110*/  @!P5 FMUL R105, R105, R105 ;  /* 0x000000696969d220 */ /* 0x008fe20000400000 */
[----:B------:R-:W-:Y:S01]  /*a120*/  FSETP.GEU.AND P6, PT, R27, -126, PT ;  /* 0xc2fc00001b00780b */ /* 0x000fe20003fce000 */
[----:B----4-:R-:W-:Y:S01]  /*a130*/  @!P4 FMUL R106, R106, R106 ;  /* 0x0000006a6a6ac220 */ /* 0x010fe20000400000 */
[----:B------:R-:W-:Y:S01]  /*a140*/  FSETP.GEU.AND P5, PT, R28, -126, PT ;  /* 0xc2fc00001c00780b */ /* 0x000fe20003fae000 */
[----:B------:R-:W-:Y:S01]  /*a150*/  @!P2 FMUL R25, R25, 0.5 ;  /* 0x3f0000001919a820 */ /* 0x000fe20000400000 */
[----:B------:R-:W-:Y:S01]  /*a160*/  BAR.SYNC.DEFER_BLOCKING 0x3, 0x100 ;  /* 0x00c4000000007b1d */ /* 0x000fe20000010000 */
[----:B------:R-:W-:Y:S02]  /*a170*/  FSETP.GEU.AND P4, PT, R29, -126, PT ;  /* 0xc2fc00001d00780b */ /* 0x000fe40003f8e000 */
[----:B------:R-:W-:Y:S01]  /*a180*/  @!P1 FMUL R26, R26, 0.5 ;  /* 0x3f0000001a1a9820 */ /* 0x000fe20000400000 */
[----:B------:R-:W-:Y:S01]  /*a190*/  F2FP.BF16.F32.PACK_AB R38, R105, R104 ;  /* 0x000000686926723e */ /* 0x000fe200000010ff */
[----:B--2---:R-:W-:Y:S01]  /*a1a0*/  @!P3 FMUL R107, R107, R107 ;  /* 0x0000006b6b6bb220 */ /* 0x004fe20000400000 */
[----:B------:R-:W-:Y:S01]  /*a1b0*/  FSETP.GEU.AND P3, PT, R30, -126, PT ;  /* 0xc2fc00001e00780b */ /* 0x000fe20003f6e000 */
[----:B------:R-:W2:Y:S01]  /*a1c0*/  MUFU.EX2 R109, R25 ;  /* 0x00000019006d7308 */ /* 0x000ea20000000800 */
[----:B------:R-:W-:Y:S01]  /*a1d0*/  @!P0 FMUL R24, R24, 0.5 ;  /* 0x3f00000018188820 */ /* 0x000fe20000400000 */
[----:B------:R-:W-:Y:S01]  /*a1e0*/  @!P6 FMUL R27, R27, 0.5 ;  /* 0x3f0000001b1be820 */ /* 0x000fe20000400000 */
[----:B------:R-:W3:Y:S01]  /*a1f0*/  S2R R22, SR_TID.X ;  /* 0x0000000000167919 */ /* 0x000ee20000002100 */
[----:B------:R-:W-:Y:S01]  /*a200*/  @!P5 FMUL R28, R28, 0.5 ;  /* 0x3f0000001c1cd820 */ /* 0x000fe20000400000 */
[----:B------:R-:W-:Y:S05]  /*a210*/  F2FP.BF16.F32.PACK_AB R39, R107, R106 ;  /* 0x0000006a6b27723e */ /* 0x000fea00000010ff */
[----:B------:R-:W4:Y:S01]  /*a220*/  MUFU.EX2 R110, R26 ;  /* 0x0000001a006e7308 */ /* 0x000f220000000800 */
[----:B------:R-:W-:Y:S01]  /*a230*/  @!P4 FMUL R29, R29, 0.5 ;  /* 0x3f0000001d1dc820 */ /* 0x000fe20000400000 */
[----:B-----5:R-:W-:Y:S01]  /*a240*/  SHF.R.U32.HI R0, RZ, 0x4, R73 ;  /* 0x00000004ff007819 */ /* 0x020fe20000011649 */
[----:B------:R-:W-:Y:S03]  /*a250*/  @!P3 FMUL R30, R30, 0.5 ;  /* 0x3f0000001e1eb820 */ /* 0x000fe60000400000 */
[----:B------:R-:W-:Y:S04]  /*a260*/  LOP3.LUT R0, R0, 0x8, RZ, 0xc0, !PT ;  /* 0x0000000800007812 */ /* 0x000fe800078ec0ff */
[----:B------:R-:W5:Y:S01]  /*a270*/  MUFU.EX2 R108, R24 ;  /* 0x00000018006c7308 */ /* 0x000f620000000800 */
[----:B--2---:R-:W-:Y:S01]  /*a280*/  @!P2 FMUL R109, R109, R109 ;  /* 0x0000006d6d6da220 */ /* 0x004fe20000400000 */
[C---:B-1----:R-:W-:Y:S02]  /*a290*/  FFMA2 R4, R3.reuse.F32, R12.F32x2.HI_LO, R4.F32x2.HI_LO ;  /* 0x0000000c03047249 */ /* 0x042fe40000040004 */
[----:B------:R-:W-:Y:S03]  /*a2a0*/  FFMA2 R6, R3.F32, R14.F32x2.HI_LO, R6.F32x2.HI_LO ;  /* 0x0000000e03067249 */ /* 0x000fe60000040006 */
[----:B------:R-:W-:Y:S03]  /*a2b0*/  FSETP.GEU.AND P2, PT, R4, -126, PT ;  /* 0xc2fc00000400780b */ /* 0x000fe60003f4e000 */
[----:B------:R-:W1:Y:S01]  /*a2c0*/  MUFU.EX2 R111, R27 ;  /* 0x0000001b006f7308 */ /* 0x000e620000000800 */
[----:B----4-:R-:W-:Y:S01]  /*a2d0*/  @!P1 FMUL R110, R110, R110 ;  /* 0x0000006e6e6e9220 */ /* 0x010fe20000400000 */
[----:B------:R-:W-:Y:S01]  /*a2e0*/  FSETP.GEU.AND P1, PT, R5, -126, PT ;  /* 0xc2fc00000500780b */ /* 0x000fe20003f2e000 */
[C---:B------:R-:W-:Y:S01]  /*a2f0*/  FFMA2 R8, R3.reuse.F32, R16.F32x2.HI_LO, R8.F32x2.HI_LO ;  /* 0x0000001003087249 */ /* 0x040fe20000040008 */
[----:B------:R-:W-:Y:S01]  /*a300*/  IADD3 R16, PT, PT, R74, -R0, RZ ;  /* 0x800000004a107210 */ /* 0x000fe20007ffe0ff */
[----:B------:R-:W-:Y:S05]  /*a310*/  FFMA2 R10, R3.F32, R18.F32x2.HI_LO, R10.F32x2.HI_LO ;  /* 0x00000012030a7249 */ /* 0x000fea000004000a */
[----:B------:R-:W2:Y:S01]  /*a320*/  MUFU.EX2 R112, R28 ;  /* 0x0000001c00707308 */ /* 0x000ea20000000800 */
[----:B-----5:R-:W-:Y:S01]  /*a330*/  @!P0 FMUL R108, R108, R108 ;  /* 0x0000006c6c6c8220 */ /* 0x020fe20000400000 */
[----:B------:R-:W-:Y:S01]  /*a340*/  FSETP.GEU.AND P0, PT, R31, -126, PT ;  /* 0xc2fc00001f00780b */ /* 0x000fe20003f0e000 */
[----:B------:R-:W-:Y:S01]  /*a350*/  @!P2 FMUL R4, R4, 0.5 ;  /* 0x3f0000000404a820 */ /* 0x000fe20000400000 */
[----:B---3--:R-:W-:Y:S01]  /*a360*/  SHF.R.U32.HI R22, RZ, 0x5, R22 ;  /* 0x00000005ff167819 */ /* 0x008fe20000011616 */
[----:B------:R-:W-:Y:S05]  /*a370*/  @!P1 FMUL R5, R5, 0.5 ;  /* 0x3f00000005059820 */ /* 0x000fea0000400000 */
[----:B------:R-:W3:Y:S01]  /*a380*/  MUFU.EX2 R113, R29 ;  /* 0x0000001d00717308 */ /* 0x000ee20000000800 */
[----:B-1----:R-:W-:Y:S01]  /*a390*/  @!P6 FMUL R111, R111, R111 ;  /* 0x0000006f6f6fe220 */ /* 0x002fe20000400000 */
[----:B------:R-:W-:Y:S02]  /*a3a0*/  FSETP.GEU.AND P6, PT, R6, -126, PT ;  /* 0xc2fc00000600780b */ /* 0x000fe40003fce000 */
[----:B------:R-:W-:Y:S02]  /*a3b0*/  SHF.R.U32.HI R0, RZ, 0x15, R16 ;  /* 0x00000015ff007819 */ /* 0x000fe40000011610 */
[----:B------:R-:W-:Y:S01]  /*a3c0*/  LOP3.LUT R22, R22, 0x3, RZ, 0xc0, !PT ;  /* 0x0000000316167812 */ /* 0x000fe200078ec0ff */
[----:B------:R-:W-:Y:S03]  /*a3d0*/  @!P0 FMUL R31, R31, 0.5 ;  /* 0x3f0000001f1f8820 */ /* 0x000fe60000400000 */
[----:B------:R-:W1:Y:S01]  /*a3e0*/  MUFU.EX2 R114, R30 ;  /* 0x0000001e00727308 */ /* 0x000e620000000800 */
[----:B--2---:R-:W-:Y:S01]  /*a3f0*/  @!P5 FMUL R112, R112, R112 ;  /* 0x000000707070d220 */ /* 0x004fe20000400000 */
[----:B------:R-:W-:Y:S02]  /*a400*/  FSETP.GEU.AND P5, PT, R7, -126, PT ;  /* 0xc2fc00000700780b */ /* 0x000fe40003fae000 */
[----:B------:R-:W-:Y:S02]  /*a410*/  F2FP.BF16.F32.PACK_AB R24, R109, R108 ;  /* 0x0000006c6d18723e */ /* 0x000fe400000010ff */
[----:B------:R-:W-:Y:S01]  /*a420*/  F2FP.BF16.F32.PACK_AB R25, R111, R110 ;  /* 0x0000006e6f19723e */ /* 0x000fe200000010ff */
[----:B------:R-:W-:Y:S03]  /*a430*/  @!P6 FMUL R6, R6, 0.5 ;  /* 0x3f0000000606e820 */ /* 0x000fe60000400000 */
[----:B------:R-:W2:Y:S01]  /*a440*/  MUFU.EX2 R116, R4 ;  /* 0x0000000400747308 */ /* 0x000ea20000000800 */
[----:B---3--:R-:W-:Y:S01]  /*a450*/  @!P4 FMUL R113, R113, R113 ;  /* 0x000000717171c220 */ /* 0x008fe20000400000 */
[----:B------:R-:W-:Y:S04]  /*a460*/  FSETP.GEU.AND P4, PT, R8, -126, PT ;  /* 0xc2fc00000800780b */ /* 0x000fe80003f8e000 */
[----:B------:R-:W-:Y:S01]  /*a470*/  F2FP.BF16.F32.PACK_AB R26, R113, R112 ;  /* 0x00000070711a723e */ /* 0x000fe200000010ff */
[----:B------:R-:W-:Y:S03]  /*a480*/  @!P5 FMUL R7, R7, 0.5 ;  /* 0x3f0000000707d820 */ /* 0x000fe60000400000 */
[----:B------:R-:W3:Y:S01]  /*a490*/  MUFU.EX2 R117, R5 ;  /* 0x0000000500757308 */ /* 0x000ee20000000800 */
[----:B-1----:R-:W-:Y:S01]  /*a4a0*/  @!P3 FMUL R114, R114, R114 ;  /* 0x000000727272b220 */ /* 0x002fe20000400000 */
[C---:B------:R-:W-:Y:S03]  /*a4b0*/  FSETP.GEU.AND P3, PT, R9.reuse, -126, PT ;  /* 0xc2fc00000900780b */ /* 0x040fe60003f6e000 */
[----:B------:R-:W-:Y:S05]  /*a4c0*/  @!P4 FMUL R8, R8, 0.5 ;  /* 0x3f0000000808c820 */ /* 0x000fea0000400000 */
[----:B------:R-:W1:Y:S01]  /*a4d0*/  MUFU.EX2 R115, R31 ;  /* 0x0000001f00737308 */ /* 0x000e620000000800 */
[----:B--2---:R-:W-:Y:S01]  /*a4e0*/  @!P2 FMUL R116, R116, R116 ;  /* 0x000000747474a220 */ /* 0x004fe20000400000 */
[C---:B------:R-:W-:Y:S03]  /*a4f0*/  FSETP.GEU.AND P2, PT, R10.reuse, -126, PT ;  /* 0xc2fc00000a00780b */ /* 0x040fe60003f4e000 */
[----:B------:R-:W-:Y:S05]  /*a500*/  @!P3 FMUL R9, R9, 0.5 ;  /* 0x3f0000000909b820 */ /* 0x000fea0000400000 */
[----:B------:R-:W2:Y:S01]  /*a510*/  MUFU.EX2 R118, R6 ;  /* 0x0000000600767308 */ /* 0x000ea20000000800 */
[----:B---3--:R-:W-:Y:S01]  /*a520*/  @!P1 FMUL R117, R117, R117 ;  /* 0x0000007575759220 */ /* 0x008fe20000400000 */
[----:B------:R-:W-:Y:S04]  /*a530*/  FSETP.GEU.AND P1, PT, R11, -126, PT ;  /* 0xc2fc00000b00780b */ /* 0x000fe80003f2e000 */
[----:B------:R-:W-:Y:S01]  /*a540*/  F2FP.BF16.F32.PACK_AB R28, R117, R116 ;  /* 0x00000074751c723e */ /* 0x000fe200000010ff */
[----:B------:R-:W-:Y:S03]  /*a550*/  @!P2 FMUL R10, R10, 0.5 ;  /* 0x3f0000000a0aa820 */ /* 0x000fe60000400000 */
[----:B------:R-:W3:Y:S01]  /*a560*/  MUFU.EX2 R119, R7 ;  /* 0x0000000700777308 */ /* 0x000ee20000000800 */
[----:B-1----:R-:W-:Y:S01]  /*a570*/  @!P0 FMUL R115, R115, R115 ;  /* 0x0000007373738220 */ /* 0x002fe20000400000 */
[----:B------:R-:W-:Y:S04]  /*a580*/  ISETP.NE.AND P0, PT, R22, R0, PT ;  /* 0x000000001600720c */ /* 0x000fe80003f05270 */
[----:B------:R-:W-:Y:S01]  /*a590*/  F2FP.BF16.F32.PACK_AB R27, R115, R114 ;  /* 0x00000072731b723e */ /* 0x000fe200000010ff */
[----:B------:R-:W-:Y:S03]  /*a5a0*/  @!P1 FMUL R11, R11, 0.5 ;  /* 0x3f0000000b0b9820 */ /* 0x000fe60000400000 */
[----:B------:R-:W1:Y:S01]  /*a5b0*/  MUFU.EX2 R120, R8 ;  /* 0x0000000800787308 */ /* 0x000e620000000800 */
[----:B--2---:R-:W-:Y:S09]  /*a5c0*/  @!P6 FMUL R118, R118, R118 ;  /* 0x000000767676e220 */ /* 0x004ff20000400000 */
[----:B------:R-:W2:Y:S01]  /*a5d0*/  MUFU.EX2 R121, R9 ;  /* 0x0000000900797308 */ /* 0x000ea20000000800 */
[----:B---3--:R-:W-:Y:S05]  /*a5e0*/  @!P5 FMUL R119, R119, R119 ;  /* 0x000000777777d220 */ /* 0x008fea0000400000 */
[----:B------:R-:W-:Y:S04]  /*a5f0*/  F2FP.BF16.F32.PACK_AB R29, R119, R118 ;  /* 0x00000076771d723e */ /* 0x000fe800000010ff */
[----:B------:R-:W3:Y:S01]  /*a600*/  MUFU.EX2 R122, R10 ;  /* 0x0000000a007a7308 */ /* 0x000ee20000000800 */
[----:B-1----:R-:W-:Y:S09]  /*a610*/  @!P4 FMUL R120, R120, R120 ;  /* 0x000000787878c220 */ /* 0x002ff20000400000 */
[----:B------:R-:W1:Y:S01]  /*a620*/  MUFU.EX2 R123, R11 ;  /* 0x0000000b007b7308 */ /* 0x000e620000000800 */
[----:B--2---:R-:W-:Y:S05]  /*a630*/  @!P3 FMUL R121, R121, R121 ;  /* 0x000000797979b220 */ /* 0x004fea0000400000 */
[----:B------:R-:W-:Y:S01]  /*a640*/  F2FP.BF16.F32.PACK_AB R30, R121, R120 ;  /* 0x00000078791e723e */ /* 0x000fe200000010ff */
[----:B---3--:R-:W-:Y:S01]  /*a650*/  @!P2 FMUL R122, R122, R122 ;  /* 0x0000007a7a7aa220 */ /* 0x008fe20000400000 */
[----:B-1----:R-:W-:Y:S05]  /*a660*/  @!P1 FMUL R123, R123, R123 ;  /* 0x0000007b7b7b9220 */ /* 0x002fea0000400000 */
[----:B------:R-:W-:Y:S01]  /*a670*/  F2FP.BF16.F32.PACK_AB R31, R123, R122 ;  /* 0x0000007a7b1f723e */ /* 0x000fe200000010ff */
[----:B------:R-:W-:Y:S06]  /*a680*/  @!P0 BRA `(.L_x_182) ;  /* 0x0000000000408947 */ /* 0x000fec0003800000 */
        /* <DEDUP_REMOVED lines=16> */
.L_x_182:
[----:B------:R-:W-:Y:S05]  /*a790*/  WARPSYNC.ALL ;  /* 0x0000000000007948 */ /* 0x000fea0003800000 */
[C---:B------:R-:W-:Y:S01]  /*a7a0*/  R2UR UR4, R16.reuse ;  /* 0x00000000100472ca */ /* 0x040fe200000e0000 */
[----:B------:R-:W-:Y:S05]  /*a7b0*/  VIADD R0, R16, 0x10 ;  /* 0x0000001010007836 */ /* 0x000fea0000000000 */
[----:B------:R-:W-:Y:S04]  /*a7c0*/  SHF.R.U32.HI R0, RZ, 0x15, R0 ;  /* 0x00000015ff007819 */ /* 0x000fe80000011600 */
[----:B------:R-:W-:Y:S03]  /*a7d0*/  ISETP.NE.AND P0, PT, R22, R0, PT ;  /* 0x000000001600720c */ /* 0x000fe60003f05270 */
[----:B------:R1:W-:Y:S10]  /*a7e0*/  STTM.x8 tmem[UR4], R48 ;  /* 0x00000030000079ed */ /* 0x0003f400081c0004 */
[----:B------:R-:W-:Y:S05]  /*a7f0*/  @!P0 BRA `(.L_x_183) ;  /* 0x0000000000408947 */ /* 0x000fea0003800000 */
[----:B------:R-:W2:Y:S01]  /*a800*/  LDCU.64 UR8, c[0x4][0x80] ;  /* 0x01001000ff0877ac */ /* 0x000ea20008000a00 */
[----:B------:R-:W-:Y:S01]  /*a810*/  MOV R15, 0x0 ;  /* 0x00000000000f7802 */ /* 0x000fe20000000f00 */
[----:B------:R-:W-:Y:S02]  /*a820*/  HFMA2 R12, -RZ, RZ, 0, 5.9604644775390625e-08 ;  /* 0x00000001ff0c7431 */ /* 0x000fe400000001ff */
[----:B------:R-:W-:Y:S02]  /*a830*/  IMAD.MOV.U32 R8, RZ, RZ, 0x1be ;  /* 0x000001beff087424 */ /* 0x000fe400078e00ff */
[----:B------:R-:W-:Y:S01]  /*a840*/  IMAD.MOV.U32 R13, RZ, RZ, RZ ;  /* 0x000000ffff0d7224 */ /* 0x000fe200078e00ff */
[----:B------:R-:W3:Y:S01]  /*a850*/  LDCU.64 UR6, c[0x4][0x88] ;  /* 0x01001100ff0677ac */ /* 0x000ee20008000a00 */
[----:B------:R-:W4:Y:S01]  /*a860*/  LDC.64 R14, c[0x4][R15] ;  /* 0x010000000f0e7b82 */ /* 0x000f220000000a00 */
[----:B------:R-:W5:Y:S01]  /*a870*/  LDCU.64 UR4, c[0x4][0x10] ;  /* 0x01000200ff0477ac */ /* 0x000f620008000a00 */
[----:B--2---:R-:W-:Y:S01]  /*a880*/  MOV R5, UR9 ;  /* 0x0000000900057c02 */ /* 0x004fe20008000f00 */
[----:B------:R-:W-:Y:S01]  /*a890*/  IMAD.U32 R4, RZ, RZ, UR8 ;  /* 0x00000008ff047e24 */ /* 0x000fe2000f8e00ff */
[----:B---3--:R-:W-:Y:S01]  /*a8a0*/  MOV R7, UR7 ;  /* 0x0000000700077c02 */ /* 0x008fe20008000f00 */
[----:B------:R-:W-:Y:S01]  /*a8b0*/  IMAD.U32 R6, RZ, RZ, UR6 ;  /* 0x00000006ff067e24 */ /* 0x000fe2000f8e00ff */
[----:B-----5:R-:W-:Y:S01]  /*a8c0*/  MOV R11, UR5 ;  /* 0x00000005000b7c02 */ /* 0x020fe20008000f00 */
[----:B------:R-:W-:Y:S02]  /*a8d0*/  IMAD.U32 R10, RZ, RZ, UR4 ;  /* 0x00000004ff0a7e24 */ /* 0x000fe4000f8e00ff */
[----:B------:R-:W-:Y:S07]  /*a8e0*/  LEPC R20, `(.L_x_183) ;  /* 0x000000001014794e */ /* 0x000fee0000000000 */
[----:B-1--4-:R-:W-:Y:S05]  /*a8f0*/  CALL.ABS.NOINC R14 ;  /* 0x000000000e007343 */ /* 0x012fea0003c00000 */
.L_x_183:
[----:B------:R-:W-:Y:S05]  /*a900*/  WARPSYNC.ALL ;  /* 0x0000000000007948 */ /* 0x000fea0003800000 */
[C---:B------:R-:W-:Y:S01]  /*a910*/  R2UR UR4, R16.reuse ;  /* 0x00000000100472ca */ /* 0x040fe200000e0000 */
[----:B------:R-:W-:Y:S05]  /*a920*/  VIADD R0, R16, 0x20 ;  /* 0x0000002010007836 */ /* 0x000fea0000000000 */
[----:B------:R-:W-:Y:S04]  /*a930*/  SHF.R.U32.HI R0, RZ, 0x15, R0 ;  /* 0x00000015ff007819 */ /* 0x000fe80000011600 */
[----:B------:R-:W-:Y:S03]  /*a940*/  ISETP.NE.AND P0, PT, R22, R0, PT ;  /* 0x000000001600720c */ /* 0x000fe60003f05270 */
[----:B------:R2:W-:Y:S10]  /*a950*/  STTM.x8 tmem[UR4+0x10], R40 ;  /* 0x00001028000079ed */ /* 0x0005f400081c0004 */
[----:B------:R-:W-:Y:S05]  /*a960*/  @!P0 BRA `(.L_x_184) ;  /* 0x0000000000408947 */ /* 0x000fea0003800000 */
[----:B------:R-:W3:Y:S01]  /*a970*/  LDCU.64 UR8, c[0x4][0x80] ;  /* 0x01001000ff0877ac */ /* 0x000ee20008000a00 */
[----:B------:R-:W-:Y:S01]  /*a980*/  MOV R15, 0x0 ;  /* 0x00000000000f7802 */ /* 0x000fe20000000f00 */
[----:B------:R-:W-:Y:S02]  /*a990*/  HFMA2 R12, -RZ, RZ, 0, 5.9604644775390625e-08 ;  /* 0x00000001ff0c7431 */ /* 0x000fe400000001ff */
[----:B------:R-:W-:Y:S02]  /*a9a0*/  IMAD.MOV.U32 R8, RZ, RZ, 0x1be ;  /* 0x000001beff087424 */ /* 0x000fe400078e00ff */
[----:B------:R-:W-:Y:S01]  /*a9b0*/  IMAD.MOV.U32 R13, RZ, RZ, RZ ;  /* 0x000000ffff0d7224 */ /* 0x000fe200078e00ff */
[----:B------:R-:W4:Y:S01]  /*a9c0*/  LDCU.64 UR6, c[0x4][0x88] ;  /* 0x01001100ff0677ac */ /* 0x000f220008000a00 */
[----:B------:R-:W1:Y:S01]  /*a9d0*/  LDC.64 R14, c[0x4][R15] ;  /* 0x010000000f0e7b82 */ /* 0x000e620000000a00 */
[----:B------:R-:W5:Y:S01]  /*a9e0*/  LDCU.64 UR4, c[0x4][0x10] ;  /* 0x01000200ff0477ac */ /* 0x000f620008000a00 */
[----:B---3--:R-:W-:Y:S01]  /*a9f0*/  MOV R5, UR9 ;  /* 0x0000000900057c02 */ /* 0x008fe20008000f00 */
[----:B------:R-:W-:Y:S01]  /*aa00*/  IMAD.U32 R4, RZ, RZ, UR8 ;  /* 0x00000008ff047e24 */ /* 0x000fe2000f8e00ff */
[----:B----4-:R-:W-:Y:S01]  /*aa10*/  MOV R7, UR7 ;  /* 0x0000000700077c02 */ /* 0x010fe20008000f00 */
[----:B------:R-:W-:Y:S01]  /*aa20*/  IMAD.U32 R6, RZ, RZ, UR6 ;  /* 0x00000006ff067e24 */ /* 0x000fe2000f8e00ff */
[----:B-----5:R-:W-:Y:S01]  /*aa30*/  MOV R11, UR5 ;  /* 0x00000005000b7c02 */ /* 0x020fe20008000f00 */
[----:B------:R-:W-:Y:S02]  /*aa40*/  IMAD.U32 R10, RZ, RZ, UR4 ;  /* 0x00000004ff0a7e24 */ /* 0x000fe4000f8e00ff */
[----:B------:R-:W-:Y:S07]  /*aa50*/  LEPC R20, `(.L_x_184) ;  /* 0x000000001014794e */ /* 0x000fee0000000000 */
[----:B-12---:R-:W-:Y:S05]  /*aa60*/  CALL.ABS.NOINC R14 ;  /* 0x000000000e007343 */ /* 0x006fea0003c00000 */
.L_x_184:
[----:B------:R-:W-:Y:S05]  /*aa70*/  WARPSYNC.ALL ;  /* 0x0000000000007948 */ /* 0x000fea0003800000 */
[C---:B------:R-:W-:Y:S01]  /*aa80*/  R2UR UR4, R16.reuse ;  /* 0x00000000100472ca */ /* 0x040fe200000e0000 */
[----:B------:R-:W-:Y:S05]  /*aa90*/  VIADD R0, R16, 0x30 ;  /* 0x0000003010007836 */ /* 0x000fea0000000000 */
[----:B------:R-:W-:Y:S04]  /*aaa0*/  SHF.R.U32.HI R0, RZ, 0x15, R0 ;  /* 0x00000015ff007819 */ /* 0x000fe80000011600 */
[----:B------:R-:W-:Y:S03]  /*aab0*/  ISETP.NE.AND P0, PT, R22, R0, PT ;  /* 0x000000001600720c */ /* 0x000fe60003f05270 */
[----:B------:R3:W-:Y:S10]  /*aac0*/  STTM.x8 tmem[UR4+0x20], R32 ;  /* 0x00002020000079ed */ /* 0x0007f400081c0004 */
[----:B------:R-:W-:Y:S05]  /*aad0*/  @!P0 BRA `(.L_x_185) ;  /* 0x0000000000408947 */ /* 0x000fea0003800000 */
[----:B------:R-:W4:Y:S01]  /*aae0*/  LDCU.64 UR8, c[0x4][0x80] ;  /* 0x01001000ff0877ac */ /* 0x000f220008000a00 */
[----:B------:R-:W-:Y:S01]  /*aaf0*/  MOV R15, 0x0 ;  /* 0x00000000000f7802 */ /* 0x000fe20000000f00 */
[----:B------:R-:W-:Y:S02]  /*ab00*/  HFMA2 R12, -RZ, RZ, 0, 5.9604644775390625e-08 ;  /* 0x00000001ff0c7431 */ /* 0x000fe400000001ff */
[----:B------:R-:W-:Y:S02]  /*ab10*/  IMAD.MOV.U32 R8, RZ, RZ, 0x1be ;  /* 0x000001beff087424 */ /* 0x000fe400078e00ff */
[----:B------:R-:W-:Y:S01]  /*ab20*/  IMAD.MOV.U32 R13, RZ, RZ, RZ ;  /* 0x000000ffff0d7224 */ /* 0x000fe200078e00ff */
[----:B------:R-:W5:Y:S01]  /*ab30*/  LDCU.64 UR6, c[0x4][0x88] ;  /* 0x01001100ff0677ac */ /* 0x000f620008000a00 */
[----:B------:R-:W1:Y:S01]  /*ab40*/  LDC.64 R14, c[0x4][R15] ;  /* 0x010000000f0e7b82 */ /* 0x000e620000000a00 */
[----:B------:R-:W2:Y:S01]  /*ab50*/  LDCU.64 UR4, c[0x4][0x10] ;  /* 0x01000200ff0477ac */ /* 0x000ea20008000a00 */
[----:B----4-:R-:W-:Y:S01]  /*ab60*/  MOV R5, UR9 ;  /* 0x0000000900057c02 */ /* 0x010fe20008000f00 */
[----:B------:R-:W-:Y:S01]  /*ab70*/  IMAD.U32 R4, RZ, RZ, UR8 ;  /* 0x00000008ff047e24 */ /* 0x000fe2000f8e00ff */
[----:B-----5:R-:W-:Y:S01]  /*ab80*/  MOV R7, UR7 ;  /* 0x0000000700077c02 */ /* 0x020fe20008000f00 */
[----:B------:R-:W-:Y:S01]  /*ab90*/  IMAD.U32 R6, RZ, RZ, UR6 ;  /* 0x00000006ff067e24 */ /* 0x000fe2000f8e00ff */
[----:B--2---:R-:W-:Y:S01]  /*aba0*/  MOV R11, UR5 ;  /* 0x00000005000b7c02 */ /* 0x004fe20008000f00 */
[----:B------:R-:W-:Y:S02]  /*abb0*/  IMAD.U32 R10, RZ, RZ, UR4 ;  /* 0x00000004ff0a7e24 */ /* 0x000fe4000f8e00ff */
[----:B------:R-:W-:Y:S07]  /*abc0*/  LEPC R20, `(.L_x_185) ;  /* 0x000000001014794e */ /* 0x000fee0000000000 */
[----:B-1-3--:R-:W-:Y:S05]  /*abd0*/  CALL.ABS.NOINC R14 ;  /* 0x000000000e007343 */ /* 0x00afea0003c00000 */
.L_x_185:
[----:B------:R-:W4:Y:S01]  /*abe0*/  LDL.LU R17, [R1+0x14] ;  /* 0x0000140001117983 */ /* 0x000f220000300800 */
[----:B------:R-:W-:Y:S05]  /*abf0*/  WARPSYNC.ALL ;  /* 0x0000000000007948 */ /* 0x000fea0003800000 */
[----:B------:R-:W-:Y:S01]  /*ac00*/  R2UR UR4, R16 ;  /* 0x00000000100472ca */ /* 0x000fe200000e0000 */
[----:B------:R-:W-:Y:S11]  /*ac10*/  BSSY.RECONVERGENT B0, `(.L_x_186) ;  /* 0x0000008000007945 */ /* 0x000ff60003800200 */
[----:B------:R-:W-:Y:S01]  /*ac20*/  @!UPT UIADD3 URZ, UPT, UPT, URZ, URZ, URZ ;  /* 0x000000fffffff290 */ /* 0x000fe2000fffe0ff */
[----:B------:R1:W-:Y:S01]  /*ac30*/  STTM.x8 tmem[UR4+0x30], R24 ;  /* 0x00003018000079ed */ /* 0x0003e200081c0004 */
[----:B------:R-:W1:Y:S01]  /*ac40*/  FENCE.VIEW.ASYNC.T ;  /* 0x00000000000073c6 */ /* 0x000e620000000200 */
[----:B----4-:R-:W-:Y:S11]  /*ac50*/  ISETP.NE.AND P0, PT, R17, 0x3, PT ;  /* 0x000000031100780c */ /* 0x010ff60003f05270 */
[----:B------:R-:W-:Y:S02]  /*ac60*/  @!UPT UIADD3 URZ, UPT, UPT, URZ, URZ, URZ ;  /* 0x000000fffffff290 */ /* 0x000fe4000fffe0ff */
[----:B-1----:R-:W-:Y:S05]  /*ac70*/  @!P0 BRA `(.L_x_187) ;  /* 0x0000000000048947 */ /* 0x002fea0003800000 */
[----:B------:R-:W-:Y:S05]  /*ac80*/  BPT.TRAP 0x1 ;  /* 0x000000040000795c */ /* 0x000fea0000300000 */
.L_x_187:
[----:B------:R-:W-:Y:S05]  /*ac90*/  BSYNC.RECONVERGENT B0 ;  /* 0x0000000000007941 */ /* 0x000fea0003800200 */
.L_x_186:
[----:B------:R1:W-:Y:S01]  /*aca0*/  SYNCS.ARRIVE.TRANS64.A1T0 RZ, [R2+URZ+0x29880], RZ ;  /* 0x029880ff02ff79a7 */ /* 0x0003e200081000ff */
[----:B------:R-:W-:Y:S04]  /*acb0*/  BSSY.RECONVERGENT B0, `(.L_x_188) ;  /* 0x0000004000007945 */ /* 0x000fe80003800200 */
[----:B------:R-:W-:Y:S05]  /*acc0*/  @!P0 BRA `(.L_x_189) ;  /* 0x0000000000088947 */ /* 0x000fea0003800000 */
[----:B------:R-:W-:Y:S05]  /*acd0*/  BPT.TRAP 0x1 ;  /* 0x000000040000795c */ /* 0x000fea0000300000 */
[----:B------:R-:W-:Y:S05]  /*ace0*/  BPT.TRAP 0x1 ;  /* 0x000000040000795c */ /* 0x000fea0000300000 */
.L_x_189:
[----:B------:R-:W-:Y:S05]  /*acf0*/  BSYNC.RECONVERGENT B0 ;  /* 0x0000000000007941 */ /* 0x000fea0003800200 */
.L_x_188:
[----:B------:R-:W-:Y:S01]  /*ad00*/  IADD3 R0, PT, PT, R2, 0x29858, RZ ;  /* 0x0002985802007810 */ /* 0x000fe20007ffe0ff */
[----:B------:R-:W-:Y:S03]  /*ad10*/  BSSY.RECONVERGENT B0, `(.L_x_190) ;  /* 0x0000005000007945 */ /* 0x000fe60003800200 */
[----:B------:R-:W-:Y:S04]  /*ad20*/  PRMT R0, R72, 0x654, R0 ;  /* 0x0000065448007816 */ /* 0x000fe80000000000 */
[----:B------:R4:W-:Y:S01]  /*ad30*/  SYNCS.ARRIVE.TRANS64.RED.A1T0 RZ, [R0+URZ], RZ ;  /* 0x000000ff00ff79a7 */ /* 0x0009e200081004ff */
[----:B------:R-:W-:Y:S05]  /*ad40*/  @!P0 BRA `(.L_x_191) ;  /* 0x0000000000048947 */ /* 0x000fea0003800000 */
[----:B------:R-:W-:Y:S05]  /*ad50*/  BPT.TRAP 0x1 ;  /* 0x000000040000795c */ /* 0x000fea0000300000 */
.L_x_191:
[----:B------:R-:W-:Y:S05]  /*ad60*/  BSYNC.RECONVERGENT B0 ;  /* 0x0000000000007941 */ /* 0x000fea0003800200 */
.L_x_190:
[----:B----4-:R-:W-:Y:S01]  /*ad70*/  IADD3 R0, PT, PT, R2, 0x29838, RZ ;  /* 0x0002983802007810 */ /* 0x010fe20007ffe0ff */
[----:B------:R-:W-:Y:S03]  /*ad80*/  BSSY.RECONVERGENT B0, `(.L_x_192) ;  /* 0x0000005000007945 */ /* 0x000fe60003800200 */
[----:B------:R-:W-:Y:S04]  /*ad90*/  PRMT R0, R72, 0x654, R0 ;  /* 0x0000065448007816 */ /* 0x000fe80000000000 */
[----:B------:R4:W-:Y:S01]  /*ada0*/  SYNCS.ARRIVE.TRANS64.RED.A1T0 RZ, [R0+URZ], RZ ;  /* 0x000000ff00ff79a7 */ /* 0x0009e200081004ff */
[----:B------:R-:W-:Y:S05]  /*adb0*/  @!P0 BRA `(.L_x_193) ;  /* 0x0000000000048947 */ /* 0x000fea0003800000 */
[----:B------:R-:W-:Y:S05]  /*adc0*/  BPT.TRAP 0x1 ;  /* 0x000000040000795c */ /* 0x000fea0000300000 */
.L_x_193:
[----:B------:R-:W-:Y:S05]  /*add0*/  BSYNC.RECONVERGENT B0 ;  /* 0x0000000000007941 */ /* 0x000fea0003800200 */
.L_x_192:
[----:B----4-:R-:W-:Y:S01]  /*ade0*/  SHF.L.U32 R0, R125, 0x1f, RZ ;  /* 0x0000001f7d007819 */ /* 0x010fe200000006ff */
[----:B------:R-:W-:Y:S03]  /*adf0*/  BSSY B0, `(.L_x_194) ;  /* 0x0000003000007945 */ /* 0x000fe60003800000 */
[----:B------:R-:W4:Y:S02]  /*ae00*/  SYNCS.PHASECHK.TRANS64.TRYWAIT P1, [R2+URZ+0x29840], R0 ;  /* 0x02984000020075a7 */ /* 0x000f2400080211ff */
[----:B----4-:R-:W-:Y:S05]  /*ae10*/  @!P1 BRA `(.L_x_195) ;  /* 0x00000048006c9947 */ /* 0x010fea0003800000 */
.L_x_295:
[----:B------:R-:W-:Y:S05]  /*ae20*/  BSYNC B0 ;  /* 0x0000000000007941 */ /* 0x000fea0003800000 */
.L_x_194:
[----:B------:R-:W-:Y:S04]  /*ae30*/  BSSY.RECONVERGENT B0, `(.L_x_196) ;  /* 0x0000003000007945 */ /* 0x000fe80003800200 */
[----:B------:R-:W-:Y:S05]  /*ae40*/  @!P0 BRA `(.L_x_197) ;  /* 0x0000000000048947 */ /* 0x000fea0003800000 */
[----:B------:R-:W-:Y:S05]  /*ae50*/  BPT.TRAP 0x1 ;  /* 0x000000040000795c */ /* 0x000fea0000300000 */
.L_x_197:
[----:B------:R-:W-:Y:S05]  /*ae60*/  BSYNC.RECONVERGENT B0 ;  /* 0x0000000000007941 */ /* 0x000fea0003800200 */
.L_x_196:
[----:B----4-:R-:W4:Y:S01]  /*ae70*/  LDL R0, [R1+0x10] ;  /* 0x0000100001007983 */ /* 0x010f220000100800 */
[----:B------:R-:W-:Y:S01]  /*ae80*/  BSSY B0, `(.L_x_198) ;  /* 0x0000004000007945 */ /* 0x000fe20003800000 */
[----:B----4-:R-:W-:Y:S04]  /*ae90*/  SHF.L.U32 R0, R0, 0x1f, RZ ;  /* 0x0000001f00007819 */ /* 0x010fe800000006ff */
[----:B------:R-:W4:Y:S02]  /*aea0*/  SYNCS.PHASECHK.TRANS64.TRYWAIT P1, [R2+URZ+0x29860], R0 ;  /* 0x02986000020075a7 */ /* 0x000f2400080211ff */
[----:B----4-:R-:W-:Y:S05]  /*aeb0*/  @!P1 BRA `(.L_x_199) ;  /* 0x0000004800589947 */ /* 0x010fea0003800000 */
.L_x_296:
[----:B------:R-:W-:Y:S05]  /*aec0*/  BSYNC B0 ;  /* 0x0000000000007941 */ /* 0x000fea0003800000 */
.L_x_198:
[----:B------:R-:W-:Y:S04]  /*aed0*/  BSSY.RECONVERGENT B0, `(.L_x_200) ;  /* 0x0000003000007945 */ /* 0x000fe80003800200 */
[----:B------:R-:W-:Y:S05]  /*aee0*/  @!P0 BRA `(.L_x_201) ;  /* 0x0000000000048947 */ /* 0x000fea0003800000 */
[----:B------:R-:W-:Y:S05]  /*aef0*/  BPT.TRAP 0x1 ;  /* 0x000000040000795c */ /* 0x000fea0000300000 */
.L_x_201:
[----:B------:R-:W-:Y:S05]  /*af00*/  BSYNC.RECONVERGENT B0 ;  /* 0x0000000000007941 */ /* 0x000fea0003800200 */
.L_x_200:
[----:B----4-:R-:W4:Y:S01]  /*af10*/  LDL R0, [R1+0xc] ;  /* 0x00000c0001007983 */ /* 0x010f220000100800 */
[----:B------:R-:W-:Y:S01]  /*af20*/  VIADD R3, R74, 0xffffff80 ;  /* 0xffffff804a037836 */ /* 0x000fe20000000000 */
[----:B------:R-:W-:Y:S01]  /*af30*/  BSSY B0, `(.L_x_202) ;  /* 0x000000a000007945 */ /* 0x000fe20003800000 */
[----:B------:R-:W5:Y:S03]  /*af40*/  S2R R4, SR_TID.X ;  /* 0x0000000000047919 */ /* 0x000f660000002100 */
[----:B------:R-:W-:Y:S02]  /*af50*/  SHF.R.U32.HI R3, RZ, 0x15, R3 ;  /* 0x00000015ff037819 */ /* 0x000fe40000011603 */
[----:B----4-:R-:W-:Y:S02]  /*af60*/  SHF.L.U32 R0, R0, 0x1f, RZ ;  /* 0x0000001f00007819 */ /* 0x010fe400000006ff */
[----:B-----5:R-:W-:Y:S02]  /*af70*/  SHF.R.U32.HI R4, RZ, 0x5, R4 ;  /* 0x00000005ff047819 */ /* 0x020fe40000011604 */
[----:B------:R-:W4:Y:S02]  /*af80*/  SYNCS.PHASECHK.TRANS64.TRYWAIT P1, [R2+URZ+0x29898], R0 ;  /* 0x02989800020075a7 */ /* 0x000f2400080211ff */
[----:B------:R-:W-:Y:S04]  /*af90*/  LOP3.LUT R4, R4, 0x3, RZ, 0xc0, !PT ;  /* 0x0000000304047812 */ /* 0x000fe800078ec0ff */
[----:B------:R-:W-:Y:S01]  /*afa0*/  ISETP.NE.AND P0, PT, R4, R3, PT ;  /* 0x000000030400720c */ /* 0x000fe20003f05270 */
[----:B------:R-:W-:Y:S01]  /*afb0*/  @!UPT UIADD3 URZ, UPT, UPT, URZ, URZ, URZ ;  /* 0x000000fffffff290 */ /* 0x000fe2000fffe0ff */
[----:B----4-:R-:W-:Y:S11]  /*afc0*/  @!P1 BRA `(.L_x_203) ;  /* 0x0000004800289947 */ /* 0x010ff60003800000 */
.L_x_297:
[----:B------:R-:W-:Y:S05]  /*afd0*/  BSYNC B0 ;  /* 0x0000000000007941 */ /* 0x000fea0003800000 */
.L_x_202:
[----:B------:R-:W-:Y:S05]  /*afe0*/  @!P0 BRA `(.L_x_204) ;  /* 0x0000000000408947 */ /* 0x000fea0003800000 */
[----:B------:R-:W5:Y:S01]  /*aff0*/  LDCU.64 UR8, c[0x4][0x80] ;  /* 0x01001000ff0877ac */ /* 0x000f620008000a00 */
[----:B------:R-:W-:Y:S01]  /*b000*/  MOV R3, 0x0 ;  /* 0x0000000000037802 */ /* 0x000fe20000000f00 */
[----:B------:R-:W-:Y:S02]  /*b010*/  HFMA2 R12, -RZ, RZ, 0, 5.9604644775390625e-08 ;  /* 0x00000001ff0c7431 */ /* 0x000fe400000001ff */
[----:B------:R-:W-:Y:S02]  /*b020*/  IMAD.MOV.U32 R8, RZ, RZ, 0x192 ;  /* 0x00000192ff087424 */ /* 0x000fe400078e00ff */
[----:B------:R-:W-:Y:S01]  /*b030*/  IMAD.MOV.U32 R13, RZ, RZ, RZ ;  /* 0x000000ffff0d7224 */ /* 0x000fe200078e00ff */
[----:B------:R-:W2:Y:S01]  /*b040*/  LDCU.64 UR6, c[0x4][0x88] ;  /* 0x01001100ff0677ac */ /* 0x000ea20008000a00 */
[----:B-1--4-:R-:W1:Y:S01]  /*b050*/  LDC.64 R2, c[0x4][R3] ;  /* 0x0100000003027b82 */ /* 0x012e620000000a00 */
[----:B------:R-:W4:Y:S01]  /*b060*/  LDCU.64 UR4, c[0x4][0x8] ;  /* 0x01000100ff0477ac */ /* 0x000f220008000a00 */
[----:B-----5:R-:W-:Y:S01]  /*b070*/  MOV R5, UR9 ;  /* 0x0000000900057c02 */ /* 0x020fe20008000f00 */
[----:B------:R-:W-:Y:S01]  /*b080*/  IMAD.U32 R4, RZ, RZ, UR8 ;  /* 0x00000008ff047e24 */ /* 0x000fe2000f8e00ff */
[----:B--2---:R-:W-:Y:S01]  /*b090*/  MOV R7, UR7 ;  /* 0x0000000700077c02 */ /* 0x004fe20008000f00 */
[----:B------:R-:W-:Y:S01]  /*b0a0*/  IMAD.U32 R6, RZ, RZ, UR6 ;  /* 0x00000006ff067e24 */ /* 0x000fe2000f8e00ff */
[----:B----4-:R-:W-:Y:S01]  /*b0b0*/  MOV R11, UR5 ;  /* 0x00000005000b7c02 */ /* 0x010fe20008000f00 */
[----:B------:R-:W-:Y:S02]  /*b0c0*/  IMAD.U32 R10, RZ, RZ, UR4 ;  /* 0x00000004ff0a7e24 */ /* 0x000fe4000f8e00ff */
[----:B------:R-:W-:Y:S07]  /*b0d0*/  LEPC R20, `(.L_x_204) ;  /* 0x000000001014794e */ /* 0x000fee0000000000 */
[----:B-1-3--:R-:W-:Y:S05]  /*b0e0*/  CALL.ABS.NOINC R2 ;  /* 0x0000000002007343 */ /* 0x00afea0003c00000 */
.L_x_204:
[----:B------:R-:W5:Y:S01]  /*b0f0*/  S2R R16, SR_TID.X ;  /* 0x0000000000107919 */ /* 0x000f620000002100 */
[----:B------:R-:W-:Y:S05]  /*b100*/  WARPSYNC.ALL ;  /* 0x0000000000007948 */ /* 0x000fea0003800000 */
[C---:B------:R-:W-:Y:S01]  /*b110*/  R2UR UR4, R74.reuse ;  /* 0x000000004a0472ca */ /* 0x040fe200000e0000 */
[----:B----4-:R-:W-:Y:S05]  /*b120*/  VIADD R0, R74, 0xffffffa0 ;  /* 0xffffffa04a007836 */ /* 0x010fea0000000000 */
[----:B------:R-:W-:Y:S07]  /*b130*/  SHF.R.U32.HI R0, RZ, 0x15, R0 ;  /* 0x00000015ff007819 */ /* 0x000fee0000011600 */
[----:B--2---:R-:W2:Y:S01]  /*b140*/  LDTM.x16 R40, tmem[UR4+-0x80] ;  /* 0xffff8004002879ee */ /* 0x004ea2000824ff00 */
[----:B-----5:R-:W-:Y:S04]  /*b150*/  SHF.R.U32.HI R16, RZ, 0x5, R16 ;  /* 0x00000005ff107819 */ /* 0x020fe80000011610 */
[----:B------:R-:W-:Y:S04]  /*b160*/  LOP3.LUT R16, R16, 0x3, RZ, 0xc0, !PT ;  /* 0x0000000310107812 */ /* 0x000fe800078ec0ff */
[----:B------:R-:W-:Y:S11]  /*b170*/  ISETP.NE.AND P0, PT, R16, R0, PT ;  /* 0x000000001000720c */ /* 0x000ff60003f05270 */
[----:B------:R-:W-:Y:S02]  /*b180*/  @!UPT UIADD3 URZ, UPT, UPT, URZ, URZ, URZ ;  /* 0x000000fffffff290 */ /* 0x000fe4000fffe0ff */
[----:B--2---:R-:W-:Y:S05]  /*b190*/  @!P0 BRA `(.L_x_205) ;  /* 0x0000000000408947 */ /* 0x004fea0003800000 */
[----:B------:R-:W2:Y:S01]  /*b1a0*/  LDCU.64 UR8, c[0x4][0x80] ;  /* 0x01001000ff0877ac */ /* 0x000ea20008000a00 */
[----:B------:R-:W-:Y:S01]  /*b1b0*/  MOV R3, 0x0 ;  /* 0x0000000000037802 */ /* 0x000fe20000000f00 */
[----:B------:R-:W-:Y:S02]  /*b1c0*/  HFMA2 R12, -RZ, RZ, 0, 5.9604644775390625e-08 ;  /* 0x00000001ff0c7431 */ /* 0x000fe400000001ff */
[----:B------:R-:W-:Y:S02]  /*b1d0*/  IMAD.MOV.U32 R8, RZ, RZ, 0x192 ;  /* 0x00000192ff087424 */ /* 0x000fe400078e00ff */
[----:B------:R-:W-:Y:S01]  /*b1e0*/  IMAD.MOV.U32 R13, RZ, RZ, RZ ;  /* 0x000000ffff0d7224 */ /* 0x000fe200078e00ff */
[----:B------:R-:W4:Y:S01]  /*b1f0*/  LDCU.64 UR6, c[0x4][0x88] ;  /* 0x01001100ff0677ac */ /* 0x000f220008000a00 */
[----:B-1----:R-:W1:Y:S01]  /*b200*/  LDC.64 R2, c[0x4][R3] ;  /* 0x0100000003027b82 */ /* 0x002e620000000a00 */
[----:B------:R-:W5:Y:S01]  /*b210*/  LDCU.64 UR4, c[0x4][0x8] ;  /* 0x01000100ff0477ac */ /* 0x000f620008000a00 */
[----:B--2---:R-:W-:Y:S01]  /*b220*/  MOV R5, UR9 ;  /* 0x0000000900057c02 */ /* 0x004fe20008000f00 */
[----:B------:R-:W-:Y:S01]  /*b230*/  IMAD.U32 R4, RZ, RZ, UR8 ;  /* 0x00000008ff047e24 */ /* 0x000fe2000f8e00ff */
[----:B----4-:R-:W-:Y:S01]  /*b240*/  MOV R7, UR7 ;  /* 0x0000000700077c02 */ /* 0x010fe20008000f00 */
[----:B------:R-:W-:Y:S01]  /*b250*/  IMAD.U32 R6, RZ, RZ, UR6 ;  /* 0x00000006ff067e24 */ /* 0x000fe2000f8e00ff */
[----:B-----5:R-:W-:Y:S01]  /*b260*/  MOV R11, UR5 ;  /* 0x00000005000b7c02 */ /* 0x020fe20008000f00 */
[----:B------:R-:W-:Y:S02]  /*b270*/  IMAD.U32 R10, RZ, RZ, UR4 ;  /* 0x00000004ff0a7e24 */ /* 0x000fe4000f8e00ff */
[----:B------:R-:W-:Y:S07]  /*b280*/  LEPC R20, `(.L_x_205) ;  /* 0x000000001014794e */ /* 0x000fee0000000000 */
[----:B-1-3--:R-:W-:Y:S05]  /*b290*/  CALL.ABS.NOINC R2 ;  /* 0x0000000002007343 */ /* 0x00afea0003c00000 */
.L_x_205:
[----:B------:R-:W-:Y:S05]  /*b2a0*/  WARPSYNC.ALL ;  /* 0x0000000000007948 */ /* 0x000fea0003800000 */
[C---:B------:R-:W-:Y:S01]  /*b2b0*/  R2UR UR4, R74.reuse ;  /* 0x000000004a0472ca */ /* 0x040fe200000e0000 */
[----:B------:R-:W-:Y:S05]  /*b2c0*/  VIADD R0, R74, 0xffffffc0 ;  /* 0xffffffc04a007836 */ /* 0x000fea0000000000 */
[----:B------:R-:W-:Y:S04]  /*b2d0*/  SHF.R.U32.HI R0, RZ, 0x15, R0 ;  /* 0x00000015ff007819 */ /* 0x000fe80000011600 */
[----:B------:R-:W-:Y:S03]  /*b2e0*/  ISETP.NE.AND P0, PT, R16, R0, PT ;  /* 0x000000001000720c */ /* 0x000fe60003f05270 */
[----:B---3--:R-:W2:Y:S10]  /*b2f0*/  LDTM.x16 R24, tmem[UR4+-0x60] ;  /* 0xffffa004001879ee */ /* 0x008eb4000824ff00 */
[----:B--2---:R-:W-:Y:S05]  /*b300*/  @!P0 BRA `(.L_x_206) ;  /* 0x0000000000408947 */ /* 0x004fea0003800000 */
[----:B------:R-:W2:Y:S01]  /*b310*/  LDCU.64 UR8, c[0x4][0x80] ;  /* 0x01001000ff0877ac */ /* 0x000ea20008000a00 */
[----:B------:R-:W-:Y:S01]  /*b320*/  MOV R3, 0x0 ;  /* 0x0000000000037802 */ /* 0x000fe20000000f00 */
[----:B------:R-:W-:Y:S02]  /*b330*/  HFMA2 R12, -RZ, RZ, 0, 5.9604644775390625e-08 ;  /* 0x00000001ff0c7431 */ /* 0x000fe400000001ff */
[----:B------:R-:W-:Y:S02]  /*b340*/  IMAD.MOV.U32 R8, RZ, RZ, 0x192 ;  /* 0x00000192ff087424 */ /* 0x000fe400078e00ff */
[----:B------:R-:W-:Y:S01]  /*b350*/  IMAD.MOV.U32 R13, RZ, RZ, RZ ;  /* 0x000000ffff0d7224 */ /* 0x000fe200078e00ff */
[----:B------:R-:W3:Y:S01]  /*b360*/  LDCU.64 UR6, c[0x4][0x88] ;  /* 0x01001100ff0677ac */ /* 0x000ee20008000a00 */
[----:B-1----:R-:W1:Y:S01]  /*b370*/  LDC.64 R2, c[0x4][R3] ;  /* 0x0100000003027b82 */ /* 0x002e620000000a00 */
[----:B------:R-:W4:Y:S01]  /*b380*/  LDCU.64 UR4, c[0x4][0x8] ;  /* 0x01000100ff0477ac */ /* 0x000f220008000a00 */
[----:B--2---:R-:W-:Y:S01]  /*b390*/  MOV R5, UR9 ;  /* 0x0000000900057c02 */ /* 0x004fe20008000f00 */
[----:B------:R-:W-:Y:S01]  /*b3a0*/  IMAD.U32 R4, RZ, RZ, UR8 ;  /* 0x00000008ff047e24 */ /* 0x000fe2000f8e00ff */
[----:B---3--:R-:W-:Y:S01]  /*b3b0*/  MOV R7, UR7 ;  /* 0x0000000700077c02 */ /* 0x008fe20008000f00 */
[----:B------:R-:W-:Y:S01]  /*b3c0*/  IMAD.U32 R6, RZ, RZ, UR6 ;  /* 0x00000006ff067e24 */ /* 0x000fe2000f8e00ff */
[----:B----4-:R-:W-:Y:S01]  /*b3d0*/  MOV R11, UR5 ;  /* 0x00000005000b7c02 */ /* 0x010fe20008000f00 */
[----:B------:R-:W-:Y:S02]  /*b3e0*/  IMAD.U32 R10, RZ, RZ, UR4 ;  /* 0x00000004ff0a7e24 */ /* 0x000fe4000f8e00ff */
[----:B------:R-:W-:Y:S07]  /*b3f0*/  LEPC R20, `(.L_x_206) ;  /* 0x000000001014794e */ /* 0x000fee0000000000 */
[----:B-1----:R-:W-:Y:S05]  /*b400*/  CALL.ABS.NOINC R2 ;  /* 0x0000000002007343 */ /* 0x002fea0003c00000 */
.L_x_206:
[----:B------:R-:W-:Y:S01]  /*b410*/  LOP3.LUT R75, R75, 0xe0, RZ, 0xfc, !PT ;  /* 0x000000e04b4b7812 */ /* 0x000fe200078efcff */
[----:B------:R-:W-:Y:S05]  /*b420*/  WARPSYNC.ALL ;  /* 0x0000000000007948 */ /* 0x000fea0003800000 */
[----:B------:R-:W-:Y:S01]  /*b430*/  R2UR UR5, R75 ;  /* 0x000000004b0572ca */ /* 0x000fe200000e0000 */
[----:B------:R-:W2:Y:S01]  /*b440*/  S2R R72, SR_TID.X ;  /* 0x0000000000487919 */ /* 0x000ea20000002100 */
[----:B------:R-:W3:Y:S01]  /*b450*/  S2UR UR38, SR_CgaCtaId ;  /* 0x00000000002679c3 */ /* 0x000ee20000008800 */
[----:B------:R-:W-:Y:S01]  /*b460*/  UMOV UR4, 0x400 ;  /* 0x0000040000047882 */ /* 0x000fe20000000000 */
[----:B--2---:R-:W-:Y:S01]  /*b470*/  SHF.R.U32.HI R73, RZ, 0x1, R72 ;  /* 0x00000001ff497819 */ /* 0x004fe20000011648 */
[----:B---3--:R-:W-:Y:S03]  /*b480*/  ULEA UR36, UR38, UR4, 0x18 ;  /* 0x0000000426247291 */ /* 0x008fe6000f8ec0ff */
[----:B------:R-:W-:Y:S06]  /*b490*/  LOP3.LUT R73, R73, 0x40, RZ, 0xc0, !PT ;  /* 0x0000004049497812 */ /* 0x000fec00078ec0ff */
[----:B------:R-:W1:Y:S08]  /*b4a0*/  LDS.128 R12, [R73+UR36+0x29200] ;  /* 0x02920024490c7984 */ /* 0x000e700008000c00 */
[----:B------:R-:W2:Y:S08]  /*b4b0*/  LDS.128 R16, [R73+UR36+0x29210] ;  /* 0x0292102449107984 */ /* 0x000eb00008000c00 */
[----:B------:R-:W3:Y:S08]  /*b4c0*/  LDS.128 R8, [R73+UR36+0x29220] ;  /* 0x0292202449087984 */ /* 0x000ef00008000c00 */
[----:B------:R-:W4:Y:S08]  /*b4d0*/  LDS.128 R4, [R73+UR36+0x29230] ;  /* 0x0292302449047984 */ /* 0x000f300008000c00 */
[----:B------:R-:W5:Y:S01]  /*b4e0*/  LDS.128 R20, [R73+UR36+0x29280] ;  /* 0x0292802449147984 */ /* 0x000f620008000c00 */
[----:B-1----:R-:W-:Y:S01]  /*b4f0*/  FADD2 R2, R40.F32x2.HI_LO, R12.F32x2.HI_LO ;  /* 0x0000000c2802724b */ /* 0x002fe20000000000 */
[----:B------:R-:W-:Y:S01]  /*b500*/  SHF.R.U32.HI R40, RZ, 0x3, R72 ;  /* 0x00000003ff287819 */ /* 0x000fe20000011648 */
[----:B------:R-:W-:Y:S02]  /*b510*/  FADD2 R12, R42.F32x2.HI_LO, R14.F32x2.HI_LO ;  /* 0x0000000e2a0c724b */ /* 0x000fe40000000000 */
[----:B------:R-:W-:Y:S02]  /*b520*/  IMAD.U32 R41, R72, 0x10000, RZ ;  /* 0x0001000048297824 */ /* 0x000fe400078e00ff */
[----:B------:R-:W-:Y:S02]  /*b530*/  FMUL2 R2, R2.F32x2.HI_LO, R56.F32x2.HI_LO ;  /* 0x000000380202724a */ /* 0x000fe40000000000 */
[----:B------:R-:W-:Y:S01]  /*b540*/  FMUL2 R12, R12.F32x2.HI_LO, R58.F32x2.HI_LO ;  /* 0x0000003a0c0c724a */ /* 0x000fe20000000000 */
[----:B------:R-:W-:Y:S01]  /*b550*/  LOP3.LUT R0, R41, 0x600010, R40, 0xc8, !PT ;  /* 0x0060001029007812 */ /* 0x000fe200078ec828 */
[----:B--2---:R-:W-:Y:S01]  /*b560*/  FADD2 R14, R44.F32x2.HI_LO, R16.F32x2.HI_LO ;  /* 0x000000102c0e724b */ /* 0x004fe20000000000 */
[----:B------:R-:W-:Y:S02]  /*b570*/  F2FP.BF16.F32.PACK_AB R2, R3, R2 ;  /* 0x000000020302723e */ /* 0x000fe400000010ff */
[----:B------:R-:W-:Y:S01]  /*b580*/  LOP3.LUT R0, R0, 0x100, RZ, 0xfc, !PT ;  /* 0x0000010000007812 */ /* 0x000fe200078efcff */
[----:B------:R-:W-:Y:S01]  /*b590*/  FMUL2 R14, R14.F32x2.HI_LO, R60.F32x2.HI_LO ;  /* 0x0000003c0e0e724a */ /* 0x000fe20000000000 */
[----:B------:R-:W-:Y:S02]  /*b5a0*/  PRMT R42, R2, 0x7632, R42 ;  /* 0x00007632022a7816 */ /* 0x000fe4000000002a */
[----:B------:R-:W-:Y:S01]  /*b5b0*/  R2UR UR4, R0 ;  /* 0x00000000000472ca */ /* 0x000fe200000e0000 */
[----:B---3--:R-:W-:Y:S01]  /*b5c0*/  FADD2 R48, R48.F32x2.HI_LO, R8.F32x2.HI_LO ;  /* 0x000000083030724b */ /* 0x008fe20000000000 */
[----:B------:R-:W-:Y:S01]  /*b5d0*/  F2FP.BF16.F32.PACK_AB R0, R13, R12 ;  /* 0x0000000c0d00723e */ /* 0x000fe200000010ff */
[----:B------:R-:W-:Y:S02]  /*b5e0*/  FADD2 R12, R46.F32x2.HI_LO, R18.F32x2.HI_LO ;  /* 0x000000122e0c724b */ /* 0x000fe40000000000 */
[----:B------:R-:W1:Y:S01]  /*b5f0*/  LDS.128 R16, [R73+UR36+0x29290] ;  /* 0x0292902449107984 */ /* 0x000e620008000c00 */
[----:B------:R-:W-:Y:S01]  /*b600*/  PRMT R43, R0, 0x7632, R43 ;  /* 0x00007632002b7816 */ /* 0x000fe2000000002b */
[----:B------:R-:W-:Y:S01]  /*b610*/  FADD2 R50, R50.F32x2.HI_LO, R10.F32x2.HI_LO ;  /* 0x0000000a3232724b */ /* 0x000fe20000000000 */
[----:B------:R-:W-:Y:S01]  /*b620*/  PRMT R56, R0, 0x7610, R56 ;  /* 0x0000761000387816 */ /* 0x000fe20000000038 */
[----:B----4-:R-:W-:Y:S01]  /*b630*/  FADD2 R52, R52.F32x2.HI_LO, R4.F32x2.HI_LO ;  /* 0x000000043434724b */ /* 0x010fe20000000000 */
[----:B------:R-:W-:Y:S01]  /*b640*/  F2FP.BF16.F32.PACK_AB R0, R15, R14 ;  /* 0x0000000e0f00723e */ /* 0x000fe200000010ff */
[----:B------:R-:W-:Y:S02]  /*b650*/  FADD2 R54, R54.F32x2.HI_LO, R6.F32x2.HI_LO ;  /* 0x000000063636724b */ /* 0x000fe40000000000 */
[----:B------:R-:W2:Y:S01]  /*b660*/  LDS.128 R8, [R73+UR36+0x292a0] ;  /* 0x0292a02449087984 */ /* 0x000ea20008000c00 */
[----:B------:R-:W-:Y:S01]  /*b670*/  PRMT R57, R0, 0x7632, R57 ;  /* 0x0000763200397816 */ /* 0x000fe20000000039 */
[----:B------:R-:W-:Y:S01]  /*b680*/  FMUL2 R52, R52.F32x2.HI_LO, R68.F32x2.HI_LO ;  /* 0x000000443434724a */ /* 0x000fe20000000000 */
[----:B------:R-:W-:Y:S01]  /*b690*/  PRMT R58, R0, 0x7610, R58 ;  /* 0x00007610003a7816 */ /* 0x000fe2000000003a */
[----:B------:R-:W-:Y:S02]  /*b6a0*/  FMUL2 R54, R54.F32x2.HI_LO, R70.F32x2.HI_LO ;  /* 0x000000463636724a */ /* 0x000fe40000000000 */
[----:B------:R-:W-:Y:S01]  /*b6b0*/  FMUL2 R12, R12.F32x2.HI_LO, R62.F32x2.HI_LO ;  /* 0x0000003e0c0c724a */ /* 0x000fe20000000000 */
[----:B------:R-:W-:Y:S01]  /*b6c0*/  F2FP.BF16.F32.PACK_AB R52, R53, R52 ;  /* 0x000000343534723e */ /* 0x000fe200000010ff */
[----:B------:R-:W3:Y:S01]  /*b6d0*/  LDS.128 R4, [R73+UR36+0x292b0] ;  /* 0x0292b02449047984 */ /* 0x000ee20008000c00 */
[----:B------:R-:W-:Y:S01]  /*b6e0*/  F2FP.BF16.F32.PACK_AB R54, R55, R54 ;  /* 0x000000363736723e */ /* 0x000fe200000010ff */
[----:B-----5:R-:W-:Y:S01]  /*b6f0*/  FADD2 R26, R26.F32x2.HI_LO, R22.F32x2.HI_LO ;  /* 0x000000161a1a724b */ /* 0x020fe20000000000 */
[----:B------:R-:W-:Y:S01]  /*b700*/  PRMT R61, R52, 0x7632, R61 ;  /* 0x00007632343d7816 */ /* 0x000fe2000000003d */
[----:B------:R-:W-:Y:S01]  /*b710*/  FADD2 R24, R24.F32x2.HI_LO, R20.F32x2.HI_LO ;  /* 0x000000141818724b */ /* 0x000fe20000000000 */
[----:B------:R-:W-:Y:S01]  /*b720*/  PRMT R62, R52, 0x7610, R62 ;  /* 0x00007610343e7816 */ /* 0x000fe2000000003e */
[----:B------:R-:W-:Y:S01]  /*b730*/  FMUL2 R26, R26.F32x2.HI_LO, R78.F32x2.HI_LO ;  /* 0x0000004e1a1a724a */ /* 0x000fe20000000000 */
[----:B------:R-:W-:Y:S01]  /*b740*/  PRMT R63, R54, 0x7632, R63 ;  /* 0x00007632363f7816 */ /* 0x000fe2000000003f */
[----:B------:R-:W-:Y:S01]  /*b750*/  LDS.128 R44, [R73+UR36+0x29300] ;  /* 0x02930024492c7984 */ /* 0x000fe20008000c00 */
[----:B------:R-:W-:Y:S01]  /*b760*/  F2FP.BF16.F32.PACK_AB R12, R13, R12 ;  /* 0x0000000c0d0c723e */ /* 0x000fe200000010ff */
[----:B------:R-:W-:Y:S02]  /*b770*/  FMUL2 R24, R24.F32x2.HI_LO, R76.F32x2.HI_LO ;  /* 0x0000004c1818724a */ /* 0x000fe40000000000 */
[----:B------:R-:W-:Y:S01]  /*b780*/  FMUL2 R48, R48.F32x2.HI_LO, R64.F32x2.HI_LO ;  /* 0x000000403030724a */ /* 0x000fe20000000000 */
[----:B------:R-:W-:Y:S01]  /*b790*/  PRMT R64, R54, 0x7610, R64 ;  /* 0x0000761036407816 */ /* 0x000fe20000000040 */
[----:B------:R-:W-:Y:S01]  /*b7a0*/  FMUL2 R50, R50.F32x2.HI_LO, R66.F32x2.HI_LO ;  /* 0x000000423232724a */ /* 0x000fe20000000000 */
[----:B------:R-:W-:Y:S01]  /*b7b0*/  F2FP.BF16.F32.PACK_AB R24, R25, R24 ;  /* 0x000000181918723e */ /* 0x000fe200000010ff */
[----:B------:R-:W4:Y:S01]  /*b7c0*/  LDS.128 R52, [R73+UR36+0x29310] ;  /* 0x0293102449347984 */ /* 0x000f220008000c00 */
[----:B------:R-:W-:Y:S02]  /*b7d0*/  F2FP.BF16.F32.PACK_AB R0, R49, R48 ;  /* 0x000000303100723e */ /* 0x000fe400000010ff */
[----:B------:R-:W-:Y:S02]  /*b7e0*/  PRMT R59, R12, 0x7632, R59 ;  /* 0x000076320c3b7816 */ /* 0x000fe4000000003b */
[C---:B------:R-:W-:Y:S02]  /*b7f0*/  PRMT R48, R0.reuse, 0x7632, R48 ;  /* 0x0000763200307816 */ /* 0x040fe40000000030 */
[----:B------:R-:W-:Y:S01]  /*b800*/  PRMT R49, R0, 0x7610, R49 ;  /* 0x0000761000317816 */ /* 0x000fe20000000031 */
[----:B-1----:R-:W-:Y:S01]  /*b810*/  FADD2 R28, R28.F32x2.HI_LO, R16.F32x2.HI_LO ;  /* 0x000000101c1c724b */ /* 0x002fe20000000000 */
[----:B------:R-:W-:Y:S01]  /*b820*/  F2FP.BF16.F32.PACK_AB R0, R27, R26 ;  /* 0x0000001a1b00723e */ /* 0x000fe200000010ff */
[----:B------:R-:W-:Y:S01]  /*b830*/  FADD2 R30, R30.F32x2.HI_LO, R18.F32x2.HI_LO ;  /* 0x000000121e1e724b */ /* 0x000fe20000000000 */
[----:B------:R-:W-:Y:S01]  /*b840*/  PRMT R60, R12, 0x7610, R60 ;  /* 0x000076100c3c7816 */ /* 0x000fe2000000003c */
[----:B------:R-:W-:Y:S01]  /*b850*/  FMUL2 R28, R28.F32x2.HI_LO, R82.F32x2.HI_LO ;  /* 0x000000521c1c724a */ /* 0x000fe20000000000 */
[----:B------:R-:W-:Y:S01]  /*b860*/  PRMT R67, R0, 0x7632, R67 ;  /* 0x0000763200437816 */ /* 0x000fe20000000043 */
[----:B------:R-:W-:Y:S01]  /*b870*/  FMUL2 R30, R30.F32x2.HI_LO, R86.F32x2.HI_LO ;  /* 0x000000561e1e724a */ /* 0x000fe20000000000 */
[----:B------:R-:W-:Y:S01]  /*b880*/  PRMT R68, R0, 0x7610, R68 ;  /* 0x0000761000447816 */ /* 0x000fe20000000044 */
[----:B--2---:R-:W-:Y:S01]  /*b890*/  FADD2 R32, R32.F32x2.HI_LO, R8.F32x2.HI_LO ;  /* 0x000000082020724b */ /* 0x004fe20000000000 */
[----:B------:R-:W-:Y:S01]  /*b8a0*/  F2FP.BF16.F32.PACK_AB R0, R29, R28 ;  /* 0x0000001c1d00723e */ /* 0x000fe200000010ff */
[----:B------:R-:W-:Y:S01]  /*b8b0*/  FADD2 R34, R34.F32x2.HI_LO, R10.F32x2.HI_LO ;  /* 0x0000000a2222724b */ /* 0x000fe20000000000 */
[----:B------:R-:W-:Y:S01]  /*b8c0*/  F2FP.BF16.F32.PACK_AB R3, R31, R30 ;  /* 0x0000001e1f03723e */ /* 0x000fe200000010ff */
[----:B------:R-:W-:Y:S01]  /*b8d0*/  FMUL2 R32, R32.F32x2.HI_LO, R80.F32x2.HI_LO ;  /* 0x000000502020724a */ /* 0x000fe20000000000 */
[C---:B------:R-:W-:Y:S01]  /*b8e0*/  PRMT R65, R24.reuse, 0x7632, R65 ;  /* 0x0000763218417816 */ /* 0x040fe20000000041 */
[----:B------:R-:W1:Y:S01]  /*b8f0*/  LDS.128 R28, [R73+UR36+0x29320] ;  /* 0x02932024491c7984 */ /* 0x000e620008000c00 */
[----:B------:R-:W-:Y:S01]  /*b900*/  PRMT R66, R24, 0x7610, R66 ;  /* 0x0000761018427816 */ /* 0x000fe20000000042 */
[----:B------:R-:W-:Y:S01]  /*b910*/  FMUL2 R34, R34.F32x2.HI_LO, R84.F32x2.HI_LO ;  /* 0x000000542222724a */ /* 0x000fe20000000000 */
[----:B------:R-:W-:Y:S01]  /*b920*/  PRMT R69, R0, 0x7632, R69 ;  /* 0x0000763200457816 */ /* 0x000fe20000000045 */
[----:B---3--:R-:W-:Y:S01]  /*b930*/  FADD2 R36, R36.F32x2.HI_LO, R4.F32x2.HI_LO ;  /* 0x000000042424724b */ /* 0x008fe20000000000 */
[----:B------:R-:W-:Y:S01]  /*b940*/  PRMT R70, R0, 0x7610, R70 ;  /* 0x0000761000467816 */ /* 0x000fe20000000046 */
[----:B------:R-:W-:Y:S01]  /*b950*/  FADD2 R38, R38.F32x2.HI_LO, R6.F32x2.HI_LO ;  /* 0x000000062626724b */ /* 0x000fe20000000000 */
[C---:B------:R-:W-:Y:S01]  /*b960*/  PRMT R71, R3.reuse, 0x7632, R71 ;  /* 0x0000763203477816 */ /* 0x040fe20000000047 */
[----:B------:R-:W4:Y:S01]  /*b970*/  LDTM.x16 R12, tmem[UR5] ;  /* 0x00000005000c79ee */ /* 0x000f220008240000 */
[----:B------:R-:W-:Y:S01]  /*b980*/  PRMT R74, R3, 0x7610, R74 ;  /* 0x00007610034a7816 */ /* 0x000fe2000000004a */
[----:B------:R-:W-:Y:S01]  /*b990*/  FMUL2 R36, R36.F32x2.HI_LO, R88.F32x2.HI_LO ;  /* 0x000000582424724a */ /* 0x000fe20000000000 */
[----:B------:R-:W-:Y:S01]  /*b9a0*/  F2FP.BF16.F32.PACK_AB R0, R33, R32 ;  /* 0x000000202100723e */ /* 0x000fe200000010ff */
[----:B------:R-:W-:Y:S01]  /*b9b0*/  FMUL2 R38, R38.F32x2.HI_LO, R90.F32x2.HI_LO ;  /* 0x0000005a2626724a */ /* 0x000fe20000000000 */
[----:B------:R-:W-:Y:S01]  /*b9c0*/  F2FP.BF16.F32.PACK_AB R3, R35, R34 ;  /* 0x000000222303723e */ /* 0x000fe200000010ff */
[----:B------:R-:W-:Y:S01]  /*b9d0*/  UMOV UR5, 0x33334444 ;  /* 0x3333444400057882 */ /* 0x000fe20000000000 */
[C---:B------:R-:W-:Y:S01]  /*b9e0*/  PRMT R75, R0.reuse, 0x7632, R75 ;  /* 0x00007632004b7816 */ /* 0x040fe2000000004b */
[----:B------:R-:W2:Y:S01]  /*b9f0*/  LDS.128 R32, [R73+UR36+0x29330] ;  /* 0x0293302449207984 */ /* 0x000ea20008000c00 */
[----:B------:R-:W-:Y:S02]  /*ba00*/  PRMT R76, R0, 0x7610, R76 ;  /* 0x00007610004c7816 */ /* 0x000fe4000000004c */
[C---:B------:R-:W-:Y:S02]  /*ba10*/  PRMT R77, R3.reuse, 0x7632, R77 ;  /* 0x00007632034d7816 */ /* 0x040fe4000000004d */
[----:B------:R-:W-:Y:S02]  /*ba20*/  PRMT R78, R3, 0x7610, R78 ;  /* 0x00007610034e7816 */ /* 0x000fe4000000004e */
[----:B------:R-:W-:Y:S02]  /*ba30*/  F2FP.BF16.F32.PACK_AB R0, R37, R36 ;  /* 0x000000242500723e */ /* 0x000fe400000010ff */
[----:B------:R-:W-:Y:S02]  /*ba40*/  F2FP.BF16.F32.PACK_AB R3, R39, R38 ;  /* 0x000000262703723e */ /* 0x000fe400000010ff */
[C---:B------:R-:W-:Y:S01]  /*ba50*/  PRMT R79, R0.reuse, 0x7632, R79 ;  /* 0x00007632004f7816 */ /* 0x040fe2000000004f */
[----:B------:R-:W-:Y:S01]  /*ba60*/  LDS.128 R36, [R73+UR36+0x29380] ;  /* 0x0293802449247984 */ /* 0x000fe20008000c00 */
[----:B------:R-:W-:Y:S02]  /*ba70*/  PRMT R80, R0, 0x7610, R80 ;  /* 0x0000761000507816 */ /* 0x000fe40000000050 */
[----:B------:R-:W-:Y:S01]  /*ba80*/  PRMT R81, R3, 0x7632, R81 ;  /* 0x0000763203517816 */ /* 0x000fe20000000051 */
[----:B----4-:R-:W-:Y:S01]  /*ba90*/  FADD2 R16, R16.F32x2.HI_LO, R52.F32x2.HI_LO ;  /* 0x000000341010724b */ /* 0x010fe20000000000 */
[----:B------:R-:W-:Y:S01]  /*baa0*/  PRMT R82, R3, 0x7610, R82 ;  /* 0x0000761003527816 */ /* 0x000fe20000000052 */
[----:B------:R-:W-:Y:S01]  /*bab0*/  FADD2 R18, R18.F32x2.HI_LO, R54.F32x2.HI_LO ;  /* 0x000000361212724b */ /* 0x000fe20000000000 */
[----:B------:R-:W-:Y:S01]  /*bac0*/  F2FP.BF16.F32.PACK_AB R50, R51, R50 ;  /* 0x000000323332723e */ /* 0x000fe200000010ff */
[----:B------:R-:W3:Y:S01]  /*bad0*/  LDS.128 R52, [R73+UR36+0x29390] ;  /* 0x0293902449347984 */ /* 0x000ee20008000c00 */
[----:B------:R-:W-:Y:S02]  /*bae0*/  FADD2 R12, R12.F32x2.HI_LO, R44.F32x2.HI_LO ;  /* 0x0000002c0c0c724b */ /* 0x000fe40000000000 */
[----:B------:R-:W-:Y:S01]  /*baf0*/  PRMT R51, R50, 0x7632, R51 ;  /* 0x0000763232337816 */ /* 0x000fe20000000033 */
[----:B------:R-:W-:Y:S02]  /*bb00*/  FMUL2 R44, R16.F32x2.HI_LO, R98.F32x2.HI_LO ;  /* 0x00000062102c724a */ /* 0x000fe40000000000 */
[----:B------:R-:W-:Y:S02]  /*bb10*/  FMUL2 R12, R12.F32x2.HI_LO, R92.F32x2.HI_LO ;  /* 0x0000005c0c0c724a */ /* 0x000fe40000000000 */
[----:B-1----:R-:W-:Y:S02]  /*bb20*/  FADD2 R20, R20.F32x2.HI_LO, R28.F32x2.HI_LO ;  /* 0x0000001c1414724b */ /* 0x002fe40000000000 */
[----:B------:R-:W-:Y:S01]  /*bb30*/  FADD2 R22, R22.F32x2.HI_LO, R30.F32x2.HI_LO ;  /* 0x0000001e1616724b */ /* 0x000fe20000000000 */
[----:B------:R-:W-:Y:S01]  /*bb40*/  F2FP.BF16.F32.PACK_AB R3, R13, R12 ;  /* 0x0000000c0d03723e */ /* 0x000fe200000010ff */
[----:B------:R-:W1:Y:S01]  /*bb50*/  LDS.128 R28, [R73+UR36+0x293a0] ;  /* 0x0293a024491c7984 */ /* 0x000e620008000c00 */
[----:B------:R-:W-:Y:S02]  /*bb60*/  FADD2 R14, R14.F32x2.HI_LO, R46.F32x2.HI_LO ;  /* 0x0000002e0e0e724b */ /* 0x000fe40000000000 */
[----:B------:R-:W-:Y:S01]  /*bb70*/  PRMT R83, R3, 0x7632, R83 ;  /* 0x0000763203537816 */ /* 0x000fe20000000053 */
[----:B------:R-:W-:Y:S01]  /*bb80*/  FMUL2 R46, R18.F32x2.HI_LO, R102.F32x2.HI_LO ;  /* 0x00000066122e724a */ /* 0x000fe20000000000 */
[----:B------:R-:W-:Y:S01]  /*bb90*/  PRMT R84, R3, 0x7610, R84 ;  /* 0x0000761003547816 */ /* 0x000fe20000000054 */
[----:B------:R-:W-:Y:S02]  /*bba0*/  FMUL2 R14, R14.F32x2.HI_LO, R94.F32x2.HI_LO ;  /* 0x0000005e0e0e724a */ /* 0x000fe40000000000 */
[----:B--2---:R-:W-:Y:S01]  /*bbb0*/  FADD2 R24, R24.F32x2.HI_LO, R32.F32x2.HI_LO ;  /* 0x000000201818724b */ /* 0x004fe20000000000 */
[----:B------:R-:W-:Y:S01]  /*bbc0*/  F2FP.BF16.F32.PACK_AB R3, R47, R46 ;  /* 0x0000002e2f03723e */ /* 0x000fe200000010ff */
[----:B------:R-:W-:Y:S01]  /*bbd0*/  FMUL2 R20, R20.F32x2.HI_LO, R96.F32x2.HI_LO ;  /* 0x000000601414724a */ /* 0x000fe20000000000 */
[----:B------:R-:W-:Y:S01]  /*bbe0*/  F2FP.BF16.F32.PACK_AB R0, R15, R14 ;  /* 0x0000000e0f00723e */ /* 0x000fe200000010ff */
[----:B------:R-:W-:Y:S01]  /*bbf0*/  FMUL2 R22, R22.F32x2.HI_LO, R100.F32x2.HI_LO ;  /* 0x000000641616724a */ /* 0x000fe20000000000 */
[----:B------:R-:W-:Y:S01]  /*bc00*/  PRMT R46, R3, 0x7632, R46 ;  /* 0x00007632032e7816 */ /* 0x000fe2000000002e */
[----:B------:R-:W3:Y:S01]  /*bc10*/  LDTM.x16 R4, tmem[UR4] ;  /* 0x00000004000479ee */ /* 0x000ee20008240000 */
[C---:B------:R-:W-:Y:S01]  /*bc20*/  PRMT R85, R0.reuse, 0x7632, R85 ;  /* 0x0000763200557816 */ /* 0x040fe20000000055 */
[----:B------:R-:W-:Y:S01]  /*bc30*/  USHF.L.U32 UR4, UR39, 0x2, URZ ;  /* 0x0000000227047899 */ /* 0x000fe200080006ff */
[----:B------:R-:W-:Y:S02]  /*bc40*/  PRMT R86, R0, 0x7610, R86 ;  /* 0x0000761000567816 */ /* 0x000fe40000000056 */
[----:B------:R-:W-:Y:S02]  /*bc50*/  F2FP.BF16.F32.PACK_AB R0, R45, R44 ;  /* 0x0000002c2d00723e */ /* 0x000fe400000010ff */
[----:B------:R-:W-:Y:S02]  /*bc60*/  PRMT R47, R3, 0x7610, R47 ;  /* 0x00007610032f7816 */ /* 0x000fe4000000002f */
[C---:B------:R-:W-:Y:S02]  /*bc70*/  PRMT R44, R0.reuse, 0x7632, R44 ;  /* 0x00007632002c7816 */ /* 0x040fe4000000002c */
[----:B------:R-:W-:Y:S02]  /*bc80*/  PRMT R45, R0, 0x7610, R45 ;  /* 0x00007610002d7816 */ /* 0x000fe4000000002d */
[----:B------:R-:W-:Y:S01]  /*bc90*/  F2FP.BF16.F32.PACK_AB R0, R21, R20 ;  /* 0x000000141500723e */ /* 0x000fe200000010ff */
[----:B------:R-:W-:Y:S01]  /*bca0*/  FADD2 R20, R26.F32x2.HI_LO, R34.F32x2.HI_LO ;  /* 0x000000221a14724b */ /* 0x000fe20000000000 */
[----:B------:R-:W-:Y:S01]  /*bcb0*/  F2FP.BF16.F32.PACK_AB R3, R23, R22 ;  /* 0x000000161703723e */ /* 0x000fe200000010ff */
[----:B------:R-:W-:Y:S01]  /*bcc0*/  FMUL2 R22, R24.F32x2.HI_LO, R104.F32x2.HI_LO ;  /* 0x000000681816724a */ /* 0x000fe20000000000 */
[C---:B------:R-:W-:Y:S01]  /*bcd0*/  PRMT R32, R0.reuse, 0x7632, R32 ;  /* 0x0000763200207816 */ /* 0x040fe20000000020 */
[----:B------:R-:W2:Y:S01]  /*bce0*/  LDS.128 R24, [R73+UR36+0x293b0] ;  /* 0x0293b02449187984 */ /* 0x000ea20008000c00 */
[----:B------:R-:W-:Y:S01]  /*bcf0*/  PRMT R33, R0, 0x7610, R33 ;  /* 0x0000761000217816 */ /* 0x000fe20000000021 */
[----:B------:R-:W-:Y:S01]  /*bd00*/  NOP ;  /* 0x0000000000007918 */ /* 0x000fe20000000000 */
[----:B------:R-:W-:Y:S01]  /*bd10*/  F2FP.BF16.F32.PACK_AB R22, R23, R22 ;  /* 0x000000161716723e */ /* 0x000fe200000010ff */
[----:B------:R-:W-:Y:S01]  /*bd20*/  FMUL2 R20, R20.F32x2.HI_LO, R106.F32x2.HI_LO ;  /* 0x0000006a1414724a */ /* 0x000fe20000000000 */
[----:B------:R-:W-:Y:S01]  /*bd30*/  PRMT R34, R3, 0x7632, R34 ;  /* 0x0000763203227816 */ /* 0x000fe20000000022 */
[----:B---3--:R-:W-:Y:S01]  /*bd40*/  FADD2 R10, R10.F32x2.HI_LO, R54.F32x2.HI_LO ;  /* 0x000000360a0a724b */ /* 0x008fe20000000000 */
[----:B------:R-:W-:Y:S01]  /*bd50*/  PRMT R35, R3, 0x7610, R35 ;  /* 0x0000761003237816 */ /* 0x000fe20000000023 */
[----:B------:R-:W-:Y:S01]  /*bd60*/  IMAD.U32 R54, RZ, RZ, UR4 ;  /* 0x00000004ff367e24 */ /* 0x000fe2000f8e00ff */
[----:B------:R-:W-:Y:S01]  /*bd70*/  F2FP.BF16.F32.PACK_AB R20, R21, R20 ;  /* 0x000000141514723e */ /* 0x000fe200000010ff */
[----:B------:R-:W-:Y:S01]  /*bd80*/  FADD2 R4, R4.F32x2.HI_LO, R36.F32x2.HI_LO ;  /* 0x000000240404724b */ /* 0x000fe20000000000 */
[----:B------:R-:W-:Y:S01]  /*bd90*/  PRMT R23, R22, 0x7632, R23 ;  /* 0x0000763216177816 */ /* 0x000fe20000000017 */
[----:B------:R-:W-:Y:S01]  /*bda0*/  FADD2 R6, R6.F32x2.HI_LO, R38.F32x2.HI_LO ;  /* 0x000000260606724b */ /* 0x000fe20000000000 */
[----:B------:R-:W-:Y:S01]  /*bdb0*/  R2UR UR4, R54 ;  /* 0x00000000360472ca */ /* 0x000fe200000e0000 */
[----:B------:R-:W-:Y:S01]  /*bdc0*/  FADD2 R8, R8.F32x2.HI_LO, R52.F32x2.HI_LO ;  /* 0x000000340808724b */ /* 0x000fe20000000000 */
[----:B------:R-:W-:Y:S01]  /*bdd0*/  PRMT R36, R20, 0x7632, R36 ;  /* 0x0000763214247816 */ /* 0x000fe20000000024 */
[----:B-1----:R-:W-:Y:S01]  /*bde0*/  FADD2 R12, R12.F32x2.HI_LO, R28.F32x2.HI_LO ;  /* 0x0000001c0c0c724b */ /* 0x002fe20000000000 */
[----:B------:R-:W-:Y:S01]  /*bdf0*/  PRMT R37, R20, 0x7610, R37 ;  /* 0x0000761014257816 */ /* 0x000fe20000000025 */
[----:B------:R-:W-:Y:S02]  /*be00*/  FADD2 R14, R14.F32x2.HI_LO, R30.F32x2.HI_LO ;  /* 0x0000001e0e0e724b */ /* 0x000fe40000000000 */
[----:B------:R-:W-:Y:S02]  /*be10*/  FMUL2 R4, R4.F32x2.HI_LO, R108.F32x2.HI_LO ;  /* 0x0000006c0404724a */ /* 0x000fe40000000000 */
[----:B------:R-:W-:Y:S02]  /*be20*/  FMUL2 R6, R6.F32x2.HI_LO, R110.F32x2.HI_LO ;  /* 0x0000006e0606724a */ /* 0x000fe40000000000 */
[----:B------:R-:W-:Y:S01]  /*be30*/  FMUL2 R8, R8.F32x2.HI_LO, R112.F32x2.HI_LO ;  /* 0x000000700808724a */ /* 0x000fe20000000000 */
[----:B------:R-:W-:Y:S01]  /*be40*/  F2FP.BF16.F32.PACK_AB R4, R5, R4 ;  /* 0x000000040504723e */ /* 0x000fe200000010ff */
[----:B------:R-:W-:Y:S01]  /*be50*/  USHF.R.U64 UR4, UR5, UR4, 0x123333 ;  /* 0x0012333305047499 */ /* 0x000fe20008001204 */
[----:B------:R-:W-:Y:S01]  /*be60*/  F2FP.BF16.F32.PACK_AB R6, R7, R6 ;  /* 0x000000060706723e */ /* 0x000fe200000010ff */
[----:B------:R-:W-:Y:S01]  /*be70*/  FMUL2 R10, R10.F32x2.HI_LO, R114.F32x2.HI_LO ;  /* 0x000000720a0a724a */ /* 0x000fe20000000000 */
[----:B------:R-:W-:Y:S01]  /*be80*/  F2FP.BF16.F32.PACK_AB R8, R9, R8 ;  /* 0x000000080908723e */ /* 0x000fe200000010ff */
[----:B------:R-:W-:Y:S01]  /*be90*/  ULOP3.LUT UR37, UR4, 0x7, URZ, 0xc0, !UPT ;  /* 0x0000000704257892 */ /* 0x000fe2000f8ec0ff */
[----:B------:R-:W-:Y:S01]  /*bea0*/  PRMT R38, R4, 0x7632, R38 ;  /* 0x0000763204267816 */ /* 0x000fe20000000026 */
[----:B------:R-:W-:Y:S01]  /*beb0*/  FMUL2 R12, R12.F32x2.HI_LO, R116.F32x2.HI_LO ;  /* 0x000000740c0c724a */ /* 0x000fe20000000000 */
[----:B------:R-:W-:Y:S01]  /*bec0*/  F2FP.BF16.F32.PACK_AB R10, R11, R10 ;  /* 0x0000000a0b0a723e */ /* 0x000fe200000010ff */
[----:B------:R-:W-:Y:S01]  /*bed0*/  UISETP.NE.AND UP0, UPT, UR37, 0x3, UPT ;  /* 0x000000032500788c */ /* 0x000fe2000bf05270 */
[----:B------:R-:W-:Y:S01]  /*bee0*/  PRMT R39, R4, 0x7610, R39 ;  /* 0x0000761004277816 */ /* 0x000fe20000000027 */
[----:B------:R-:W-:Y:S01]  /*bef0*/  FMUL2 R14, R14.F32x2.HI_LO, R118.F32x2.HI_LO ;  /* 0x000000760e0e724a */ /* 0x000fe20000000000 */
[----:B------:R-:W-:Y:S02]  /*bf00*/  F2FP.BF16.F32.PACK_AB R12, R13, R12 ;  /* 0x0000000c0d0c723e */ /* 0x000fe400000010ff */
[----:B------:R-:W-:Y:S01]  /*bf10*/  PRMT R52, R6, 0x7632, R52 ;  /* 0x0000763206347816 */ /* 0x000fe20000000034 */
[----:B--2---:R-:W-:Y:S01]  /*bf20*/  FADD2 R16, R16.F32x2.HI_LO, R24.F32x2.HI_LO ;  /* 0x000000181010724b */ /* 0x004fe20000000000 */
[----:B------:R-:W-:Y:S01]  /*bf30*/  F2FP.BF16.F32.PACK_AB R14, R15, R14 ;  /* 0x0000000e0f0e723e */ /* 0x000fe200000010ff */
[----:B------:R-:W-:Y:S01]  /*bf40*/  FADD2 R18, R18.F32x2.HI_LO, R26.F32x2.HI_LO ;  /* 0x0000001a1212724b */ /* 0x000fe20000000000 */
[----:B------:R-:W-:Y:S01]  /*bf50*/  PRMT R53, R6, 0x7610, R53 ;  /* 0x0000761006357816 */ /* 0x000fe20000000035 */
[----:B------:R-:W-:Y:S01]  /*bf60*/  FMUL2 R16, R16.F32x2.HI_LO, R120.F32x2.HI_LO ;  /* 0x000000781010724a */ /* 0x000fe20000000000 */
[----:B------:R-:W-:Y:S01]  /*bf70*/  PRMT R28, R8, 0x7632, R28 ;  /* 0x00007632081c7816 */ /* 0x000fe2000000001c */
[----:B------:R-:W-:Y:S01]  /*bf80*/  FMUL2 R18, R18.F32x2.HI_LO, R122.F32x2.HI_LO ;  /* 0x0000007a1212724a */ /* 0x000fe20000000000 */
[----:B------:R-:W-:Y:S02]  /*bf90*/  PRMT R29, R8, 0x7610, R29 ;  /* 0x00007610081d7816 */ /* 0x000fe4000000001d */
[----:B------:R-:W-:Y:S02]  /*bfa0*/  F2FP.BF16.F32.PACK_AB R16, R17, R16 ;  /* 0x000000101110723e */ /* 0x000fe400000010ff */
[----:B------:R-:W-:Y:S02]  /*bfb0*/  F2FP.BF16.F32.PACK_AB R18, R19, R18 ;  /* 0x000000121312723e */ /* 0x000fe400000010ff */
[C---:B------:R-:W-:Y:S02]  /*bfc0*/  PRMT R30, R10.reuse, 0x7632, R30 ;  /* 0x000076320a1e7816 */ /* 0x040fe4000000001e */
[----:B------:R-:W-:Y:S02]  /*bfd0*/  PRMT R31, R10, 0x7610, R31 ;  /* 0x000076100a1f7816 */ /* 0x000fe4000000001f */
[C---:B------:R-:W-:Y:S02]  /*bfe0*/  PRMT R24, R12.reuse, 0x7632, R24 ;  /* 0x000076320c187816 */ /* 0x040fe40000000018 */
[----:B------:R-:W-:Y:S02]  /*bff0*/  PRMT R25, R12, 0x7610, R25 ;  /* 0x000076100c197816 */ /* 0x000fe40000000019 */
[C---:B------:R-:W-:Y:S02]  /*c000*/  PRMT R17, R14.reuse, 0x7632, R17 ;  /* 0x000076320e117816 */ /* 0x040fe40000000011 */
[----:B------:R-:W-:Y:S02]  /*c010*/  PRMT R26, R14, 0x7610, R26 ;  /* 0x000076100e1a7816 */ /* 0x000fe4000000001a */
[----:B------:R-:W-:Y:S02]  /*c020*/  PRMT R19, R16, 0x7632, R19 ;  /* 0x0000763210137816 */ /* 0x000fe40000000013 */
[----:B------:R-:W-:Y:S01]  /*c030*/  PRMT R27, R18, 0x7632, R27 ;  /* 0x00007632121b7816 */ /* 0x000fe2000000001b */
[----:B------:R-:W-:Y:S06]  /*c040*/  BRA.U !UP0, `(.L_x_207) ;  /* 0x0000000108087547 */ /* 0x000fec000b800000 */
[----:B------:R-:W-:Y:S05]  /*c050*/  BPT.TRAP 0x1 ;  /* 0x000000040000795c */ /* 0x000fea0000300000 */
[----:B------:R-:W-:Y:S05]  /*c060*/  BPT.TRAP 0x1 ;  /* 0x000000040000795c */ /* 0x000fea0000300000 */
.L_x_207:
[----:B------:R-:W-:Y:S04]  /*c070*/  UIADD3 UR4, UPT, UPT, UR36, 0x29868, URZ ;  /* 0x0002986824047890 */ /* 0x000fe8000fffe0ff */
[----:B------:R-:W-:Y:S09]  /*c080*/  UPRMT UR4, UR38, 0x654, UR4 ;  /* 0x0000065426047896 */ /* 0x000ff20008000004 */
[----:B------:R-:W-:Y:S01]  /*c090*/  SYNCS.ARRIVE.TRANS64.RED.A1T0 RZ, [UR4], RZ ;  /* 0x000000ffffff79a7 */ /* 0x000fe20008100404 */
[----:B------:R-:W-:Y:S04]  /*c0a0*/  UIADD3 UR4, UPT, UPT, UR36, 0x19000, URZ ;  /* 0x0001900024047890 */ /* 0x000fe8000fffe0ff */
[----:B------:R-:W-:Y:S09]  /*c0b0*/  ULOP3.LUT UP0, URZ, UR4, 0x3f0, URZ, 0xc0, !UPT ;  /* 0x000003f004ff7892 */ /* 0x000ff2000f80c0ff */
[----:B------:R-:W-:Y:S05]  /*c0c0*/  BRA.U !UP0, `(.L_x_208) ;  /* 0x0000000108407547 */ /* 0x000fea000b800000 */
        /* <DEDUP_REMOVED lines=16> */
.L_x_208:
[C---:B------:R-:W-:Y:S01]  /*c1d0*/  LOP3.LUT P0, RZ, R72.reuse, 0x2, RZ, 0xc0, !PT ;  /* 0x0000000248ff7812 */ /* 0x040fe2000780c0ff */
[C---:B------:R-:W-:Y:S01]  /*c1e0*/  IMAD.SHL.U32 R3, R72.reuse, 0x40, RZ ;  /* 0x0000004048037824 */ /* 0x040fe200078e00ff */
[----:B------:R-:W-:Y:S01]  /*c1f0*/  SHF.R.U32.HI R5, RZ, 0x7, R72 ;  /* 0x00000007ff057819 */ /* 0x000fe20000011648 */
[----:B------:R-:W-:Y:S01]  /*c200*/  IMAD.SHL.U32 R0, R72, 0x8, RZ ;  /* 0x0000000848007824 */ /* 0x000fe200078e00ff */
[----:B------:R-:W-:Y:S01]  /*c210*/  LOP3.LUT R42, R42, 0xffff, RZ, 0xc0, !PT ;  /* 0x0000ffff2a2a7812 */ /* 0x000fe200078ec0ff */
[----:B------:R-:W-:Y:S01]  /*c220*/  IMAD.U32 R81, R81, 0x10000, RZ ;  /* 0x0001000051517824 */ /* 0x000fe200078e00ff */
[----:B------:R-:W-:Y:S01]  /*c230*/  LOP3.LUT R4, R3, 0x1c0, RZ, 0xc0, !PT ;  /* 0x000001c003047812 */ /* 0x000fe200078ec0ff */
[----:B------:R-:W-:Y:S01]  /*c240*/  IMAD.U32 R52, R52, 0x10000, RZ ;  /* 0x0001000034347824 */ /* 0x000fe200078e00ff */
[----:B------:R-:W-:Y:S01]  /*c250*/  LOP3.LUT R57, R57, 0xffff, RZ, 0xc0, !PT ;  /* 0x0000ffff39397812 */ /* 0x000fe200078ec0ff */
[----:B------:R-:W-:Y:S01]  /*c260*/  IMAD.U32 R43, R43, 0x10000, RZ ;  /* 0x000100002b2b7824 */ /* 0x000fe200078e00ff */
[----:B------:R-:W-:Y:S01]  /*c270*/  LOP3.LUT R0, R4, 0x38, R0, 0xf8, !PT ;  /* 0x0000003804007812 */ /* 0x000fe200078ef800 */
[----:B------:R-:W-:Y:S01]  /*c280*/  IMAD.U32 R51, R51, 0x10000, RZ ;  /* 0x0001000033337824 */ /* 0x000fe200078e00ff */
[----:B------:R-:W-:Y:S01]  /*c290*/  LOP3.LUT R4, R72, 0x1, RZ, 0xc0, !PT ;  /* 0x0000000148047812 */ /* 0x000fe200078ec0ff */
[----:B------:R-:W-:Y:S01]  /*c2a0*/  IMAD.U32 R63, R63, 0x10000, RZ ;  /* 0x000100003f3f7824 */ /* 0x000fe200078e00ff */
[----:B------:R-:W-:Y:S01]  /*c2b0*/  LOP3.LUT R0, R0, 0x1e00, R3, 0xf8, !PT ;  /* 0x00001e0000007812 */ /* 0x000fe200078ef803 */
[----:B------:R-:W-:Y:S01]  /*c2c0*/  IMAD.MOV.U32 R3, RZ, RZ, 0x10 ;  /* 0x00000010ff037424 */ /* 0x000fe200078e00ff */
[----:B------:R-:W-:Y:S01]  /*c2d0*/  LOP3.LUT R5, R5, 0x1, RZ, 0xc0, !PT ;  /* 0x0000000105057812 */ /* 0x000fe200078ec0ff */
[----:B------:R-:W-:Y:S01]  /*c2e0*/  IMAD.U32 R67, R67, 0x10000, RZ ;  /* 0x0001000043437824 */ /* 0x000fe200078e00ff */
[----:B------:R-:W-:Y:S01]  /*c2f0*/  LEA R8, P1, R42, RZ, 0x10 ;  /* 0x000000ff2a087211 */ /* 0x000fe200078280ff */
[----:B------:R-:W-:Y:S01]  /*c300*/  IMAD.U32 R71, R71, 0x10000, RZ ;  /* 0x0001000047477824 */ /* 0x000fe200078e00ff */
[----:B------:R-:W-:Y:S01]  /*c310*/  SEL R6, R3, 0xfffffff0, !P0 ;  /* 0xfffffff003067807 */ /* 0x000fe20004000000 */
[----:B------:R-:W-:Y:S01]  /*c320*/  IMAD.U32 R85, R85, 0x10000, RZ ;  /* 0x0001000055557824 */ /* 0x000fe200078e00ff */
[----:B------:R-:W-:Y:S01]  /*c330*/  ISETP.NE.U32.AND P2, PT, R4, 0x1, PT ;  /* 0x000000010400780c */ /* 0x000fe20003f45070 */
[----:B------:R-:W-:Y:S01]  /*c340*/  IMAD.U32 R36, R36, 0x10000, RZ ;  /* 0x0001000024247824 */ /* 0x000fe200078e00ff */
[----:B------:R-:W-:Y:S01]  /*c350*/  LOP3.LUT R48, R48, 0xffff, RZ, 0xc0, !PT ;  /* 0x0000ffff30307812 */ /* 0x000fe200078ec0ff */
[----:B------:R-:W-:Y:S01]  /*c360*/  IMAD R0, R6, R5, R0 ;  /* 0x0000000506007224 */ /* 0x000fe200078e0200 */
[----:B------:R-:W-:Y:S02]  /*c370*/  LEA R4, P0, R57, RZ, 0x10 ;  /* 0x000000ff39047211 */ /* 0x000fe400078080ff */
[----:B------:R-:W-:Y:S02]  /*c380*/  LOP3.LUT R61, R61, 0xffff, RZ, 0xc0, !PT ;  /* 0x0000ffff3d3d7812 */ /* 0x000fe400078ec0ff */
[----:B------:R-:W-:Y:S02]  /*c390*/  LEA.HI.X R9, R42, RZ, RZ, 0x10, P1 ;  /* 0x000000ff2a097211 */ /* 0x000fe400008f84ff */
[----:B------:R-:W-:Y:S02]  /*c3a0*/  LEA R6, P1, R48, RZ, 0x10 ;  /* 0x000000ff30067211 */ /* 0x000fe400078280ff */
[----:B------:R-:W-:Y:S02]  /*c3b0*/  LEA.HI.X R5, R57, RZ, RZ, 0x10, P0 ;  /* 0x000000ff39057211 */ /* 0x000fe400000f84ff */
[----:B------:R-:W-:Y:S02]  /*c3c0*/  LOP3.LUT R2, R8, 0xffff, R2, 0xf8, !PT ;  /* 0x0000ffff08027812 */ /* 0x000fe400078ef802 */
[----:B------:R-:W-:Y:S02]  /*c3d0*/  LOP3.LUT R65, R65, 0xffff, RZ, 0xc0, !PT ;  /* 0x0000ffff41417812 */ /* 0x000fe400078ec0ff */
[----:B------:R-:W-:Y:S02]  /*c3e0*/  LEA R8, P0, R61, RZ, 0x10 ;  /* 0x000000ff3d087211 */ /* 0x000fe400078080ff */
[----:B------:R-:W-:Y:S02]  /*c3f0*/  LOP3.LUT R69, R69, 0xffff, RZ, 0xc0, !PT ;  /* 0x0000ffff45457812 */ /* 0x000fe400078ec0ff */
[----:B------:R-:W-:Y:S02]  /*c400*/  LEA.HI.X R7, R48, RZ, RZ, 0x10, P1 ;  /* 0x000000ff30077211 */ /* 0x000fe400008f84ff */
[----:B------:R-:W-:Y:S02]  /*c410*/  LOP3.LUT R56, R9, 0xffff, R56, 0xf8, !PT ;  /* 0x0000ffff09387812 */ /* 0x000fe400078ef838 */
[----:B------:R-:W-:Y:S02]  /*c420*/  LEA R10, P1, R65, RZ, 0x10 ;  /* 0x000000ff410a7211 */ /* 0x000fe400078280ff */
[----:B------:R-:W-:Y:S02]  /*c430*/  LEA.HI.X R9, R61, RZ, RZ, 0x10, P0 ;  /* 0x000000ff3d097211 */ /* 0x000fe400000f84ff */
[----:B------:R-:W-:Y:S02]  /*c440*/  LOP3.LUT R75, R75, 0xffff, RZ, 0xc0, !PT ;  /* 0x0000ffff4b4b7812 */ /* 0x000fe400078ec0ff */
[----:B------:R-:W-:Y:S02]  /*c450*/  LEA R12, P0, R69, RZ, 0x10 ;  /* 0x000000ff450c7211 */ /* 0x000fe400078080ff */
[----:B------:R-:W-:Y:S02]  /*c460*/  LOP3.LUT R60, R5, 0xffff, R60, 0xf8, !PT ;  /* 0x0000ffff053c7812 */ /* 0x000fe400078ef83c */
[----:B------:R-:W-:Y:S02]  /*c470*/  LOP3.LUT R79, R79, 0xffff, RZ, 0xc0, !PT ;  /* 0x0000ffff4f4f7812 */ /* 0x000fe400078ec0ff */
[----:B------:R-:W-:Y:S02]  /*c480*/  LEA.HI.X R11, R65, RZ, RZ, 0x10, P1 ;  /* 0x000000ff410b7211 */ /* 0x000fe400008f84ff */
[----:B------:R-:W-:Y:S02]  /*c490*/  LOP3.LUT R5, R8, 0xffff, R62, 0xf8, !PT ;  /* 0x0000ffff08057812 */ /* 0x000fe400078ef83e */
[----:B------:R-:W-:Y:S02]  /*c4a0*/  LOP3.LUT R50, R7, 0xffff, R50, 0xf8, !PT ;  /* 0x0000ffff07327812 */ /* 0x000fe400078ef832 */
[----:B------:R-:W-:Y:S02]  /*c4b0*/  LEA R8, P1, R75, RZ, 0x10 ;  /* 0x000000ff4b087211 */ /* 0x000fe400078280ff */
[----:B------:R-:W-:Y:S02]  /*c4c0*/  LEA.HI.X R13, R69, RZ, RZ, 0x10, P0 ;  /* 0x000000ff450d7211 */ /* 0x000fe400000f84ff */
[----:B------:R-:W-:Y:S02]  /*c4d0*/  LOP3.LUT R7, R10, 0xffff, R66, 0xf8, !PT ;  /* 0x0000ffff0a077812 */ /* 0x000fe400078ef842 */
[----:B------:R-:W-:Y:S02]  /*c4e0*/  LOP3.LUT R83, R83, 0xffff, RZ, 0xc0, !PT ;  /* 0x0000ffff53537812 */ /* 0x000fe400078ec0ff */
[----:B------:R-:W-:Y:S02]  /*c4f0*/  LEA R10, P0, R79, RZ, 0x10 ;  /* 0x000000ff4f0a7211 */ /* 0x000fe400078080ff */
[----:B------:R-:W-:Y:S02]  /*c500*/  LOP3.LUT R64, R9, 0xffff, R64, 0xf8, !PT ;  /* 0x0000ffff09407812 */ /* 0x000fe400078ef840 */
[----:B------:R-:W-:Y:S02]  /*c510*/  LOP3.LUT R44, R44, 0xffff, RZ, 0xc0, !PT ;  /* 0x0000ffff2c2c7812 */ /* 0x000fe400078ec0ff */
[----:B------:R-:W-:Y:S02]  /*c520*/  LEA.HI.X R9, R75, RZ, RZ, 0x10, P1 ;  /* 0x000000ff4b097211 */ /* 0x000fe400008f84ff */
[----:B------:R-:W-:Y:S02]  /*c530*/  LOP3.LUT R68, R11, 0xffff, R68, 0xf8, !PT ;  /* 0x0000ffff0b447812 */ /* 0x000fe400078ef844 */
[----:B------:R-:W-:Y:S02]  /*c540*/  LEA R14, P1, R83, RZ, 0x10 ;  /* 0x000000ff530e7211 */ /* 0x000fe400078280ff */
[----:B------:R-:W-:Y:S02]  /*c550*/  LEA.HI.X R11, R79, RZ, RZ, 0x10, P0 ;  /* 0x000000ff4f0b7211 */ /* 0x000fe400000f84ff */
[----:B------:R-:W-:Y:S02]  /*c560*/  LOP3.LUT R32, R32, 0xffff, RZ, 0xc0, !PT ;  /* 0x0000ffff20207812 */ /* 0x000fe400078ec0ff */
[----:B------:R-:W-:Y:S02]  /*c570*/  LEA R20, P0, R44, RZ, 0x10 ;  /* 0x000000ff2c147211 */ /* 0x000fe400078080ff */
[----:B------:R-:W-:Y:S02]  /*c580*/  LOP3.LUT R23, R23, 0xffff, RZ, 0xc0, !PT ;  /* 0x0000ffff17177812 */ /* 0x000fe400078ec0ff */
[----:B------:R-:W-:Y:S02]  /*c590*/  LEA.HI.X R15, R83, RZ, RZ, 0x10, P1 ;  /* 0x000000ff530f7211 */ /* 0x000fe400008f84ff */
[----:B------:R-:W-:Y:S02]  /*c5a0*/  LEA R48, P1, R32, RZ, 0x10 ;  /* 0x000000ff20307211 */ /* 0x000fe400078280ff */
[----:B------:R-:W-:Y:S02]  /*c5b0*/  LEA.HI.X R21, R44, RZ, RZ, 0x10, P0 ;  /* 0x000000ff2c157211 */ /* 0x000fe400000f84ff */
[----:B------:R-:W-:Y:S02]  /*c5c0*/  LOP3.LUT R38, R38, 0xffff, RZ, 0xc0, !PT ;  /* 0x0000ffff26267812 */ /* 0x000fe400078ec0ff */
[----:B------:R-:W-:Y:S02]  /*c5d0*/  LEA R44, P0, R23, RZ, 0x10 ;  /* 0x000000ff172c7211 */ /* 0x000fe400078080ff */
[----:B------:R-:W-:Y:S02]  /*c5e0*/  LOP3.LUT R6, R6, 0xffff, R49, 0xf8, !PT ;  /* 0x0000ffff06067812 */ /* 0x000fe400078ef831 */
        /* <DEDUP_REMOVED lines=10> */
[----:B------:R-:W-:Y:S02]  /*c690*/  LOP3.LUT R86, R15, 0xffff, R86, 0xf8, !PT ;  /* 0x0000ffff0f567812 */ /* 0x000fe400078ef856 */
[----:B------:R-:W-:Y:S02]  /*c6a0*/  LEA.HI.X R21, R38, RZ, RZ, 0x10, P1 ;  /* 0x000000ff26157211 */ /* 0x000fe400008f84ff */
[----:B------:R-:W-:Y:S02]  /*c6b0*/  LOP3.LUT R15, R48, 0xffff, R33, 0xf8, !PT ;  /* 0x0000ffff300f7812 */ /* 0x000fe400078ef821 */
[----:B------:R-:W-:Y:S02]  /*c6c0*/  LEA R38, P1, R24, RZ, 0x10 ;  /* 0x000000ff18267211 */ /* 0x000fe400078280ff */
[----:B------:R-:W-:Y:S02]  /*c6d0*/  LEA.HI.X R33, R28, RZ, RZ, 0x10, P0 ;  /* 0x000000ff1c217211 */ /* 0x000fe400000f84ff */
[C---:B------:R-:W-:Y:S02]  /*c6e0*/  LEA R28, P0, R19.reuse, RZ, 0x10 ;  /* 0x000000ff131c7211 */ /* 0x040fe400078080ff */
[----:B------:R-:W-:Y:S02]  /*c6f0*/  LOP3.LUT R20, R20, 0xffff, R39, 0xf8, !PT ;  /* 0x0000ffff14147812 */ /* 0x000fe400078ef827 */
[----:B------:R-:W-:Y:S02]  /*c700*/  LEA.HI.X R39, R24, RZ, RZ, 0x10, P1 ;  /* 0x000000ff18277211 */ /* 0x000fe400008f84ff */
[----:B------:R-:W-:Y:S01]  /*c710*/  LOP3.LUT R24, R32, 0xffff, R29, 0xf8, !PT ;  /* 0x0000ffff20187812 */ /* 0x000fe200078ef81d */
[----:B------:R-:W-:Y:S01]  /*c720*/  IMAD.U32 R32, R30, 0x10000, RZ ;  /* 0x000100001e207824 */ /* 0x000fe200078e00ff */
[----:B------:R-:W-:Y:S01]  /*c730*/  LEA.HI.X R29, R19, RZ, RZ, 0x10, P0 ;  /* 0x000000ff131d7211 */ /* 0x000fe200000f84ff */
[----:B------:R-:W-:Y:S01]  /*c740*/  IMAD.U32 R30, R17, 0x10000, RZ ;  /* 0x00010000111e7824 */ /* 0x000fe200078e00ff */
[----:B------:R-:W-:Y:S01]  /*c750*/  LOP3.LUT R23, R33, 0xffff, R31, 0xf8, !PT ;  /* 0x0000ffff21177812 */ /* 0x000fe200078ef81f */
[----:B------:R-:W-:Y:S01]  /*c760*/  IMAD.U32 R17, R27, 0x10000, RZ ;  /* 0x000100001b117824 */ /* 0x000fe200078e00ff */
[----:B------:R-:W-:Y:S01]  /*c770*/  LOP3.LUT R31, R39, 0xffff, R26, 0xf8, !PT ;  /* 0x0000ffff271f7812 */ /* 0x000fe200078ef81a */
[----:B------:R-:W-:Y:S01]  /*c780*/  IMAD.U32 R19, R59, 0x10000, RZ ;  /* 0x000100003b137824 */ /* 0x000fe200078e00ff */
[----:B------:R-:W-:Y:S01]  /*c790*/  LOP3.LUT R26, R28, 0xffff, R16, 0xf8, !PT ;  /* 0x0000ffff1c1a7812 */ /* 0x000fe200078ef810 */
[----:B------:R-:W-:Y:S01]  /*c7a0*/  IMAD.U32 R28, R46, 0x10000, RZ ;  /* 0x000100002e1c7824 */ /* 0x000fe200078e00ff */
[----:B------:R-:W-:Y:S01]  /*c7b0*/  LOP3.LUT R18, R29, 0xffff, R18, 0xf8, !PT ;  /* 0x0000ffff1d127812 */ /* 0x000fe200078ef812 */
[----:B------:R-:W-:Y:S01]  /*c7c0*/  IMAD.U32 R29, R34, 0x10000, RZ ;  /* 0x00010000221d7824 */ /* 0x000fe200078e00ff */
[----:B------:R-:W-:Y:S02]  /*c7d0*/  LOP3.LUT R16, R56, R43, RZ, 0xfc, !PT ;  /* 0x0000002b38107212 */ /* 0x000fe400078efcff */
[----:B------:R-:W-:Y:S02]  /*c7e0*/  LOP3.LUT R4, R4, 0xffff, R58, 0xf8, !PT ;  /* 0x0000ffff04047812 */ /* 0x000fe400078ef83a */
[----:B------:R-:W-:Y:S02]  /*c7f0*/  LOP3.LUT R27, R31, R30, RZ, 0xfc, !PT ;  /* 0x0000001e1f1b7212 */ /* 0x000fe400078efcff */
[----:B------:R-:W-:Y:S02]  /*c800*/  LEA R30, R0, UR36, 0x1 ;  /* 0x00000024001e7c11 */ /* 0x000fe4000f8e08ff */
[----:B------:R-:W-:Y:S01]  /*c810*/  LOP3.LUT R0, R18, R17, RZ, 0xfc, !PT ;  /* 0x0000001112007212 */ /* 0x000fe200078efcff */
[----:B------:R-:W-:Y:S01]  /*c820*/  IMAD.MOV.U32 R17, RZ, RZ, R16 ;  /* 0x000000ffff117224 */ /* 0x000fe200078e0010 */
[----:B------:R-:W-:Y:S01]  /*c830*/  LOP3.LUT R19, R60, R19, RZ, 0xfc, !PT ;  /* 0x000000133c137212 */ /* 0x000fe200078efcff */
[----:B------:R-:W-:Y:S01]  /*c840*/  IMAD.MOV.U32 R16, RZ, RZ, R2 ;  /* 0x000000ffff107224 */ /* 0x000fe200078e0002 */
[----:B------:R-:W-:Y:S01]  /*c850*/  LOP3.LUT R50, R50, R51, RZ, 0xfc, !PT ;  /* 0x0000003332327212 */ /* 0x000fe200078efcff */
[----:B------:R-:W-:Y:S01]  /*c860*/  IMAD.MOV.U32 R18, RZ, RZ, R4 ;  /* 0x000000ffff127224 */ /* 0x000fe200078e0004 */
[----:B------:R-:W-:Y:S01]  /*c870*/  LOP3.LUT R23, R23, R32, RZ, 0xfc, !PT ;  /* 0x0000002017177212 */ /* 0x000fe200078efcff */
[----:B------:R-:W-:Y:S01]  /*c880*/  IMAD.MOV.U32 R4, RZ, RZ, R7 ;  /* 0x000000ffff047224 */ /* 0x000fe200078e0007 */
[----:B------:R-:W-:Y:S01]  /*c890*/  LOP3.LUT R8, R8, 0xffff, R76, 0xf8, !PT ;  /* 0x0000ffff08087812 */ /* 0x000fe200078ef84c */
[----:B------:R-:W-:Y:S01]  /*c8a0*/  VIADD R32, R30, 0x19000 ;  /* 0x000190001e207836 */ /* 0x000fe20000000000 */
[----:B------:R1:W-:Y:S01]  /*c8b0*/  STS.128 [R30+0x19000], R16 ;  /* 0x019000101e007388 */ /* 0x0003e20000000c00 */
[----:B------:R-:W-:Y:S01]  /*c8c0*/  LOP3.LUT R64, R64, R63, RZ, 0xfc, !PT ;  /* 0x0000003f40407212 */ /* 0x000fe200078efcff */
[----:B------:R-:W-:Y:S01]  /*c8d0*/  VIADD R2, R30, 0x19040 ;  /* 0x000190401e027836 */ /* 0x000fe20000000000 */
[----:B------:R-:W-:Y:S02]  /*c8e0*/  LOP3.LUT P0, RZ, R72, 0x4, RZ, 0xc0, !PT ;  /* 0x0000000448ff7812 */ /* 0x000fe4000780c0ff */
[----:B------:R-:W-:Y:S02]  /*c8f0*/  SEL R31, R3, 0xfffffff0, P2 ;  /* 0xfffffff0031f7807 */ /* 0x000fe40001000000 */
[----:B------:R-:W-:Y:S02]  /*c900*/  LOP3.LUT R12, R12, 0xffff, R70, 0xf8, !PT ;  /* 0x0000ffff0c0c7812 */ /* 0x000fe400078ef846 */
[----:B------:R-:W-:Y:S01]  /*c910*/  LOP3.LUT R68, R68, R67, RZ, 0xfc, !PT ;  /* 0x0000004344447212 */ /* 0x000fe200078efcff */
[----:B------:R-:W-:Y:S01]  /*c920*/  IMAD.IADD R3, R30, 0x1, R31 ;  /* 0x000000011e037824 */ /* 0x000fe200078e021f */
[----:B------:R-:W-:Y:S02]  /*c930*/  LOP3.LUT R74, R74, R71, RZ, 0xfc, !PT ;  /* 0x000000474a4a7212 */ /* 0x000fe400078efcff */
[----:B------:R-:W-:Y:S01]  /*c940*/  LOP3.LUT R78, R9, 0xffff, R78, 0xf8, !PT ;  /* 0x0000ffff094e7812 */ /* 0x000fe200078ef84e */
[----:B------:R-:W-:Y:S01]  /*c950*/  IMAD.U32 R9, R77, 0x10000, RZ ;  /* 0x000100004d097824 */ /* 0x000fe200078e00ff */
[----:B------:R-:W-:Y:S01]  /*c960*/  LOP3.LUT R11, R11, 0xffff, R82, 0xf8, !PT ;  /* 0x0000ffff0b0b7812 */ /* 0x000fe200078ef852 */
[----:B------:R-:W-:Y:S01]  /*c970*/  @P0 VIADD R2, R32, 0xffffffc0 ;  /* 0xffffffc020020836 */ /* 0x000fe20000000000 */
[----:B------:R-:W-:Y:S01]  /*c980*/  LOP3.LUT R10, R10, 0xffff, R80, 0xf8, !PT ;  /* 0x0000ffff0a0a7812 */ /* 0x000fe200078ef850 */
[----:B------:R-:W-:Y:S01]  /*c990*/  IMAD.MOV.U32 R7, RZ, RZ, R74 ;  /* 0x000000ffff077224 */ /* 0x000fe200078e004a */
[----:B------:R-:W-:Y:S02]  /*c9a0*/  LOP3.LUT R9, R78, R9, RZ, 0xfc, !PT ;  /* 0x000000094e097212 */ /* 0x000fe400078efcff */
[----:B------:R-:W-:Y:S02]  /*c9b0*/  LOP3.LUT R11, R11, R81, RZ, 0xfc, !PT ;  /* 0x000000510b0b7212 */ /* 0x000fe400078efcff */
[----:B------:R-:W-:Y:S02]  /*c9c0*/  LOP3.LUT R14, R14, 0xffff, R84, 0xf8, !PT ;  /* 0x0000ffff0e0e7812 */ /* 0x000fe400078ef854 */
[----:B------:R-:W-:Y:S02]  /*c9d0*/  LOP3.LUT R86, R86, R85, RZ, 0xfc, !PT ;  /* 0x0000005556567212 */ /* 0x000fe400078efcff */
[----:B------:R-:W-:Y:S02]  /*c9e0*/  LOP3.LUT R28, R47, R28, RZ, 0xfc, !PT ;  /* 0x0000001c2f1c7212 */ /* 0x000fe400078efcff */
[----:B------:R-:W-:Y:S01]  /*c9f0*/  LOP3.LUT R37, R45, 0xffff, R37, 0xf8, !PT ;  /* 0x0000ffff2d257812 */ /* 0x000fe200078ef825 */
[----:B-1----:R-:W-:Y:S01]  /*ca00*/  IMAD.MOV.U32 R16, RZ, RZ, R6 ;  /* 0x000000ffff107224 */ /* 0x002fe200078e0006 */
[----:B------:R-:W-:Y:S01]  /*ca10*/  LOP3.LUT R22, R44, 0xffff, R22, 0xf8, !PT ;  /* 0x0000ffff2c167812 */ /* 0x000fe200078ef816 */
[----:B------:R-:W-:Y:S01]  /*ca20*/  IMAD.MOV.U32 R17, RZ, RZ, R50 ;  /* 0x000000ffff117224 */ /* 0x000fe200078e0032 */
[----:B------:R-:W-:Y:S01]  /*ca30*/  LOP3.LUT R37, R37, R36, RZ, 0xfc, !PT ;  /* 0x0000002425257212 */ /* 0x000fe200078efcff */
[----:B------:R-:W-:Y:S01]  /*ca40*/  IMAD.MOV.U32 R18, RZ, RZ, R5 ;  /* 0x000000ffff127224 */ /* 0x000fe200078e0005 */
[----:B------:R-:W-:Y:S01]  /*ca50*/  LOP3.LUT R35, R49, 0xffff, R35, 0xf8, !PT ;  /* 0x0000ffff31237812 */ /* 0x000fe200078ef823 */
[----:B------:R-:W-:Y:S01]  /*ca60*/  IMAD.MOV.U32 R19, RZ, RZ, R64 ;  /* 0x000000ffff137224 */ /* 0x000fe200078e0040 */
[----:B------:R-:W-:Y:S01]  /*ca70*/  LOP3.LUT R21, R21, 0xffff, R53, 0xf8, !PT ;  /* 0x0000ffff15157812 */ /* 0x000fe200078ef835 */
[----:B------:R-:W-:Y:S01]  /*ca80*/  IMAD.MOV.U32 R5, RZ, RZ, R68 ;  /* 0x000000ffff057224 */ /* 0x000fe200078e0044 */
[----:B------:R-:W-:Y:S01]  /*ca90*/  LOP3.LUT R29, R35, R29, RZ, 0xfc, !PT ;  /* 0x0000001d231d7212 */ /* 0x000fe200078efcff */
[----:B------:R-:W-:Y:S01]  /*caa0*/  IMAD.MOV.U32 R6, RZ, RZ, R12 ;  /* 0x000000ffff067224 */ /* 0x000fe200078e000c */
[----:B------:R1:W-:Y:S01]  /*cab0*/  STS.128 [R3+0x19000], R16 ;  /* 0x0190001003007388 */ /* 0x0003e20000000c00 */
[----:B------:R-:W-:Y:S02]  /*cac0*/  LOP3.LUT R21, R21, R52, RZ, 0xfc, !PT ;  /* 0x0000003415157212 */ /* 0x000fe400078efcff */
[----:B------:R-:W-:Y:S05]  /*cad0*/  LOP3.LUT R25, R38, 0xffff, R25, 0xf8, !PT ;  /* 0x0000ffff26197812 */ /* 0x000fea00078ef819 */
[----:B------:R2:W-:Y:S01]  /*cae0*/  STS.128 [R2], R4 ;  /* 0x0000000402007388 */ /* 0x0005e20000000c00 */
[----:B-1----:R-:W-:Y:S02]  /*caf0*/  IMAD.IADD R16, R31, 0x1, R2 ;  /* 0x000000011f107824 */ /* 0x002fe400078e0202 */
[----:B------:R-:W-:Y:S05]  /*cb00*/  IMAD.MOV.U32 R31, RZ, RZ, R37 ;  /* 0x000000ffff1f7224 */ /* 0x000fea00078e0025 */
[----:B------:R-:W-:Y:S01]  /*cb10*/  STS.128 [R16], R8 ;  /* 0x0000000810007388 */ /* 0x000fe20000000c00 */
[----:B--2---:R-:W-:Y:S02]  /*cb20*/  IMAD.MOV.U32 R4, RZ, RZ, R14 ;  /* 0x000000ffff047224 */ /* 0x004fe400078e000e */
[----:B------:R-:W-:Y:S02]  /*cb30*/  IMAD.MOV.U32 R5, RZ, RZ, R86 ;  /* 0x000000ffff057224 */ /* 0x000fe400078e0056 */
[----:B------:R-:W-:Y:S02]  /*cb40*/  IMAD.MOV.U32 R6, RZ, RZ, R13 ;  /* 0x000000ffff067224 */ /* 0x000fe400078e000d */
[----:B------:R-:W-:Y:S02]  /*cb50*/  IMAD.MOV.U32 R7, RZ, RZ, R28 ;  /* 0x000000ffff077224 */ /* 0x000fe400078e001c */
[----:B------:R-:W-:Y:S03]  /*cb60*/  IMAD.MOV.U32 R28, RZ, RZ, R15 ;  /* 0x000000ffff1c7224 */ /* 0x000fe600078e000f */
[----:B------:R1:W-:Y:S02]  /*cb70*/  STS.128 [R30+0x1d000], R4 ;  /* 0x01d000041e007388 */ /* 0x0003e40000000c00 */
[----:B-1----:R-:W-:Y:S02]  /*cb80*/  IMAD.MOV.U32 R30, RZ, RZ, R22 ;  /* 0x000000ffff1e7224 */ /* 0x002fe400078e0016 */
[----:B------:R-:W-:Y:S02]  /*cb90*/  IMAD.MOV.U32 R22, RZ, RZ, R24 ;  /* 0x000000ffff167224 */ /* 0x000fe400078e0018 */
[----:B------:R-:W-:Y:S02]  /*cba0*/  IMAD.MOV.U32 R24, RZ, RZ, R25 ;  /* 0x000000ffff187224 */ /* 0x000fe400078e0019 */
[----:B------:R1:W-:Y:S01]  /*cbb0*/  STS.128 [R3+0x1d000], R28 ;  /* 0x01d0001c03007388 */ /* 0x0003e20000000c00 */
[----:B------:R-:W-:Y:S02]  /*cbc0*/  IMAD.MOV.U32 R25, RZ, RZ, R27 ;  /* 0x000000ffff197224 */ /* 0x000fe400078e001b */
[----:B------:R-:W-:Y:S02]  /*cbd0*/  IMAD.MOV.U32 R27, RZ, RZ, R0 ;  /* 0x000000ffff1b7224 */ /* 0x000fe400078e0000 */
[----:B------:R-:W-:Y:S03]  /*cbe0*/  IMAD.U32 R0, RZ, RZ, UR37 ;  /* 0x00000025ff007e24 */ /* 0x000fe6000f8e00ff */
[----:B------:R1:W-:Y:S02]  /*cbf0*/  STS.128 [R2+0x4000], R20 ;  /* 0x0040001402007388 */ /* 0x0003e40000000c00 */
[----:B------:R-:W-:Y:S06]  /*cc00*/  ISETP.NE.AND P0, PT, R0, 0x3, PT ;  /* 0x000000030000780c */ /* 0x000fec0003f05270 */
[----:B------:R1:W-:Y:S01]  /*cc10*/  STS.128 [R16+0x4000], R24 ;  /* 0x0040001810007388 */ /* 0x0003e20000000c00 */
[----:B------:R-:W-:Y:S01]  /*cc20*/  @!PT LDS RZ, [RZ] ;  /* 0x00000000fffff984 */ /* 0x000fe20000000800 */
[----:B------:R-:W-:Y:S01]  /*cc30*/  @!PT LDS RZ, [RZ] ;  /* 0x00000000fffff984 */ /* 0x000fe20000000800 */
[----:B------:R-:W-:Y:S01]  /*cc40*/  @!PT LDS RZ, [RZ] ;  /* 0x00000000fffff984 */ /* 0x000fe20000000800 */
[----:B------:R-:W-:Y:S01]  /*cc50*/  @!PT LDS RZ, [RZ] ;  /* 0x00000000fffff984 */ /* 0x000fe20000000800 */
[----:B------:R2:W-:Y:S07]  /*cc60*/  MEMBAR.ALL.CTA ;  /* 0x0000000000007992 */ /* 0x0005ee0000008000 */
[----:B--2---:R-:W2:Y:S01]  /*cc70*/  FENCE.VIEW.ASYNC.S ;  /* 0x00000000000073c6 */ /* 0x004ea20000000000 */
[----:B------:R-:W-:Y:S05]  /*cc80*/  @!P0 BRA `(.L_x_209) ;  /* 0x0000000000048947 */ /* 0x000fea0003800000 */
[----:B------:R-:W-:Y:S05]  /*cc90*/  BPT.TRAP 0x1 ;  /* 0x000000040000795c */ /* 0x000fea0000300000 */
.L_x_209:
[----:B--2---:R-:W-:Y:S01]  /*cca0*/  SYNCS.ARRIVE.TRANS64.A1T0 RZ, [UR36+0x29890], RZ ;  /* 0x029890ffffff79a7 */ /* 0x004fe20008100024 */
[----:B------:R-:W-:Y:S05]  /*ccb0*/  @!P0 BRA `(.L_x_210) ;  /* 0x0000000000048947 */ /* 0x000fea0003800000 */
[----:B------:R-:W-:Y:S05]  /*ccc0*/  BPT.TRAP 0x1 ;  /* 0x000000040000795c */ /* 0x000fea0000300000 */
.L_x_210:
[----:B------:R-:W2:Y:S01]  /*ccd0*/  LDL.LU R0, [R1] ;  /* 0x0000000001007983 */ /* 0x000ea20000300800 */
[----:B------:R-:W-:Y:S01]  /*cce0*/  UIADD3 UR4, UPT, UPT, UR36, 0x29848, URZ ;  /* 0x0002984824047890 */ /* 0x000fe2000fffe0ff */
[----:B------:R-:W-:Y:S02]  /*ccf0*/  LOP3.LUT R125, R125, 0x1, RZ, 0x3c, !PT ;  /* 0x000000017d7d7812 */ /* 0x000fe400078e3cff */
[----:B------:R-:W3:Y:S01]  /*cd00*/  LDL.LU R5, [R1+0x8] ;  /* 0x0000080001057983 */ /* 0x000ee20000300800 */
[----:B------:R-:W-:Y:S01]  /*cd10*/  UPRMT UR4, UR38, 0x654, UR4 ;  /* 0x0000065426047896 */ /* 0x000fe20008000004 */
[----:B------:R-:W-:Y:S02]  /*cd20*/  LOP3.LUT R124, R124, 0x1, RZ, 0x3c, !PT ;  /* 0x000000017c7c7812 */ /* 0x000fe400078e3cff */
[----:B------:R-:W4:Y:S04]  /*cd30*/  LDL.LU R4, [R1+0x4] ;  /* 0x0000040001047983 */ /* 0x000f280000300800 */
[----:B-1----:R-:W5:Y:S02]  /*cd40*/  LDL.LU R3, [R1+0x10] ;  /* 0x0000100001037983 */ /* 0x002f640000300800 */
[----:B------:R-:W-:Y:S02]  /*cd50*/  SYNCS.ARRIVE.TRANS64.RED.A1T0 RZ, [UR4], RZ ;  /* 0x000000ffffff79a7 */ /* 0x000fe40008100404 */
[----:B------:R-:W2:Y:S02]  /*cd60*/  LDL.LU R2, [R1+0xc] ;  /* 0x00000c0001027983 */ /* 0x000ea40000300800 */
[----:B--2---:R-:W-:Y:S02]  /*cd70*/  LOP3.LUT R2, R2, 0x1, RZ, 0x3c, !PT ;  /* 0x0000000102027812 */ /* 0x004fe400078e3cff */
[----:B---3--:R-:W-:Y:S02]  /*cd80*/  LOP3.LUT R5, R5, 0x1, RZ, 0x3c, !PT ;  /* 0x0000000105057812 */ /* 0x008fe400078e3cff */
[----:B----4-:R-:W-:Y:S02]  /*cd90*/  LOP3.LUT R4, R4, 0x1, RZ, 0x3c, !PT ;  /* 0x0000000104047812 */ /* 0x010fe400078e3cff */
[----:B-----5:R-:W-:Y:S01]  /*cda0*/  LOP3.LUT R3, R3, 0x1, RZ, 0x3c, !PT ;  /* 0x0000000103037812 */ /* 0x020fe200078e3cff */
[----:B------:R2:W-:Y:S01]  /*cdb0*/  STL [R1+0x8], R5 ;  /* 0x0000080501007387 */ /* 0x0005e20000100800 */
[C---:B------:R-:W-:Y:S01]  /*cdc0*/  ISETP.GT.U32.AND P1, PT, R0.reuse, 0x1, PT ;  /* 0x000000010000780c */ /* 0x040fe20003f24070 */
[----:B------:R-:W-:Y:S02]  /*cdd0*/  VIADD R0, R0, 0xffffffff ;  /* 0xffffffff00007836 */ /* 0x000fe40000000000 */
[----:B------:R2:W-:Y:S04]  /*cde0*/  STL [R1+0x4], R4 ;  /* 0x0000040401007387 */ /* 0x0005e80000100800 */
[----:B------:R2:W-:Y:S04]  /*cdf0*/  STL [R1], R0 ;  /* 0x0000000001007387 */ /* 0x0005e80000100800 */
[----:B------:R2:W-:Y:S04]  /*ce00*/  STL [R1+0x10], R3 ;  /* 0x0000100301007387 */ /* 0x0005e80000100800 */
[----:B------:R2:W-:Y:S01]  /*ce10*/  STL [R1+0xc], R2 ;  /* 0x00000c0201007387 */ /* 0x0005e20000100800 */
[----:B------:R-:W-:Y:S05]  /*ce20*/  @P1 BRA `(.L_x_211) ;  /* 0xffffffb800c01947 */ /* 0x000fea000383ffff */
[----:B------:R-:W1:Y:S01]  /*ce30*/  S2R R42, SR_TID.X ;  /* 0x00000000002a7919 */ /* 0x000e620000002100 */
[----:B------:R-:W3:Y:S01]  /*ce40*/  S2UR UR5, SR_CTAID.Y ;  /* 0x00000000000579c3 */ /* 0x000ee20000002600 */
[----:B------:R-:W-:Y:S01]  /*ce50*/  LOP3.LUT R50, R41, 0x600000, RZ, 0xc0, !PT ;  /* 0x0060000029327812 */ /* 0x000fe200078ec0ff */
[----:B------:R-:W-:Y:S01]  /*ce60*/  BSSY.RECONVERGENT B0, `(.L_x_212) ;  /* 0x000001b000007945 */ /* 0x000fe20003800200 */
[----:B--2---:R-:W2:Y:S01]  /*ce70*/  S2R R0, SR_CTAID.X ;  /* 0x0000000000007919 */ /* 0x004ea20000002500 */
[----:B------:R-:W-:Y:S02]  /*ce80*/  LOP3.LUT R43, R72, 0x7f, RZ, 0xc0, !PT ;  /* 0x0000007f482b7812 */ /* 0x000fe400078ec0ff */
[----:B------:R-:W-:Y:S02]  /*ce90*/  LOP3.LUT R50, R50, 0x10, R40, 0xf8, !PT ;  /* 0x0000001032327812 */ /* 0x000fe400078ef828 */
[----:B------:R-:W3:Y:S08]  /*cea0*/  LDC.64 R4, c[0x0][0x988] ;  /* 0x00026200ff047b82 */ /* 0x000ef00000000a00 */
[----:B------:R-:W4:Y:S08]  /*ceb0*/  LDC.64 R2, c[0x0][0x9a0] ;  /* 0x00026800ff027b82 */ /* 0x000f300000000a00 */
[----:B------:R-:W5:Y:S08]  /*cec0*/  S2UR UR4, SR_CTAID.Z ;  /* 0x00000000000479c3 */ /* 0x000f700000002700 */
[----:B------:R-:W5:Y:S01]  /*ced0*/  LDC R22, c[0x0][0x990] ;  /* 0x00026400ff167b82 */ /* 0x000f620000000800 */
[----:B---3--:R-:W-:Y:S01]  /*cee0*/  IMAD R7, R5, UR5, RZ ;  /* 0x0000000505077c24 */ /* 0x008fe2000f8e02ff */
[----:B-1----:R-:W-:Y:S01]  /*cef0*/  SHF.L.U32 R5, R42, 0x10, RZ ;  /* 0x000000102a057819 */ /* 0x002fe200000006ff */
[----:B------:R-:W-:Y:S01]  /*cf00*/  IMAD R40, R43, R4, RZ ;  /* 0x000000042b287224 */ /* 0x000fe200078e02ff */
[----:B--2---:R-:W-:-:S02]  /*cf10*/  SHF.L.U32 R0, R0, 0x7, RZ ;  /* 0x0000000700007819 */ /* 0x004fc400000006ff */
[----:B------:R-:W-:Y:S02]  /*cf20*/  SHF.R.U32.HI R42, RZ, 0x3, R42 ;  /* 0x00000003ff2a7819 */ /* 0x000fe4000001162a */
[----:B------:R-:W1:Y:S01]  /*cf30*/  LDC R6, c[0x0][0x9a8] ;  /* 0x00026a00ff067b82 */ /* 0x000e620000000800 */
[----:B----4-:R-:W-:Y:S01]  /*cf40*/  IMAD R3, R3, UR5, RZ ;  /* 0x0000000503037c24 */ /* 0x010fe2000f8e02ff */
[----:B------:R-:W-:Y:S01]  /*cf50*/  LOP3.LUT R5, R5, 0x600010, R42, 0xc8, !PT ;  /* 0x0060001005057812 */ /* 0x000fe200078ec82a */
[C---:B------:R-:W-:Y:S01]  /*cf60*/  IMAD R7, R0.reuse, R4, R7 ;  /* 0x0000000400077224 */ /* 0x040fe200078e0207 */
[C---:B------:R-:W-:Y:S01]  /*cf70*/  LOP3.LUT R41, R0.reuse, 0x7f, R72, 0xf8, !PT ;  /* 0x0000007f00297812 */ /* 0x040fe200078ef848 */
[-C--:B------:R-:W-:Y:S01]  /*cf80*/  IMAD R3, R0, R2.reuse, R3 ;  /* 0x0000000200037224 */ /* 0x080fe200078e0203 */
[----:B------:R-:W-:Y:S01]  /*cf90*/  LOP3.LUT R48, R5, 0x120, RZ, 0xfc, !PT ;  /* 0x0000012005307812 */ /* 0x000fe200078efcff */
[----:B------:R-:W-:Y:S01]  /*cfa0*/  IMAD R43, R43, R2, RZ ;  /* 0x000000022b2b7224 */ /* 0x000fe200078e02ff */
[----:B------:R-:W-:Y:S01]  /*cfb0*/  SHF.R.S32.HI R23, RZ, 0x1f, R40 ;  /* 0x0000001fff177819 */ /* 0x000fe20000011428 */
[----:B-----5:R-:W-:-:S02]  /*cfc0*/  IMAD R22, R22, UR4, R7 ;  /* 0x0000000416167c24 */ /* 0x020fc4000f8e0207 */
[----:B-1----:R-:W-:Y:S01]  /*cfd0*/  IMAD R2, R6, UR4, R3 ;  /* 0x0000000406027c24 */ /* 0x002fe2000f8e0203 */
[----:B------:R-:W-:Y:S01]  /*cfe0*/  IADD3 R3, PT, PT, R48, -0xd0, RZ ;  /* 0xffffff3030037810 */ /* 0x000fe20007ffe0ff */
[----:B------:R-:W-:Y:S05]  /*cff0*/  @!P0 BRA `(.L_x_213) ;  /* 0x0000000000048947 */ /* 0x000fea0003800000 */
[----:B------:R-:W-:Y:S05]  /*d000*/  BPT.TRAP 0x1 ;  /* 0x000000040000795c */ /* 0x000fea0000300000 */
.L_x_213:
[----:B------:R-:W-:Y:S05]  /*d010*/  BSYNC.RECONVERGENT B0 ;  /* 0x0000000000007941 */ /* 0x000fea0003800200 */
.L_x_212:
[----:B------:R-:W-:Y:S02]  /*d020*/  SHF.L.U32 R0, RZ, 0x1f, RZ ;  /* 0x0000001fff007819 */ /* 0x000fe400000006ff */
[----:B------:R-:W-:Y:S02]  /*d030*/  SHF.R.U32.HI R49, RZ, 0x5, R72 ;  /* 0x00000005ff317819 */ /* 0x000fe40000011648 */
[----:B------:R-:W1:Y:S01]  /*d040*/  SYNCS.PHASECHK.TRANS64.TRYWAIT P1, [UR36+0x298a0], R0 ;  /* 0x0298a000ff0075a7 */ /* 0x000e620008021124 */
[----:B------:R-:W-:Y:S02]  /*d050*/  SHF.R.U32.HI R3, RZ, 0x15, R3 ;  /* 0x00000015ff037819 */ /* 0x000fe40000011603 */
[----:B------:R-:W-:-:S04]  /*d060*/  LOP3.LUT R49, R49, 0x3, RZ, 0xc0, !PT ;  /* 0x0000000331317812 */ /* 0x000fc800078ec0ff */
[----:B------:R-:W-:Y:S01]  /*d070*/  ISETP.NE.AND P0, PT, R49, R3, PT ;  /* 0x000000033100720c */ /* 0x000fe20003f05270 */
[----:B-1----:R-:W-:-:S12]  /*d080*/  @!P1 BRA `(.L_x_214) ;  /* 0x00000028000c9947 */ /* 0x002fd80003800000 */
.L_x_298:
[----:B------:R-:W-:Y:S05]  /*d090*/  @!P0 BRA `(.L_x_215) ;  /* 0x0000000000408947 */ /* 0x000fea0003800000 */
[----:B------:R-:W-:Y:S01]  /*d0a0*/  MOV R14, 0x0 ;  /* 0x00000000000e7802 */ /* 0x000fe20000000f00 */
[----:B------:R-:W2:Y:S01]  /*d0b0*/  LDCU.64 UR8, c[0x4][0x80] ;  /* 0x01001000ff0877ac */ /* 0x000ea20008000a00 */
[----:B------:R-:W-:Y:S02]  /*d0c0*/  HFMA2 R12, -RZ, RZ, 0, 5.9604644775390625e-08 ;  /* 0x00000001ff0c7431 */ /* 0x000fe400000001ff */
[----:B------:R-:W-:Y:S01]  /*d0d0*/  IMAD.MOV.U32 R8, RZ, RZ, 0x192 ;  /* 0x00000192ff087424 */ /* 0x000fe200078e00ff */
[----:B------:R-:W3:Y:S01]  /*d0e0*/  LDCU.64 UR6, c[0x4][0x88] ;  /* 0x01001100ff0677ac */ /* 0x000ee20008000a00 */
[----:B------:R-:W4:Y:S01]  /*d0f0*/  LDC.64 R14, c[0x4][R14] ;  /* 0x010000000e0e7b82 */ /* 0x000f220000000a00 */
[----:B------:R-:W-:Y:S01]  /*d100*/  IMAD.MOV.U32 R13, RZ, RZ, RZ ;  /* 0x000000ffff0d7224 */ /* 0x000fe200078e00ff */
[----:B------:R-:W5:Y:S01]  /*d110*/  LDCU.64 UR4, c[0x4][0x8] ;  /* 0x01000100ff0477ac */ /* 0x000f620008000a00 */
[----:B--2---:R-:W-:Y:S01]  /*d120*/  IMAD.U32 R4, RZ, RZ, UR8 ;  /* 0x00000008ff047e24 */ /* 0x004fe2000f8e00ff */
[----:B------:R-:W-:Y:S01]  /*d130*/  MOV R5, UR9 ;  /* 0x0000000900057c02 */ /* 0x000fe20008000f00 */
[----:B---3--:R-:W-:Y:S01]  /*d140*/  IMAD.U32 R6, RZ, RZ, UR6 ;  /* 0x00000006ff067e24 */ /* 0x008fe2000f8e00ff */
[----:B------:R-:W-:Y:S01]  /*d150*/  MOV R7, UR7 ;  /* 0x0000000700077c02 */ /* 0x000fe20008000f00 */
[----:B-----5:R-:W-:Y:S01]  /*d160*/  IMAD.U32 R10, RZ, RZ, UR4 ;  /* 0x00000004ff0a7e24 */ /* 0x020fe2000f8e00ff */
[----:B------:R-:W-:-:S02]  /*d170*/  MOV R11, UR5 ;  /* 0x00000005000b7c02 */ /* 0x000fc40008000f00 */
[----:B------:R-:W-:-:S07]  /*d180*/  LEPC R20, `(.L_x_215) ;  /* 0x000000001014794e */ /* 0x000fce0000000000 */
[----:B-1--4-:R-:W-:Y:S05]  /*d190*/  CALL.ABS.NOINC R14 ;  /* 0x000000000e007343 */ /* 0x012fea0003c00000 */
.L_x_215:
[C---:B-1----:R-:W-:Y:S01]  /*d1a0*/  VIADD R0, R48.reuse, 0xffffff50 ;  /* 0xffffff5030007836 */ /* 0x042fe20000000000 */
[----:B------:R-:W-:Y:S05]  /*d1b0*/  WARPSYNC.ALL ;  /* 0x0000000000007948 */ /* 0x000fea0003800000 */
[----:B------:R-:W-:Y:S02]  /*d1c0*/  SHF.R.U32.HI R0, RZ, 0x15, R0 ;  /* 0x00000015ff007819 */ /* 0x000fe40000011600 */
[----:B------:R-:W-:Y:S02]  /*d1d0*/  R2UR UR4, R48 ;  /* 0x00000000300472ca */ /* 0x000fe400000e0000 */
[----:B------:R-:W-:-:S11]  /*d1e0*/  ISETP.NE.AND P0, PT, R49, R0, PT ;  /* 0x000000003100720c */ /* 0x000fd60003f05270 */
[----:B------:R-:W1:Y:S02]  /*d1f0*/  LDTM.x16 R24, tmem[UR4+-0xd0] ;  /* 0xffff3004001879ee */ /* 0x000e64000824ff00 */
[----:B-1----:R-:W-:Y:S05]  /*d200*/  @!P0 BRA `(.L_x_216) ;  /* 0x0000000000408947 */ /* 0x002fea0003800000 */
[----:B------:R-:W-:Y:S01]  /*d210*/  MOV R14, 0x0 ;  /* 0x00000000000e7802 */ /* 0x000fe20000000f00 */
[----:B------:R-:W1:Y:S01]  /*d220*/  LDCU.64 UR8, c[0x4][0x80] ;  /* 0x01001000ff0877ac */ /* 0x000e620008000a00 */
[----:B------:R-:W-:Y:S02]  /*d230*/  HFMA2 R12, -RZ, RZ, 0, 5.9604644775390625e-08 ;  /* 0x00000001ff0c7431 */ /* 0x000fe400000001ff */
[----:B------:R-:W-:Y:S01]  /*d240*/  IMAD.MOV.U32 R8, RZ, RZ, 0x192 ;  /* 0x00000192ff087424 */ /* 0x000fe200078e00ff */
[----:B------:R-:W2:Y:S01]  /*d250*/  LDCU.64 UR6, c[0x4][0x88] ;  /* 0x01001100ff0677ac */ /* 0x000ea20008000a00 */
[----:B------:R-:W3:Y:S01]  /*d260*/  LDC.64 R14, c[0x4][R14] ;  /* 0x010000000e0e7b82 */ /* 0x000ee20000000a00 */
[----:B------:R-:W-:Y:S01]  /*d270*/  IMAD.MOV.U32 R13, RZ, RZ, RZ ;  /* 0x000000ffff0d7224 */ /* 0x000fe200078e00ff */
[----:B------:R-:W4:Y:S01]  /*d280*/  LDCU.64 UR4, c[0x4][0x8] ;  /* 0x01000100ff0477ac */ /* 0x000f220008000a00 */
[----:B-1----:R-:W-:Y:S01]  /*d290*/  IMAD.U32 R4, RZ, RZ, UR8 ;  /* 0x00000008ff047e24 */ /* 0x002fe2000f8e00ff */
[----:B------:R-:W-:Y:S01]  /*d2a0*/  MOV R5, UR9 ;  /* 0x0000000900057c02 */ /* 0x000fe20008000f00 */
[----:B--2---:R-:W-:Y:S01]  /*d2b0*/  IMAD.U32 R6, RZ, RZ, UR6 ;  /* 0x00000006ff067e24 */ /* 0x004fe2000f8e00ff */
[----:B------:R-:W-:Y:S01]  /*d2c0*/  MOV R7, UR7 ;  /* 0x0000000700077c02 */ /* 0x000fe20008000f00 */
[----:B----4-:R-:W-:Y:S01]  /*d2d0*/  IMAD.U32 R10, RZ, RZ, UR4 ;  /* 0x00000004ff0a7e24 */ /* 0x010fe2000f8e00ff */
[----:B------:R-:W-:-:S02]  /*d2e0*/  MOV R11, UR5 ;  /* 0x00000005000b7c02 */ /* 0x000fc40008000f00 */
[----:B------:R-:W-:-:S07]  /*d2f0*/  LEPC R20, `(.L_x_216) ;  /* 0x000000001014794e */ /* 0x000fce0000000000 */
[----:B---3--:R-:W-:Y:S05]  /*d300*/  CALL.ABS.NOINC R14 ;  /* 0x000000000e007343 */ /* 0x008fea0003c00000 */
.L_x_216:
[----:B------:R-:W1:Y:S01]  /*d310*/  LDC.64 R46, c[0x0][0x358] ;  /* 0x0000d600ff2e7b82 */ /* 0x000e620000000a00 */
[----:B------:R-:W-:Y:S05]  /*d320*/  WARPSYNC.ALL ;  /* 0x0000000000007948 */ /* 0x000fea0003800000 */
[----:B------:R-:W-:Y:S02]  /*d330*/  LOP3.LUT R42, R42, 0x10, RZ, 0xc0, !PT ;  /* 0x000000102a2a7812 */ /* 0x000fe400078ec0ff */
[----:B------:R-:W-:Y:S01]  /*d340*/  R2UR UR4, R48 ;  /* 0x00000000300472ca */ /* 0x000fe200000e0000 */
[----:B------:R-:W2:Y:S01]  /*d350*/  LDCU UR9, c[0x0][0x38c] ;  /* 0x00007180ff0977ac */ /* 0x000ea20008000800 */
[----:B------:R-:W-:Y:S01]  /*d360*/  IADD3 R2, P1, P0, R2, R43, R42 ;  /* 0x0000002b02027210 */ /* 0x000fe2000783e02a */
[C---:B------:R-:W-:Y:S01]  /*d370*/  VIADD R45, R42.reuse, 0x8 ;  /* 0x000000082a2d7836 */ /* 0x040fe20000000000 */
[----:B------:R-:W-:Y:S01]  /*d380*/  SHF.R.S32.HI R0, RZ, 0x1f, R43 ;  /* 0x0000001fff007819 */ /* 0x000fe2000001142b */
[----:B------:R-:W3:Y:S01]  /*d390*/  LDCU UR8, c[0x0][0x384] ;  /* 0x00007080ff0877ac */ /* 0x000ee20008000800 */
[C---:B------:R-:W-:Y:S01]  /*d3a0*/  VIADD R44, R42.reuse, 0x20 ;  /* 0x000000202a2c7836 */ /* 0x040fe20000000000 */
[----:B------:R-:W4:Y:S01]  /*d3b0*/  S2UR UR38, SR_CgaCtaId ;  /* 0x00000000002679c3 */ /* 0x000f220000008800 */
[C---:B------:R-:W-:Y:S01]  /*d3c0*/  VIADD R43, R42.reuse, 0x28 ;  /* 0x000000282a2b7836 */ /* 0x040fe20000000000 */
[----:B------:R-:W5:Y:S01]  /*d3d0*/  LDCU.64 UR6, c[0x0][0x998] ;  /* 0x00013300ff0677ac */ /* 0x000f620008000a00 */
[----:B------:R-:W-:Y:S01]  /*d3e0*/  IADD3.X R0, PT, PT, RZ, R0, RZ, P1, P0 ;  /* 0x00000000ff007210 */ /* 0x000fe20000fe04ff */
[----:B------:R-:W-:Y:S02]  /*d3f0*/  BSSY.RECONVERGENT B0, `(.L_x_217) ;  /* 0x000002a000007945 */ /* 0x000fe40003800200 */
[----:B------:R-:W4:Y:S01]  /*d400*/  LDTM.x16 R4, tmem[UR4+-0xb0] ;  /* 0xffff5004000479ee */ /* 0x000f22000824ff00 */
[----:B------:R-:W-:Y:S01]  /*d410*/  UISETP.NE.AND UP0, UPT, UR37, 0x3, UPT ;  /* 0x000000032500788c */ /* 0x000fe2000bf05270 */
[----:B--2---:R-:W-:-:S02]  /*d420*/  ISETP.GE.AND P4, PT, R42, UR9, PT ;  /* 0x000000092a007c0c */ /* 0x004fc4000bf86270 */
[----:B------:R-:W-:Y:S02]  /*d430*/  ISETP.GE.AND P3, PT, R45, UR9, PT ;  /* 0x000000092d007c0c */ /* 0x000fe4000bf66270 */
[----:B---3--:R-:W-:Y:S02]  /*d440*/  ISETP.GE.U32.OR P4, PT, R41, UR8, P4 ;  /* 0x0000000829007c0c */ /* 0x008fe4000a786470 */
[----:B------:R-:W-:Y:S02]  /*d450*/  ISETP.GE.AND P2, PT, R44, UR9, PT ;  /* 0x000000092c007c0c */ /* 0x000fe4000bf46270 */
[C---:B-----5:R-:W-:Y:S02]  /*d460*/  LEA R20, P0, R2.reuse, UR6, 0x1 ;  /* 0x0000000602147c11 */ /* 0x060fe4000f8008ff */
[----:B------:R-:W-:Y:S02]  /*d470*/  ISETP.GE.AND P1, PT, R43, UR9, PT ;  /* 0x000000092b007c0c */ /* 0x000fe4000bf26270 */
[----:B------:R-:W-:-:S02]  /*d480*/  LEA.HI.X R21, R2, UR7, R0, 0x1, P0 ;  /* 0x0000000702157c11 */ /* 0x000fc400080f0c00 */
[C---:B------:R-:W-:Y:S02]  /*d490*/  ISETP.GE.U32.OR P3, PT, R41.reuse, UR8, P3 ;  /* 0x0000000829007c0c */ /* 0x040fe40009f66470 */
[C---:B------:R-:W-:Y:S02]  /*d4a0*/  ISETP.GE.U32.OR P2, PT, R41.reuse, UR8, P2 ;  /* 0x0000000829007c0c */ /* 0x040fe40009746470 */
[----:B------:R-:W-:Y:S02]  /*d4b0*/  ISETP.GE.U32.OR P1, PT, R41, UR8, P1 ;  /* 0x0000000829007c0c */ /* 0x000fe40008f26470 */
[----:B----4-:R-:W-:Y:S02]  /*d4c0*/  F2FP.BF16.F32.PACK_AB R0, R5, R4 ;  /* 0x000000040500723e */ /* 0x010fe400000010ff */
[----:B------:R-:W-:Y:S01]  /*d4d0*/  F2FP.BF16.F32.PACK_AB R2, R7, R6 ;  /* 0x000000060702723e */ /* 0x000fe200000010ff */
[----:B-1----:R-:W-:Y:S08]  /*d4e0*/  @P4 BRA `(.L_x_218) ;  /* 0x0000000000684947 */ /* 0x002ff00003800000 */
[----:B------:R-:W-:Y:S02]  /*d4f0*/  F2FP.BF16.F32.PACK_AB R28, R29, R28 ;  /* 0x0000001c1d1c723e */ /* 0x000fe400000010ff */
[----:B------:R-:W-:Y:S02]  /*d500*/  F2FP.BF16.F32.PACK_AB R30, R31, R30 ;  /* 0x0000001e1f1e723e */ /* 0x000fe400000010ff */
[----:B------:R-:W-:Y:S02]  /*d510*/  PRMT R4, R28, 0x7632, R4 ;  /* 0x000076321c047816 */ /* 0x000fe40000000004 */
[----:B------:R-:W-:Y:S02]  /*d520*/  F2FP.BF16.F32.PACK_AB R24, R25, R24 ;  /* 0x000000181918723e */ /* 0x000fe400000010ff */
[----:B------:R-:W-:Y:S02]  /*d530*/  LOP3.LUT R4, R4, 0xffff, RZ, 0xc0, !PT ;  /* 0x0000ffff04047812 */ /* 0x000fe400078ec0ff */
[----:B------:R-:W-:-:S02]  /*d540*/  PRMT R6, R30, 0x7632, R6 ;  /* 0x000076321e067816 */ /* 0x000fc40000000006 */
[----:B------:R-:W-:Y:S01]  /*d550*/  PRMT R3, R24, 0x7632, R3 ;  /* 0x0000763218037816 */ /* 0x000fe20000000003 */
[----:B------:R-:W-:Y:S01]  /*d560*/  IMAD.WIDE.U32 R54, R4, 0x10000, RZ ;  /* 0x0001000004367825 */ /* 0x000fe200078e00ff */
[----:B------:R-:W-:Y:S02]  /*d570*/  F2FP.BF16.F32.PACK_AB R26, R27, R26 ;  /* 0x0000001a1b1a723e */ /* 0x000fe400000010ff */
[----:B------:R-:W-:Y:S01]  /*d580*/  LOP3.LUT R3, R3, 0xffff, RZ, 0xc0, !PT ;  /* 0x0000ffff03037812 */ /* 0x000fe200078ec0ff */
[----:B------:R-:W-:Y:S01]  /*d590*/  IMAD.U32 R6, R6, 0x10000, RZ ;  /* 0x0001000006067824 */ /* 0x000fe200078e00ff */
[----:B------:R-:W-:Y:S02]  /*d5a0*/  LOP3.LUT R30, R55, 0xffff, R30, 0xf8, !PT ;  /* 0x0000ffff371e7812 */ /* 0x000fe400078ef81e */
[----:B------:R-:W-:Y:S01]  /*d5b0*/  LOP3.LUT R7, R54, 0xffff, R28, 0xf8, !PT ;  /* 0x0000ffff36077812 */ /* 0x000fe200078ef81c */
[----:B------:R-:W-:Y:S01]  /*d5c0*/  IMAD.WIDE.U32 R52, R3, 0x10000, RZ ;  /* 0x0001000003347825 */ /* 0x000fe200078e00ff */
[----:B------:R-:W-:-:S02]  /*d5d0*/  LOP3.LUT R6, R30, R6, RZ, 0xfc, !PT ;  /* 0x000000061e067212 */ /* 0x000fc400078efcff */
[----:B------:R-:W-:Y:S02]  /*d5e0*/  PRMT R5, R26, 0x7632, R5 ;  /* 0x000076321a057816 */ /* 0x000fe40000000005 */
[----:B------:R-:W-:Y:S02]  /*d5f0*/  R2UR UR4, R46 ;  /* 0x000000002e0472ca */ /* 0x000fe400000e0000 */
[----:B------:R-:W-:Y:S01]  /*d600*/  R2UR UR5, R47 ;  /* 0x000000002f0572ca */ /* 0x000fe200000e0000 */
[----:B------:R-:W-:Y:S01]  /*d610*/  IMAD.U32 R5, R5, 0x10000, RZ ;  /* 0x0001000005057824 */ /* 0x000fe200078e00ff */
[-C--:B------:R-:W-:Y:S02]  /*d620*/  LOP3.LUT R7, R7, R6.reuse, RZ, 0x3c, !PT ;  /* 0x0000000607077212 */ /* 0x080fe400078e3cff */
[----:B------:R-:W-:Y:S02]  /*d630*/  LOP3.LUT R26, R53, 0xffff, R26, 0xf8, !PT ;  /* 0x0000ffff351a7812 */ /* 0x000fe400078ef81a */
[----:B------:R-:W-:-:S02]  /*d640*/  LOP3.LUT R6, R7, R6, RZ, 0x3c, !PT ;  /* 0x0000000607067212 */ /* 0x000fc400078e3cff */
[----:B------:R-:W-:Y:S02]  /*d650*/  LOP3.LUT R4, R52, 0xffff, R24, 0xf8, !PT ;  /* 0x0000ffff34047812 */ /* 0x000fe400078ef818 */
[----:B------:R-:W-:Y:S02]  /*d660*/  LOP3.LUT R5, R26, R5, RZ, 0xfc, !PT ;  /* 0x000000051a057212 */ /* 0x000fe400078efcff */
[----:B------:R-:W-:-:S05]  /*d670*/  LOP3.LUT R7, R7, R6, RZ, 0x3c, !PT ;  /* 0x0000000607077212 */ /* 0x000fca00078e3cff */
[----:B------:R1:W-:Y:S02]  /*d680*/  STG.E.128 desc[UR4][R20.64], R4 ;  /* 0x0000000414007986 */ /* 0x0003e4000c101d04 */
.L_x_218:
[----:B------:R-:W-:Y:S05]  /*d690*/  BSYNC.RECONVERGENT B0 ;  /* 0x0000000000007941 */ /* 0x000fea0003800200 */
.L_x_217:
[----:B------:R-:W-:Y:S04]  /*d6a0*/  BSSY.RECONVERGENT B0, `(.L_x_219) ;  /* 0x000001c000007945 */ /* 0x000fe80003800200 */
[----:B------:R-:W-:Y:S05]  /*d6b0*/  @P3 BRA `(.L_x_220) ;  /* 0x0000000000683947 */ /* 0x000fea0003800000 */
[----:B------:R-:W-:Y:S02]  /*d6c0*/  F2FP.BF16.F32.PACK_AB R36, R37, R36 ;  /* 0x000000242524723e */ /* 0x000fe400000010ff */
[----:B------:R-:W-:Y:S02]  /*d6d0*/  F2FP.BF16.F32.PACK_AB R38, R39, R38 ;  /* 0x000000262726723e */ /* 0x000fe400000010ff */
[----:B-1----:R-:W-:Y:S02]  /*d6e0*/  PRMT R4, R36, 0x7632, R4 ;  /* 0x0000763224047816 */ /* 0x002fe40000000004 */
        /* <DEDUP_REMOVED lines=23> */
.L_x_220:
[----:B------:R-:W-:Y:S05]  /*d860*/  BSYNC.RECONVERGENT B0 ;  /* 0x0000000000007941 */ /* 0x000fea0003800200 */
.L_x_219:
[----:B------:R-:W-:Y:S01]  /*d870*/  BSSY.RECONVERGENT B0, `(.L_x_221) ;  /* 0x000001a000007945 */ /* 0x000fe20003800200 */
[----:B------:R-:W-:Y:S02]  /*d880*/  PRMT R3, R0, 0x7632, R3 ;  /* 0x0000763200037816 */ /* 0x000fe40000000003 */
[----:B-12---:R-:W-:Y:S01]  /*d890*/  PRMT R4, R2, 0x7632, R4 ;  /* 0x0000763202047816 */ /* 0x006fe20000000004 */
[----:B------:R-:W-:Y:S06]  /*d8a0*/  @P2 BRA `(.L_x_222) ;  /* 0x0000000000582947 */ /* 0x000fec0003800000 */
[----:B------:R-:W-:Y:S01]  /*d8b0*/  F2FP.BF16.F32.PACK_AB R8, R9, R8 ;  /* 0x000000080908723e */ /* 0x000fe200000010ff */
[----:B------:R-:W-:Y:S01]  /*d8c0*/  IMAD.U32 R4, R4, 0x10000, RZ ;  /* 0x0001000004047824 */ /* 0x000fe200078e00ff */
[----:B------:R-:W-:Y:S02]  /*d8d0*/  LOP3.LUT R3, R3, 0xffff, RZ, 0xc0, !PT ;  /* 0x0000ffff03037812 */ /* 0x000fe400078ec0ff */
[----:B------:R-:W-:Y:S02]  /*d8e0*/  PRMT R5, R8, 0x7632, R5 ;  /* 0x0000763208057816 */ /* 0x000fe40000000005 */
[----:B------:R-:W-:Y:S01]  /*d8f0*/  F2FP.BF16.F32.PACK_AB R10, R11, R10 ;  /* 0x0000000a0b0a723e */ /* 0x000fe200000010ff */
[----:B------:R-:W-:Y:S01]  /*d900*/  IMAD.WIDE.U32 R6, R3, 0x10000, RZ ;  /* 0x0001000003067825 */ /* 0x000fe200078e00ff */
[----:B------:R-:W-:Y:S02]  /*d910*/  LOP3.LUT R5, R5, 0xffff, RZ, 0xc0, !PT ;  /* 0x0000ffff05057812 */ /* 0x000fe400078ec0ff */
[----:B------:R-:W-:-:S02]  /*d920*/  PRMT R3, R10, 0x7632, R3 ;  /* 0x000076320a037816 */ /* 0x000fc40000000003 */
[----:B------:R-:W-:Y:S01]  /*d930*/  LOP3.LUT R2, R7, 0xffff, R2, 0xf8, !PT ;  /* 0x0000ffff07027812 */ /* 0x000fe200078ef802 */
[----:B------:R-:W-:Y:S01]  /*d940*/  IMAD.WIDE.U32 R24, R5, 0x10000, RZ ;  /* 0x0001000005187825 */ /* 0x000fe200078e00ff */
[----:B------:R-:W-:Y:S02]  /*d950*/  R2UR UR4, R46 ;  /* 0x000000002e0472ca */ /* 0x000fe400000e0000 */
[----:B------:R-:W-:Y:S01]  /*d960*/  R2UR UR5, R47 ;  /* 0x000000002f0572ca */ /* 0x000fe200000e0000 */
[----:B------:R-:W-:Y:S01]  /*d970*/  IMAD.U32 R3, R3, 0x10000, RZ ;  /* 0x0001000003037824 */ /* 0x000fe200078e00ff */
[----:B------:R-:W-:Y:S02]  /*d980*/  LOP3.LUT R10, R25, 0xffff, R10, 0xf8, !PT ;  /* 0x0000ffff190a7812 */ /* 0x000fe400078ef80a */
[----:B------:R-:W-:Y:S02]  /*d990*/  LOP3.LUT R4, R2, R4, RZ, 0xfc, !PT ;  /* 0x0000000402047212 */ /* 0x000fe400078efcff */
[----:B------:R-:W-:-:S02]  /*d9a0*/  LOP3.LUT R0, R6, 0xffff, R0, 0xf8, !PT ;  /* 0x0000ffff06007812 */ /* 0x000fc400078ef800 */
[----:B------:R-:W-:Y:S01]  /*d9b0*/  LOP3.LUT R3, R10, R3, RZ, 0xfc, !PT ;  /* 0x000000030a037212 */ /* 0x000fe200078efcff */
[----:B------:R-:W-:Y:S01]  /*d9c0*/  IMAD.MOV.U32 R5, RZ, RZ, R4 ;  /* 0x000000ffff057224 */ /* 0x000fe200078e0004 */
[----:B------:R-:W-:Y:S01]  /*d9d0*/  LOP3.LUT R6, R24, 0xffff, R8, 0xf8, !PT ;  /* 0x0000ffff18067812 */ /* 0x000fe200078ef808 */
[----:B------:R-:W-:Y:S02]  /*d9e0*/  IMAD.MOV.U32 R4, RZ, RZ, R0 ;  /* 0x000000ffff047224 */ /* 0x000fe400078e0000 */
[----:B------:R-:W-:-:S05]  /*d9f0*/  IMAD.MOV.U32 R7, RZ, RZ, R3 ;  /* 0x000000ffff077224 */ /* 0x000fca00078e0003 */
[----:B------:R1:W-:Y:S02]  /*da00*/  STG.E.128 desc[UR4][R20.64+0x40], R4 ;  /* 0x0000400414007986 */ /* 0x0003e4000c101d04 */
.L_x_222:
[----:B------:R-:W-:Y:S05]  /*da10*/  BSYNC.RECONVERGENT B0 ;  /* 0x0000000000007941 */ /* 0x000fea0003800200 */
.L_x_221:
[----:B------:R-:W-:Y:S04]  /*da20*/  BSSY.RECONVERGENT B0, `(.L_x_223) ;  /* 0x000001b000007945 */ /* 0x000fe80003800200 */
[----:B------:R-:W-:Y:S05]  /*da30*/  @P1 BRA `(.L_x_224) ;  /* 0x0000000000641947 */ /* 0x000fea0003800000 */
[----:B------:R-:W-:Y:S02]  /*da40*/  F2FP.BF16.F32.PACK_AB R12, R13, R12 ;  /* 0x0000000c0d0c723e */ /* 0x000fe400000010ff */
[----:B------:R-:W-:Y:S02]  /*da50*/  F2FP.BF16.F32.PACK_AB R16, R17, R16 ;  /* 0x000000101110723e */ /* 0x000fe400000010ff */
[----:B------:R-:W-:Y:S02]  /*da60*/  PRMT R0, R12, 0x7632, R0 ;  /* 0x000076320c007816 */ /* 0x000fe40000000000 */
[----:B------:R-:W-:Y:S02]  /*da70*/  PRMT R2, R16, 0x7632, R2 ;  /* 0x0000763210027816 */ /* 0x000fe40000000002 */
[----:B------:R-:W-:Y:S02]  /*da80*/  F2FP.BF16.F32.PACK_AB R14, R15, R14 ;  /* 0x0000000e0f0e723e */ /* 0x000fe400000010ff */
[----:B------:R-:W-:-:S02]  /*da90*/  LOP3.LUT R0, R0, 0xffff, RZ, 0xc0, !PT ;  /* 0x0000ffff00007812 */ /* 0x000fc400078ec0ff */
[----:B------:R-:W-:Y:S02]  /*daa0*/  F2FP.BF16.F32.PACK_AB R18, R19, R18 ;  /* 0x000000121312723e */ /* 0x000fe400000010ff */
[----:B------:R-:W-:Y:S01]  /*dab0*/  LOP3.LUT R2, R2, 0xffff, RZ, 0xc0, !PT ;  /* 0x0000ffff02027812 */ /* 0x000fe200078ec0ff */
[----:B-1----:R-:W-:Y:S01]  /*dac0*/  IMAD.WIDE.U32 R6, R0, 0x10000, RZ ;  /* 0x0001000000067825 */ /* 0x002fe200078e00ff */
[----:B------:R-:W-:Y:S02]  /*dad0*/  PRMT R3, R14, 0x7632, R3 ;  /* 0x000076320e037816 */ /* 0x000fe40000000003 */
[----:B------:R-:W-:Y:S01]  /*dae0*/  PRMT R4, R18, 0x7632, R4 ;  /* 0x0000763212047816 */ /* 0x000fe20000000004 */
[----:B------:R-:W-:Y:S01]  /*daf0*/  IMAD.WIDE.U32 R8, R2, 0x10000, RZ ;  /* 0x0001000002087825 */ /* 0x000fe200078e00ff */
[----:B------:R-:W-:Y:S02]  /*db00*/  LOP3.LUT R14, R7, 0xffff, R14, 0xf8, !PT ;  /* 0x0000ffff070e7812 */ /* 0x000fe400078ef80e */
[----:B------:R-:W-:Y:S01]  /*db10*/  R2UR UR4, R46 ;  /* 0x000000002e0472ca */ /* 0x000fe200000e0000 */
[----:B------:R-:W-:Y:S01]  /*db20*/  IMAD.U32 R3, R3, 0x10000, RZ ;  /* 0x0001000003037824 */ /* 0x000fe200078e00ff */
[----:B------:R-:W-:Y:S01]  /*db30*/  R2UR UR5, R47 ;  /* 0x000000002f0572ca */ /* 0x000fe200000e0000 */
[----:B------:R-:W-:Y:S01]  /*db40*/  IMAD.U32 R4, R4, 0x10000, RZ ;  /* 0x0001000004047824 */ /* 0x000fe200078e00ff */
[----:B------:R-:W-:-:S02]  /*db50*/  LOP3.LUT R18, R9, 0xffff, R18, 0xf8, !PT ;  /* 0x0000ffff09127812 */ /* 0x000fc400078ef812 */
[----:B------:R-:W-:Y:S02]  /*db60*/  LOP3.LUT R5, R6, 0xffff, R12, 0xf8, !PT ;  /* 0x0000ffff06057812 */ /* 0x000fe400078ef80c */
[----:B------:R-:W-:Y:S02]  /*db70*/  LOP3.LUT R3, R14, R3, RZ, 0xfc, !PT ;  /* 0x000000030e037212 */ /* 0x000fe400078efcff */
[----:B------:R-:W-:Y:S01]  /*db80*/  LOP3.LUT R7, R18, R4, RZ, 0xfc, !PT ;  /* 0x0000000412077212 */ /* 0x000fe200078efcff */
[----:B------:R-:W-:Y:S01]  /*db90*/  IMAD.MOV.U32 R4, RZ, RZ, R5 ;  /* 0x000000ffff047224 */ /* 0x000fe200078e0005 */
[----:B------:R-:W-:Y:S01]  /*dba0*/  LOP3.LUT R6, R8, 0xffff, R16, 0xf8, !PT ;  /* 0x0000ffff08067812 */ /* 0x000fe200078ef810 */
[----:B------:R-:W-:-:S05]  /*dbb0*/  IMAD.MOV.U32 R5, RZ, RZ, R3 ;  /* 0x000000ffff057224 */ /* 0x000fca00078e0003 */
[----:B------:R2:W-:Y:S02]  /*dbc0*/  STG.E.128 desc[UR4][R20.64+0x50], R4 ;  /* 0x0000500414007986 */ /* 0x0005e4000c101d04 */
.L_x_224:
[----:B------:R-:W-:Y:S05]  /*dbd0*/  BSYNC.RECONVERGENT B0 ;  /* 0x0000000000007941 */ /* 0x000fea0003800200 */
.L_x_223:
[----:B------:R-:W-:Y:S01]  /*dbe0*/  NOP ;  /* 0x0000000000007918 */ /* 0x000fe20000000000 */
[----:B------:R-:W-:Y:S05]  /*dbf0*/  BRA.U !UP0, `(.L_x_225) ;  /* 0x0000000108087547 */ /* 0x000fea000b800000 */
[----:B------:R-:W-:Y:S05]  /*dc00*/  BPT.TRAP 0x1 ;  /* 0x000000040000795c */ /* 0x000fea0000300000 */
[----:B------:R-:W-:Y:S05]  /*dc10*/  BPT.TRAP 0x1 ;  /* 0x000000040000795c */ /* 0x000fea0000300000 */
.L_x_225:
[----:B------:R-:W-:-:S04]  /*dc20*/  UIADD3 UR4, UPT, UPT, UR36, 0x298b0, URZ ;  /* 0x000298b024047890 */ /* 0x000fc8000fffe0ff */
[----:B------:R-:W-:-:S09]  /*dc30*/  UPRMT UR4, UR38, 0x654, UR4 ;  /* 0x0000065426047896 */ /* 0x000fd20008000004 */
[----:B------:R-:W-:Y:S01]  /*dc40*/  SYNCS.ARRIVE.TRANS64.RED.A1T0 RZ, [UR4], RZ ;  /* 0x000000ffffff79a7 */ /* 0x000fe20008100404 */
[----:B------:R-:W-:Y:S05]  /*dc50*/  BRA.U !UP0, `(.L_x_226) ;  /* 0x0000000108047547 */ /* 0x000fea000b800000 */
[----:B------:R-:W-:Y:S05]  /*dc60*/  BPT.TRAP 0x1 ;  /* 0x000000040000795c */ /* 0x000fea0000300000 */
.L_x_226:
[----:B------:R-:W-:Y:S02]  /*dc70*/  SHF.L.U32 R2, RZ, 0x1f, RZ ;  /* 0x0000001fff027819 */ /* 0x000fe400000006ff */
[----:B------:R-:W-:Y:S02]  /*dc80*/  SHF.R.U32.HI R0, RZ, 0x15, R50 ;  /* 0x00000015ff007819 */ /* 0x000fe40000011632 */
[----:B------:R-:W3:Y:S02]  /*dc90*/  SYNCS.PHASECHK.TRANS64.TRYWAIT P1, [UR36+0x298a8], R2 ;  /* 0x0298a802ff0075a7 */ /* 0x000ee40008021124 */
[----:B------:R-:W-:Y:S01]  /*dca0*/  ISETP.NE.AND P0, PT, R49, R0, PT ;  /* 0x000000003100720c */ /* 0x000fe20003f05270 */
[----:B---3--:R-:W-:-:S12]  /*dcb0*/  @!P1 BRA `(.L_x_227) ;  /* 0x0000001c00189947 */ /* 0x008fd80003800000 */
.L_x_300:
[----:B------:R-:W-:Y:S05]  /*dcc0*/  @!P0 BRA `(.L_x_228) ;  /* 0x0000000000408947 */ /* 0x000fea0003800000 */
[----:B---3--:R-:W-:Y:S01]  /*dcd0*/  MOV R2, 0x0 ;  /* 0x0000000000027802 */ /* 0x008fe20000000f00 */
[----:B------:R-:W1:Y:S01]  /*dce0*/  LDCU.64 UR8, c[0x4][0x80] ;  /* 0x01001000ff0877ac */ /* 0x000e620008000a00 */
[----:B------:R-:W-:Y:S02]  /*dcf0*/  HFMA2 R12, -RZ, RZ, 0, 5.9604644775390625e-08 ;  /* 0x00000001ff0c7431 */ /* 0x000fe400000001ff */
[----:B------:R-:W-:Y:S01]  /*dd00*/  IMAD.MOV.U32 R8, RZ, RZ, 0x192 ;  /* 0x00000192ff087424 */ /* 0x000fe200078e00ff */
[----:B------:R-:W3:Y:S01]  /*dd10*/  LDCU.64 UR6, c[0x4][0x88] ;  /* 0x01001100ff0677ac */ /* 0x000ee20008000a00 */
[----:B------:R-:W4:Y:S01]  /*dd20*/  LDC.64 R2, c[0x4][R2] ;  /* 0x0100000002027b82 */ /* 0x000f220000000a00 */
[----:B------:R-:W-:Y:S01]  /*dd30*/  IMAD.MOV.U32 R13, RZ, RZ, RZ ;  /* 0x000000ffff0d7224 */ /* 0x000fe200078e00ff */
[----:B------:R-:W5:Y:S01]  /*dd40*/  LDCU.64 UR4, c[0x4][0x8] ;  /* 0x01000100ff0477ac */ /* 0x000f620008000a00 */
[----:B-12---:R-:W-:Y:S01]  /*dd50*/  IMAD.U32 R4, RZ, RZ, UR8 ;  /* 0x00000008ff047e24 */ /* 0x006fe2000f8e00ff */
[----:B------:R-:W-:Y:S01]  /*dd60*/  MOV R5, UR9 ;  /* 0x0000000900057c02 */ /* 0x000fe20008000f00 */
[----:B---3--:R-:W-:Y:S01]  /*dd70*/  IMAD.U32 R6, RZ, RZ, UR6 ;  /* 0x00000006ff067e24 */ /* 0x008fe2000f8e00ff */
[----:B------:R-:W-:Y:S01]  /*dd80*/  MOV R7, UR7 ;  /* 0x0000000700077c02 */ /* 0x000fe20008000f00 */
[----:B-----5:R-:W-:Y:S01]  /*dd90*/  IMAD.U32 R10, RZ, RZ, UR4 ;  /* 0x00000004ff0a7e24 */ /* 0x020fe2000f8e00ff */
[----:B------:R-:W-:-:S02]  /*dda0*/  MOV R11, UR5 ;  /* 0x00000005000b7c02 */ /* 0x000fc40008000f00 */
[----:B------:R-:W-:-:S07]  /*ddb0*/  LEPC R20, `(.L_x_228) ;  /* 0x000000001014794e */ /* 0x000fce0000000000 */
[----:B----4-:R-:W-:Y:S05]  /*ddc0*/  CALL.ABS.NOINC R2 ;  /* 0x0000000002007343 */ /* 0x010fea0003c00000 */
.L_x_228:
[----:B---3--:R-:W-:Y:S01]  /*ddd0*/  VIADD R0, R48, 0xffffff00 ;  /* 0xffffff0030007836 */ /* 0x008fe20000000000 */
[----:B------:R-:W-:Y:S05]  /*dde0*/  WARPSYNC.ALL ;  /* 0x0000000000007948 */ /* 0x000fea0003800000 */
[----:B------:R-:W-:Y:S02]  /*ddf0*/  SHF.R.U32.HI R0, RZ, 0x15, R0 ;  /* 0x00000015ff007819 */ /* 0x000fe40000011600 */
[----:B------:R-:W-:Y:S02]  /*de00*/  R2UR UR4, R50 ;  /* 0x00000000320472ca */ /* 0x000fe400000e0000 */
[----:B------:R-:W-:-:S11]  /*de10*/  ISETP.NE.AND P0, PT, R49, R0, PT ;  /* 0x000000003100720c */ /* 0x000fd60003f05270 */
[----:B------:R-:W3:Y:S02]  /*de20*/  LDTM.x16 R24, tmem[UR4] ;  /* 0x00000004001879ee */ /* 0x000ee40008240000 */
[----:B---3--:R-:W-:Y:S05]  /*de30*/  @!P0 BRA `(.L_x_229) ;  /* 0x0000000000408947 */ /* 0x008fea0003800000 */
[----:B------:R-:W-:Y:S01]  /*de40*/  MOV R2, 0x0 ;  /* 0x0000000000027802 */ /* 0x000fe20000000f00 */
        /* <DEDUP_REMOVED lines=15> */
.L_x_229:
[----:B------:R-:W-:Y:S05]  /*df40*/  WARPSYNC.ALL ;  /* 0x0000000000007948 */ /* 0x000fea0003800000 */
[----:B------:R-:W-:Y:S01]  /*df50*/  R2UR UR4, R48 ;  /* 0x00000000300472ca */ /* 0x000fe200000e0000 */
[----:B------:R-:W3:Y:S01]  /*df60*/  LDCU UR8, c[0x0][0x388] ;  /* 0x00007100ff0877ac */ /* 0x000ee20008000800 */
[----:B------:R-:W-:Y:S01]  /*df70*/  IADD3 R22, P1, P0, R22, R40, R42 ;  /* 0x0000002816167210 */ /* 0x000fe2000783e02a */
[----:B------:R-:W-:Y:S01]  /*df80*/  BSSY.RECONVERGENT B0, `(.L_x_230) ;  /* 0x0000036000007945 */ /* 0x000fe20003800200 */
[----:B------:R-:W4:Y:S02]  /*df90*/  LDCU UR5, c[0x0][0x384] ;  /* 0x00007080ff0577ac */ /* 0x000f240008000800 */
[----:B------:R-:W-:Y:S01]  /*dfa0*/  IADD3.X R23, PT, PT, RZ, R23, RZ, P1, P0 ;  /* 0x00000017ff177210 */ /* 0x000fe20000fe04ff */
[----:B------:R-:W5:Y:S06]  /*dfb0*/  LDCU.64 UR6, c[0x0][0x980] ;  /* 0x00013000ff0677ac */ /* 0x000f6c0008000a00 */
[----:B-12---:R-:W1:Y:S01]  /*dfc0*/  LDTM.x16 R4, tmem[UR4+-0x100] ;  /* 0xffff0004000479ee */ /* 0x006e62000824ff00 */
[----:B------:R-:W1:Y:S01]  /*dfd0*/  LDCU UR4, c[0x0][0x448] ;  /* 0x00008900ff0477ac */ /* 0x000e620008000800 */
[----:B---3--:R-:W-:-:S02]  /*dfe0*/  ISETP.GE.AND P5, PT, R42, UR8, PT ;  /* 0x000000082a007c0c */ /* 0x008fc4000bfa6270 */
[----:B------:R-:W-:Y:S02]  /*dff0*/  ISETP.GE.AND P4, PT, R45, UR8, PT ;  /* 0x000000082d007c0c */ /* 0x000fe4000bf86270 */
[----:B----4-:R-:W-:Y:S02]  /*e000*/  ISETP.GE.U32.OR P5, PT, R41, UR5, P5 ;  /* 0x0000000529007c0c */ /* 0x010fe4000afa6470 */
[----:B------:R-:W-:Y:S02]  /*e010*/  ISETP.GE.AND P3, PT, R44, UR8, PT ;  /* 0x000000082c007c0c */ /* 0x000fe4000bf66270 */
[----:B------:R-:W-:Y:S02]  /*e020*/  ISETP.GE.AND P2, PT, R43, UR8, PT ;  /* 0x000000082b007c0c */ /* 0x000fe4000bf46270 */
[----:B-----5:R-:W-:Y:S02]  /*e030*/  LEA R40, P0, R22, UR6, 0x1 ;  /* 0x0000000616287c11 */ /* 0x020fe4000f8008ff */
[----:B------:R-:W-:-:S02]  /*e040*/  ISETP.GE.U32.OR P4, PT, R41, UR5, P4 ;  /* 0x0000000529007c0c */ /* 0x000fc4000a786470 */
[C---:B------:R-:W-:Y:S02]  /*e050*/  ISETP.GE.U32.OR P3, PT, R41.reuse, UR5, P3 ;  /* 0x0000000529007c0c */ /* 0x040fe40009f66470 */
[----:B------:R-:W-:Y:S02]  /*e060*/  ISETP.GE.U32.OR P2, PT, R41, UR5, P2 ;  /* 0x0000000529007c0c */ /* 0x000fe40009746470 */
[----:B------:R-:W-:Y:S01]  /*e070*/  LEA.HI.X R41, R22, UR7, R23, 0x1, P0 ;  /* 0x0000000716297c11 */ /* 0x000fe200080f0c17 */
[----:B-1----:R-:W-:Y:S01]  /*e080*/  FMUL R4, R4, UR4 ;  /* 0x0000000404047c20 */ /* 0x002fe20008400000 */
[----:B------:R-:W-:Y:S01]  /*e090*/  FMUL R5, R5, UR4 ;  /* 0x0000000405057c20 */ /* 0x000fe20008400000 */
[----:B------:R-:W-:Y:S08]  /*e0a0*/  @P5 BRA `(.L_x_231) ;  /* 0x00000000008c5947 */ /* 0x000ff00003800000 */
[----:B------:R-:W-:Y:S01]  /*e0b0*/  FMUL R0, R28, UR4 ;  /* 0x000000041c007c20 */ /* 0x000fe20008400000 */
[----:B------:R-:W-:Y:S01]  /*e0c0*/  FMUL R29, R29, UR4 ;  /* 0x000000041d1d7c20 */ /* 0x000fe20008400000 */
[----:B------:R-:W-:Y:S01]  /*e0d0*/  FMUL R2, R26, UR4 ;  /* 0x000000041a027c20 */ /* 0x000fe20008400000 */
[----:B------:R-:W-:Y:S01]  /*e0e0*/  FMUL R27, R27, UR4 ;  /* 0x000000041b1b7c20 */ /* 0x000fe20008400000 */
[----:B------:R-:W-:Y:S01]  /*e0f0*/  FMUL R3, R24, UR4 ;  /* 0x0000000418037c20 */ /* 0x000fe20008400000 */
[----:B------:R-:W-:Y:S01]  /*e100*/  FMUL R25, R25, UR4 ;  /* 0x0000000419197c20 */ /* 0x000fe20008400000 */
[----:B------:R-:W-:Y:S01]  /*e110*/  F2FP.BF16.F32.PACK_AB R0, R29, R0 ;  /* 0x000000001d00723e */ /* 0x000fe200000010ff */
[----:B------:R-:W-:Y:S01]  /*e120*/  FMUL R30, R30, UR4 ;  /* 0x000000041e1e7c20 */ /* 0x000fe20008400000 */
[----:B------:R-:W-:Y:S01]  /*e130*/  F2FP.BF16.F32.PACK_AB R2, R27, R2 ;  /* 0x000000021b02723e */ /* 0x000fe200000010ff */
[----:B------:R-:W-:Y:S01]  /*e140*/  FMUL R31, R31, UR4 ;  /* 0x000000041f1f7c20 */ /* 0x000fe20008400000 */
[----:B------:R-:W-:-:S02]  /*e150*/  F2FP.BF16.F32.PACK_AB R3, R25, R3 ;  /* 0x000000031903723e */ /* 0x000fc400000010ff */
[----:B------:R-:W-:Y:S02]  /*e160*/  PRMT R22, R0, 0x7632, R22 ;  /* 0x0000763200167816 */ /* 0x000fe40000000016 */
[C---:B------:R-:W-:Y:S02]  /*e170*/  PRMT R21, R2.reuse, 0x7610, R21 ;  /* 0x0000761002157816 */ /* 0x040fe40000000015 */
[----:B------:R-:W-:Y:S02]  /*e180*/  PRMT R23, R2, 0x7632, R23 ;  /* 0x0000763202177816 */ /* 0x000fe40000000017 */
[----:B------:R-:W-:Y:S02]  /*e190*/  PRMT R20, R3, 0x7632, R20 ;  /* 0x0000763203147816 */ /* 0x000fe40000000014 */
[----:B------:R-:W-:Y:S01]  /*e1a0*/  F2FP.BF16.F32.PACK_AB R2, R31, R30 ;  /* 0x0000001e1f02723e */ /* 0x000fe200000010ff */
[----:B------:R-:W-:Y:S01]  /*e1b0*/  IMAD.U32 R23, R23, 0x10000, RZ ;  /* 0x0001000017177824 */ /* 0x000fe200078e00ff */
[----:B------:R-:W-:-:S02]  /*e1c0*/  LOP3.LUT R22, R22, 0xffff, RZ, 0xc0, !PT ;  /* 0x0000ffff16167812 */ /* 0x000fc400078ec0ff */
[----:B------:R-:W-:Y:S02]  /*e1d0*/  LOP3.LUT R20, R20, 0xffff, RZ, 0xc0, !PT ;  /* 0x0000ffff14147812 */ /* 0x000fe400078ec0ff */
[----:B------:R-:W-:Y:S01]  /*e1e0*/  PRMT R24, R2, 0x7632, R24 ;  /* 0x0000763202187816 */ /* 0x000fe20000000018 */
[----:B------:R-:W-:Y:S01]  /*e1f0*/  IMAD.WIDE.U32 R28, R22, 0x10000, RZ ;  /* 0x00010000161c7825 */ /* 0x000fe200078e00ff */
[----:B------:R-:W-:Y:S02]  /*e200*/  R2UR UR6, R46 ;  /* 0x000000002e0672ca */ /* 0x000fe400000e0000 */
[----:B------:R-:W-:Y:S01]  /*e210*/  R2UR UR7, R47 ;  /* 0x000000002f0772ca */ /* 0x000fe200000e0000 */
[----:B------:R-:W-:Y:S01]  /*e220*/  IMAD.WIDE.U32 R26, R20, 0x10000, RZ ;  /* 0x00010000141a7825 */ /* 0x000fe200078e00ff */
[----:B------:R-:W-:Y:S02]  /*e230*/  LOP3.LUT R2, R29, 0xffff, R2, 0xf8, !PT ;  /* 0x0000ffff1d027812 */ /* 0x000fe400078ef802 */
[----:B------:R-:W-:Y:S01]  /*e240*/  LOP3.LUT R0, R28, 0xffff, R0, 0xf8, !PT ;  /* 0x0000ffff1c007812 */ /* 0x000fe200078ef800 */
[----:B------:R-:W-:Y:S01]  /*e250*/  IMAD.U32 R24, R24, 0x10000, RZ ;  /* 0x0001000018187824 */ /* 0x000fe200078e00ff */
[----:B------:R-:W-:-:S02]  /*e260*/  LOP3.LUT R21, R27, 0xffff, R21, 0xf8, !PT ;  /* 0x0000ffff1b157812 */ /* 0x000fc400078ef815 */
[----:B------:R-:W-:Y:S01]  /*e270*/  LOP3.LUT R3, R26, 0xffff, R3, 0xf8, !PT ;  /* 0x0000ffff1a037812 */ /* 0x000fe200078ef803 */
[----:B------:R-:W-:Y:S01]  /*e280*/  IMAD.MOV.U32 R22, RZ, RZ, R0 ;  /* 0x000000ffff167224 */ /* 0x000fe200078e0000 */
[----:B------:R-:W-:Y:S02]  /*e290*/  LOP3.LUT R2, R2, R24, RZ, 0xfc, !PT ;  /* 0x0000001802027212 */ /* 0x000fe400078efcff */
[----:B------:R-:W-:Y:S01]  /*e2a0*/  LOP3.LUT R21, R21, R23, RZ, 0xfc, !PT ;  /* 0x0000001715157212 */ /* 0x000fe200078efcff */
[----:B------:R-:W-:Y:S02]  /*e2b0*/  IMAD.MOV.U32 R20, RZ, RZ, R3 ;  /* 0x000000ffff147224 */ /* 0x000fe400078e0003 */
[----:B------:R-:W-:-:S05]  /*e2c0*/  IMAD.MOV.U32 R23, RZ, RZ, R2 ;  /* 0x000000ffff177224 */ /* 0x000fca00078e0002 */
[----:B------:R1:W-:Y:S02]  /*e2d0*/  STG.E.128 desc[UR6][R40.64], R20 ;  /* 0x0000001428007986 */ /* 0x0003e4000c101d06 */
.L_x_231:
[----:B------:R-:W-:Y:S05]  /*e2e0*/  BSYNC.RECONVERGENT B0 ;  /* 0x0000000000007941 */ /* 0x000fea0003800200 */
.L_x_230:
[----:B------:R-:W-:Y:S01]  /*e2f0*/  BSSY.RECONVERGENT B0, `(.L_x_232) ;  /* 0x0000028000007945 */ /* 0x000fe20003800200 */
[----:B------:R-:W-:Y:S01]  /*e300*/  F2FP.BF16.F32.PACK_AB R0, R5, R4 ;  /* 0x000000040500723e */ /* 0x000fe200000010ff */
[----:B-1----:R-:W-:Y:S01]  /*e310*/  FMUL R20, R6, UR4 ;  /* 0x0000000406147c20 */ /* 0x002fe20008400000 */
[----:B------:R-:W-:Y:S01]  /*e320*/  FMUL R21, R7, UR4 ;  /* 0x0000000407157c20 */ /* 0x000fe20008400000 */
[----:B------:R-:W-:Y:S06]  /*e330*/  @P4 BRA `(.L_x_233) ;  /* 0x00000000008c4947 */ /* 0x000fec0003800000 */
        /* <DEDUP_REMOVED lines=10> */
[----:B------:R-:W-:-:S02]  /*e3e0*/  PRMT R5, R2, 0x7632, R5 ;  /* 0x0000763202057816 */ /* 0x000fc40000000005 */
[----:B------:R-:W-:Y:S02]  /*e3f0*/  PRMT R7, R4, 0x7632, R7 ;  /* 0x0000763204077816 */ /* 0x000fe40000000007 */
[----:B------:R-:W-:Y:S02]  /*e400*/  PRMT R6, R2, 0x7610, R6 ;  /* 0x0000761002067816 */ /* 0x000fe40000000006 */
[----:B------:R-:W-:Y:S02]  /*e410*/  F2FP.BF16.F32.PACK_AB R3, R35, R3 ;  /* 0x000000032303723e */ /* 0x000fe400000010ff */
[----:B------:R-:W-:Y:S02]  /*e420*/  F2FP.BF16.F32.PACK_AB R2, R39, R38 ;  /* 0x000000262702723e */ /* 0x000fe400000010ff */
[----:B------:R-:W-:Y:S02]  /*e430*/  LOP3.LUT R5, R5, 0xffff, RZ, 0xc0, !PT ;  /* 0x0000ffff05057812 */ /* 0x000fe400078ec0ff */
[----:B------:R-:W-:-:S02]  /*e440*/  LOP3.LUT R7, R7, 0xffff, RZ, 0xc0, !PT ;  /* 0x0000ffff07077812 */ /* 0x000fc400078ec0ff */
[----:B------:R-:W-:Y:S01]  /*e450*/  PRMT R22, R3, 0x7632, R22 ;  /* 0x0000763203167816 */ /* 0x000fe20000000016 */
[----:B------:R-:W-:Y:S01]  /*e460*/  IMAD.WIDE.U32 R24, R5, 0x10000, RZ ;  /* 0x0001000005187825 */ /* 0x000fe200078e00ff */
[----:B------:R-:W-:Y:S02]  /*e470*/  PRMT R23, R2, 0x7632, R23 ;  /* 0x0000763202177816 */ /* 0x000fe40000000017 */
[----:B------:R-:W-:Y:S01]  /*e480*/  R2UR UR6, R46 ;  /* 0x000000002e0672ca */ /* 0x000fe200000e0000 */
[----:B------:R-:W-:Y:S01]  /*e490*/  IMAD.WIDE.U32 R26, R7, 0x10000, RZ ;  /* 0x00010000071a7825 */ /* 0x000fe200078e00ff */
[----:B------:R-:W-:Y:S02]  /*e4a0*/  LOP3.LUT R3, R25, 0xffff, R3, 0xf8, !PT ;  /* 0x0000ffff19037812 */ /* 0x000fe400078ef803 */
[----:B------:R-:W-:Y:S01]  /*e4b0*/  R2UR UR7, R47 ;  /* 0x000000002f0772ca */ /* 0x000fe200000e0000 */
[----:B------:R-:W-:Y:S01]  /*e4c0*/  IMAD.U32 R22, R22, 0x10000, RZ ;  /* 0x0001000016167824 */ /* 0x000fe200078e00ff */
[----:B------:R-:W-:Y:S01]  /*e4d0*/  LOP3.LUT R2, R27, 0xffff, R2, 0xf8, !PT ;  /* 0x0000ffff1b027812 */ /* 0x000fe200078ef802 */
[----:B------:R-:W-:Y:S01]  /*e4e0*/  IMAD.U32 R23, R23, 0x10000, RZ ;  /* 0x0001000017177824 */ /* 0x000fe200078e00ff */
[----:B------:R-:W-:-:S02]  /*e4f0*/  LOP3.LUT R5, R24, 0xffff, R6, 0xf8, !PT ;  /* 0x0000ffff18057812 */ /* 0x000fc400078ef806 */
[----:B------:R-:W-:Y:S02]  /*e500*/  LOP3.LUT R3, R3, R22, RZ, 0xfc, !PT ;  /* 0x0000001603037212 */ /* 0x000fe400078efcff */
[----:B------:R-:W-:Y:S02]  /*e510*/  LOP3.LUT R2, R2, R23, RZ, 0xfc, !PT ;  /* 0x0000001702027212 */ /* 0x000fe400078efcff */
[----:B------:R-:W-:Y:S01]  /*e520*/  LOP3.LUT R6, R26, 0xffff, R4, 0xf8, !PT ;  /* 0x0000ffff1a067812 */ /* 0x000fe200078ef804 */
[----:B------:R-:W-:Y:S02]  /*e530*/  IMAD.MOV.U32 R4, RZ, RZ, R5 ;  /* 0x000000ffff047224 */ /* 0x000fe400078e0005 */
[----:B------:R-:W-:Y:S02]  /*e540*/  IMAD.MOV.U32 R5, RZ, RZ, R3 ;  /* 0x000000ffff057224 */ /* 0x000fe400078e0003 */
[----:B------:R-:W-:-:S05]  /*e550*/  IMAD.MOV.U32 R7, RZ, RZ, R2 ;  /* 0x000000ffff077224 */ /* 0x000fca00078e0002 */
[----:B------:R1:W-:Y:S02]  /*e560*/  STG.E.128 desc[UR6][R40.64+0x10], R4 ;  /* 0x0000100428007986 */ /* 0x0003e4000c101d06 */
.L_x_233:
[----:B------:R-:W-:Y:S05]  /*e570*/  BSYNC.RECONVERGENT B0 ;  /* 0x0000000000007941 */ /* 0x000fea0003800200 */
.L_x_232:
[C---:B------:R-:W-:Y:S01]  /*e580*/  PRMT R2, R0.reuse, 0x7632, R2 ;  /* 0x0000763200027816 */ /* 0x040fe20000000002 */
[----:B------:R-:W-:Y:S01]  /*e590*/  BSSY.RECONVERGENT B0, `(.L_x_234) ;  /* 0x0000027000007945 */ /* 0x000fe20003800200 */
[----:B-1----:R-:W-:Y:S01]  /*e5a0*/  PRMT R4, R0, 0x7610, R4 ;  /* 0x0000761000047816 */ /* 0x002fe20000000004 */
[----:B------:R-:W-:Y:S01]  /*e5b0*/  FMUL R18, R18, UR4 ;  /* 0x0000000412127c20 */ /* 0x000fe20008400000 */
[----:B------:R-:W-:Y:S01]  /*e5c0*/  F2FP.BF16.F32.PACK_AB R0, R21, R20 ;  /* 0x000000141500723e */ /* 0x000fe200000010ff */
[----:B------:R-:W-:Y:S01]  /*e5d0*/  FMUL R19, R19, UR4 ;  /* 0x0000000413137c20 */ /* 0x000fe20008400000 */
[----:B------:R-:W-:Y:S01]  /*e5e0*/  FMUL R3, R14, UR4 ;  /* 0x000000040e037c20 */ /* 0x000fe20008400000 */
[----:B------:R-:W-:Y:S01]  /*e5f0*/  FMUL R15, R15, UR4 ;  /* 0x000000040f0f7c20 */ /* 0x000fe20008400000 */
[----:B------:R-:W-:Y:S01]  /*e600*/  FMUL R16, R16, UR4 ;  /* 0x0000000410107c20 */ /* 0x000fe20008400000 */
[----:B------:R-:W-:Y:S01]  /*e610*/  FMUL R17, R17, UR4 ;  /* 0x0000000411117c20 */ /* 0x000fe20008400000 */
[----:B------:R-:W-:Y:S01]  /*e620*/  FMUL R12, R12, UR4 ;  /* 0x000000040c0c7c20 */ /* 0x000fe20008400000 */
[----:B------:R-:W-:Y:S01]  /*e630*/  FMUL R13, R13, UR4 ;  /* 0x000000040d0d7c20 */ /* 0x000fe20008400000 */
[----:B------:R-:W-:-:S02]  /*e640*/  PRMT R5, R0, 0x7632, R5 ;  /* 0x0000763200057816 */ /* 0x000fc40000000005 */
[----:B------:R-:W-:Y:S01]  /*e650*/  PRMT R6, R0, 0x7610, R6 ;  /* 0x0000761000067816 */ /* 0x000fe20000000006 */
[----:B------:R-:W-:Y:S06]  /*e660*/  @P3 BRA `(.L_x_235) ;  /* 0x0000000000643947 */ /* 0x000fec0003800000 */
[----:B------:R-:W-:Y:S01]  /*e670*/  FMUL R0, R8, UR4 ;  /* 0x0000000408007c20 */ /* 0x000fe20008400000 */
[----:B------:R-:W-:Y:S01]  /*e680*/  FMUL R9, R9, UR4 ;  /* 0x0000000409097c20 */ /* 0x000fe20008400000 */
[----:B------:R-:W-:Y:S01]  /*e690*/  FMUL R10, R10, UR4 ;  /* 0x000000040a0a7c20 */ /* 0x000fe20008400000 */
[----:B------:R-:W-:Y:S01]  /*e6a0*/  FMUL R11, R11, UR4 ;  /* 0x000000040b0b7c20 */ /* 0x000fe20008400000 */
[----:B------:R-:W-:Y:S01]  /*e6b0*/  LOP3.LUT R8, R2, 0xffff, RZ, 0xc0, !PT ;  /* 0x0000ffff02087812 */ /* 0x000fe200078ec0ff */
[----:B------:R-:W-:Y:S01]  /*e6c0*/  IMAD.U32 R5, R5, 0x10000, RZ ;  /* 0x0001000005057824 */ /* 0x000fe200078e00ff */
[----:B------:R-:W-:Y:S02]  /*e6d0*/  F2FP.BF16.F32.PACK_AB R0, R9, R0 ;  /* 0x000000000900723e */ /* 0x000fe400000010ff */
[----:B------:R-:W-:Y:S01]  /*e6e0*/  F2FP.BF16.F32.PACK_AB R2, R11, R10 ;  /* 0x0000000a0b02723e */ /* 0x000fe200000010ff */
[----:B------:R-:W-:Y:S01]  /*e6f0*/  IMAD.WIDE.U32 R10, R8, 0x10000, RZ ;  /* 0x00010000080a7825 */ /* 0x000fe200078e00ff */
[----:B------:R-:W-:-:S02]  /*e700*/  PRMT R7, R0, 0x7632, R7 ;  /* 0x0000763200077816 */ /* 0x000fc40000000007 */
[----:B------:R-:W-:Y:S02]  /*e710*/  PRMT R8, R2, 0x7632, R8 ;  /* 0x0000763202087816 */ /* 0x000fe40000000008 */
[----:B------:R-:W-:Y:S02]  /*e720*/  LOP3.LUT R7, R7, 0xffff, RZ, 0xc0, !PT ;  /* 0x0000ffff07077812 */ /* 0x000fe400078ec0ff */
[----:B------:R-:W-:Y:S01]  /*e730*/  R2UR UR6, R46 ;  /* 0x000000002e0672ca */ /* 0x000fe200000e0000 */
[----:B------:R-:W-:Y:S01]  /*e740*/  IMAD.U32 R8, R8, 0x10000, RZ ;  /* 0x0001000008087824 */ /* 0x000fe200078e00ff */
[----:B------:R-:W-:Y:S01]  /*e750*/  R2UR UR7, R47 ;  /* 0x000000002f0772ca */ /* 0x000fe200000e0000 */
[----:B------:R-:W-:Y:S01]  /*e760*/  IMAD.WIDE.U32 R20, R7, 0x10000, RZ ;  /* 0x0001000007147825 */ /* 0x000fe200078e00ff */
[----:B------:R-:W-:Y:S02]  /*e770*/  LOP3.LUT R6, R11, 0xffff, R6, 0xf8, !PT ;  /* 0x0000ffff0b067812 */ /* 0x000fe400078ef806 */
[----:B------:R-:W-:-:S02]  /*e780*/  LOP3.LUT R4, R10, 0xffff, R4, 0xf8, !PT ;  /* 0x0000ffff0a047812 */ /* 0x000fc400078ef804 */
[----:B------:R-:W-:Y:S02]  /*e790*/  LOP3.LUT R2, R21, 0xffff, R2, 0xf8, !PT ;  /* 0x0000ffff15027812 */ /* 0x000fe400078ef802 */
[----:B------:R-:W-:Y:S02]  /*e7a0*/  LOP3.LUT R0, R20, 0xffff, R0, 0xf8, !PT ;  /* 0x0000ffff14007812 */ /* 0x000fe400078ef800 */
[----:B------:R-:W-:Y:S02]  /*e7b0*/  LOP3.LUT R2, R2, R8, RZ, 0xfc, !PT ;  /* 0x0000000802027212 */ /* 0x000fe400078efcff */
[----:B------:R-:W-:Y:S01]  /*e7c0*/  LOP3.LUT R5, R6, R5, RZ, 0xfc, !PT ;  /* 0x0000000506057212 */ /* 0x000fe200078efcff */
[----:B------:R-:W-:Y:S02]  /*e7d0*/  IMAD.MOV.U32 R6, RZ, RZ, R0 ;  /* 0x000000ffff067224 */ /* 0x000fe400078e0000 */
[----:B------:R-:W-:-:S05]  /*e7e0*/  IMAD.MOV.U32 R7, RZ, RZ, R2 ;  /* 0x000000ffff077224 */ /* 0x000fca00078e0002 */
[----:B------:R1:W-:Y:S02]  /*e7f0*/  STG.E.128 desc[UR6][R40.64+0x40], R4 ;  /* 0x0000400428007986 */ /* 0x0003e4000c101d06 */
.L_x_235:
[----:B------:R-:W-:Y:S05]  /*e800*/  BSYNC.RECONVERGENT B0 ;  /* 0x0000000000007941 */ /* 0x000fea0003800200 */
.L_x_234:
[----:B------:R-:W-:Y:S04]  /*e810*/  BSSY.RECONVERGENT B0, `(.L_x_236) ;  /* 0x000001e000007945 */ /* 0x000fe80003800200 */
[----:B------:R-:W-:Y:S05]  /*e820*/  @P2 BRA `(.L_x_237) ;  /* 0x0000000000702947 */ /* 0x000fea0003800000 */
[----:B------:R-:W-:Y:S02]  /*e830*/  F2FP.BF16.F32.PACK_AB R0, R13, R12 ;  /* 0x0000000c0d00723e */ /* 0x000fe400000010ff */
[----:B------:R-:W-:Y:S02]  /*e840*/  F2FP.BF16.F32.PACK_AB R2, R17, R16 ;  /* 0x000000101102723e */ /* 0x000fe400000010ff */
[----:B-1----:R-:W-:Y:S02]  /*e850*/  PRMT R4, R0, 0x7632, R4 ;  /* 0x0000763200047816 */ /* 0x002fe40000000004 */
[----:B------:R-:W-:Y:S02]  /*e860*/  PRMT R6, R2, 0x7632, R6 ;  /* 0x0000763202067816 */ /* 0x000fe40000000006 */
[----:B------:R-:W-:Y:S02]  /*e870*/  PRMT R5, R0, 0x7610, R5 ;  /* 0x0000761000057816 */ /* 0x000fe40000000005 */
[----:B------:R-:W-:-:S02]  /*e880*/  F2FP.BF16.F32.PACK_AB R3, R15, R3 ;  /* 0x000000030f03723e */ /* 0x000fc400000010ff */
[----:B------:R-:W-:Y:S02]  /*e890*/  F2FP.BF16.F32.PACK_AB R0, R19, R18 ;  /* 0x000000121300723e */ /* 0x000fe400000010ff */
[----:B------:R-:W-:Y:S02]  /*e8a0*/  LOP3.LUT R4, R4, 0xffff, RZ, 0xc0, !PT ;  /* 0x0000ffff04047812 */ /* 0x000fe400078ec0ff */
[----:B------:R-:W-:Y:S02]  /*e8b0*/  LOP3.LUT R6, R6, 0xffff, RZ, 0xc0, !PT ;  /* 0x0000ffff06067812 */ /* 0x000fe400078ec0ff */
[----:B------:R-:W-:Y:S01]  /*e8c0*/  PRMT R7, R3, 0x7632, R7 ;  /* 0x0000763203077816 */ /* 0x000fe20000000007 */
[----:B------:R-:W-:Y:S01]  /*e8d0*/  IMAD.WIDE.U32 R10, R4, 0x10000, RZ ;  /* 0x00010000040a7825 */ /* 0x000fe200078e00ff */
[----:B------:R-:W-:Y:S02]  /*e8e0*/  PRMT R8, R0, 0x7632, R8 ;  /* 0x0000763200087816 */ /* 0x000fe40000000008 */
[----:B------:R-:W-:Y:S01]  /*e8f0*/  R2UR UR4, R46 ;  /* 0x000000002e0472ca */ /* 0x000fe200000e0000 */
[----:B------:R-:W-:Y:S01]  /*e900*/  IMAD.WIDE.U32 R12, R6, 0x10000, RZ ;  /* 0x00010000060c7825 */ /* 0x000fe200078e00ff */
[----:B------:R-:W-:-:S02]  /*e910*/  LOP3.LUT R3, R11, 0xffff, R3, 0xf8, !PT ;  /* 0x0000ffff0b037812 */ /* 0x000fc400078ef803 */
[----:B------:R-:W-:Y:S01]  /*e920*/  R2UR UR5, R47 ;  /* 0x000000002f0572ca */ /* 0x000fe200000e0000 */
[----:B------:R-:W-:Y:S01]  /*e930*/  IMAD.U32 R7, R7, 0x10000, RZ ;  /* 0x0001000007077824 */ /* 0x000fe200078e00ff */
[----:B------:R-:W-:Y:S01]  /*e940*/  LOP3.LUT R0, R13, 0xffff, R0, 0xf8, !PT ;  /* 0x0000ffff0d007812 */ /* 0x000fe200078ef800 */
[----:B------:R-:W-:Y:S01]  /*e950*/  IMAD.U32 R8, R8, 0x10000, RZ ;  /* 0x0001000008087824 */ /* 0x000fe200078e00ff */
[----:B------:R-:W-:Y:S02]  /*e960*/  LOP3.LUT R5, R10, 0xffff, R5, 0xf8, !PT ;  /* 0x0000ffff0a057812 */ /* 0x000fe400078ef805 */
[----:B------:R-:W-:Y:S02]  /*e970*/  LOP3.LUT R2, R12, 0xffff, R2, 0xf8, !PT ;  /* 0x0000ffff0c027812 */ /* 0x000fe400078ef802 */
[----:B------:R-:W-:Y:S01]  /*e980*/  LOP3.LUT R3, R3, R7, RZ, 0xfc, !PT ;  /* 0x0000000703037212 */ /* 0x000fe200078efcff */
[----:B------:R-:W-:Y:S01]  /*e990*/  IMAD.MOV.U32 R4, RZ, RZ, R5 ;  /* 0x000000ffff047224 */ /* 0x000fe200078e0005 */
[----:B------:R-:W-:Y:S01]  /*e9a0*/  LOP3.LUT R0, R0, R8, RZ, 0xfc, !PT ;  /* 0x0000000800007212 */ /* 0x000fe200078efcff */
[----:B------:R-:W-:-:S02]  /*e9b0*/  IMAD.MOV.U32 R6, RZ, RZ, R2 ;  /* 0x000000ffff067224 */ /* 0x000fc400078e0002 */
[----:B------:R-:W-:Y:S02]  /*e9c0*/  IMAD.MOV.U32 R5, RZ, RZ, R3 ;  /* 0x000000ffff057224 */ /* 0x000fe400078e0003 */
[----:B------:R-:W-:-:S05]  /*e9d0*/  IMAD.MOV.U32 R7, RZ, RZ, R0 ;  /* 0x000000ffff077224 */ /* 0x000fca00078e0000 */
[----:B------:R2:W-:Y:S02]  /*e9e0*/  STG.E.128 desc[UR4][R40.64+0x50], R4 ;  /* 0x0000500428007986 */ /* 0x0005e4000c101d04 */
.L_x_237:
[----:B------:R-:W-:Y:S05]  /*e9f0*/  BSYNC.RECONVERGENT B0 ;  /* 0x0000000000007941 */ /* 0x000fea0003800200 */
.L_x_236:
[----:B------:R-:W-:Y:S01]  /*ea00*/  UISETP.NE.AND UP0, UPT, UR37, 0x3, UPT ;  /* 0x000000032500788c */ /* 0x000fe2000bf05270 */
[----:B------:R-:W-:-:S08]  /*ea10*/  NOP ;  /* 0x0000000000007918 */ /* 0x000fd00000000000 */
[----:B------:R-:W-:Y:S05]  /*ea20*/  BRA.U !UP0, `(.L_x_238) ;  /* 0x0000000108087547 */ /* 0x000fea000b800000 */
[----:B------:R-:W-:Y:S05]  /*ea30*/  BPT.TRAP 0x1 ;  /* 0x000000040000795c */ /* 0x000fea0000300000 */
[----:B------:R-:W-:Y:S05]  /*ea40*/  BPT.TRAP 0x1 ;  /* 0x000000040000795c */ /* 0x000fea0000300000 */
.L_x_238:
[----:B------:R-:W-:Y:S02]  /*ea50*/  UIADD3 UR4, UPT, UPT, UR36, 0x298b8, URZ ;  /* 0x000298b824047890 */ /* 0x000fe4000fffe0ff */
[----:B------:R-:W-:Y:S02]  /*ea60*/  ULOP3.LUT UP0, URZ, UR39, 0x7, URZ, 0xc0, !UPT ;  /* 0x0000000727ff7892 */ /* 0x000fe4000f80c0ff */
[----:B------:R-:W-:-:S09]  /*ea70*/  UPRMT UR4, UR38, 0x654, UR4 ;  /* 0x0000065426047896 */ /* 0x000fd20008000004 */
[----:B------:R-:W-:Y:S01]  /*ea80*/  SYNCS.ARRIVE.TRANS64.RED.A1T0 RZ, [UR4], RZ ;  /* 0x000000ffffff79a7 */ /* 0x000fe20008100404 */
[----:B------:R-:W-:Y:S01]  /*ea90*/  BAR.SYNC.DEFER_BLOCKING 0x1, 0x100 ;  /* 0x0044000000007b1d */ /* 0x000fe20000010000 */
[----:B------:R-:W-:-:S13]  /*eaa0*/  PLOP3.LUT P0, PT, PT, PT, UP0, 0x80, 0x8 ;  /* 0x000000000008781c */ /* 0x000fda0003f0f008 */
[----:B------:R-:W-:Y:S05]  /*eab0*/  @P0 EXIT ;  /* 0x000000000000094d */ /* 0x000fea0003800000 */
[----:B------:R-:W3:Y:S01]  /*eac0*/  S2UR UR5, SR_CgaCtaId ;  /* 0x00000000000579c3 */ /* 0x000ee20000008800 */
[----:B------:R-:W-:Y:S01]  /*ead0*/  UMOV UR4, 0x400 ;  /* 0x0000040000047882 */ /* 0x000fe20000000000 */
[----:B------:R-:W-:Y:S01]  /*eae0*/  IMAD.MOV.U32 R2, RZ, RZ, 0xffff ;  /* 0x0000ffffff027424 */ /* 0x000fe200078e00ff */
[----:B---3--:R-:W-:-:S09]  /*eaf0*/  ULEA UR4, UR5, UR4, 0x18 ;  /* 0x0000000405047291 */ /* 0x008fd2000f8ec0ff */
[----:B------:R-:W3:Y:S01]  /*eb00*/  LDS R3, [UR4+0x298c0] ;  /* 0x0298c004ff037984 */ /* 0x000ee20008000800 */
[----:B------:R-:W-:Y:S02]  /*eb10*/  UMOV UR4, 0x40 ;  /* 0x0000004000047882 */ /* 0x000fe40000000000 */
[----:B------:R-:W-:Y:S01]  /*eb20*/  ULEA UR5, UR5, UR4, 0x18 ;  /* 0x0000000405057291 */ /* 0x000fe2000f8ec0ff */
[----:B------:R-:W-:-:S08]  /*eb30*/  NOP ;  /* 0x0000000000007918 */ /* 0x000fd00000000000 */
[----:B------:R-:W4:Y:S01]  /*eb40*/  LDS R0, [UR5+0x14] ;  /* 0x00001405ff007984 */ /* 0x000f220008000800 */
[----:B---3--:R-:W-:-:S04]  /*eb50*/  LOP3.LUT R3, R3, 0xffff, RZ, 0xc0, !PT ;  /* 0x0000ffff03037812 */ /* 0x008fc800078ec0ff */
[----:B------:R-:W-:-:S04]  /*eb60*/  SHF.R.U32.HI R3, RZ, 0x5, R3 ;  /* 0x00000005ff037819 */ /* 0x000fc80000011603 */
[----:B------:R-:W-:-:S04]  /*eb70*/  SHF.L.U32 R2, R2, R3, RZ ;  /* 0x0000000302027219 */ /* 0x000fc800000006ff */
[----:B----4-:R-:W-:-:S04]  /*eb80*/  LOP3.LUT R0, R0, R2, RZ, 0xc0, !PT ;  /* 0x0000000200007212 */ /* 0x010fc800078ec0ff */
[----:B------:R-:W-:Y:S01]  /*eb90*/  ISETP.NE.AND P0, PT, R0, R2, PT ;  /* 0x000000020000720c */ /* 0x000fe20003f05270 */
[----:B------:R-:W-:-:S05]  /*eba0*/  IMAD.MOV.U32 R0, RZ, RZ, 0x1 ;  /* 0x00000001ff007424 */ /* 0x000fca00078e00ff */
[----:B------:R-:W-:-:S07]  /*ebb0*/  SHF.L.U32 R0, R0, R3, RZ ;  /* 0x0000000300007219 */ /* 0x000fce00000006ff */
[----:B------:R-:W-:Y:S05]  /*ebc0*/  @P0 BRA `(.L_x_239) ;  /* 0x00000000005c0947 */ /* 0x000fea0003800000 */
[----:B------:R-:W3:Y:S02]  /*ebd0*/  LDS R3, [UR5+0x18] ;  /* 0x00001805ff037984 */ /* 0x000ee40008000800 */
[----:B---3--:R-:W-:-:S04]  /*ebe0*/  LOP3.LUT R3, R3, R0, RZ, 0xc0, !PT ;  /* 0x0000000003037212 */ /* 0x008fc800078ec0ff */
[----:B------:R-:W-:-:S13]  /*ebf0*/  ISETP.NE.AND P0, PT, R3, R0, PT ;  /* 0x000000000300720c */ /* 0x000fda0003f05270 */
[----:B------:R-:W-:Y:S05]  /*ec00*/  @P0 BRA `(.L_x_240) ;  /* 0x0000000000400947 */ /* 0x000fea0003800000 */
[----:B------:R-:W-:Y:S01]  /*ec10*/  R2UR UR4, R2 ;  /* 0x00000000020472ca */ /* 0x000fe200000e0000 */
[----:B------:R-:W3:Y:S01]  /*ec20*/  S2R R3, SR_LANEID ;  /* 0x0000000000037919 */ /* 0x000ee20000000000 */
[----:B------:R-:W-:-:S04]  /*ec30*/  LOP3.LUT R0, RZ, R0, RZ, 0x33, !PT ;  /* 0x00000000ff007212 */ /* 0x000fc800078e33ff */
[----:B------:R-:W4:Y:S07]  /*ec40*/  REDUX UR7, R0 ;  /* 0x00000000000773c4 */ /* 0x000f2e0000000000 */
[----:B------:R-:W-:-:S03]  /*ec50*/  ULOP3.LUT UR6, URZ, UR4, URZ, 0x33, !UPT ;  /* 0x00000004ff067292 */ /* 0x000fc6000f8e33ff */
[----:B------:R-:W-:Y:S02]  /*ec60*/  VOTEU.ANY UR4, UPT, PT ;  /* 0x0000000000047886 */ /* 0x000fe400038e0100 */
[----:B------:R-:W-:Y:S01]  /*ec70*/  UFLO.U32 UR4, UR4 ;  /* 0x00000004000472bd */ /* 0x000fe200080e0000 */
[----:B------:R-:W-:-:S04]  /*ec80*/  IMAD.U32 R2, RZ, RZ, UR6 ;  /* 0x00000006ff027e24 */ /* 0x000fc8000f8e00ff */
[----:B------:R-:W5:Y:S02]  /*ec90*/  REDUX UR8, R2 ;  /* 0x00000000020873c4 */ /* 0x000f640000000000 */
[----:B------:R1:W-:Y:S01]  /*eca0*/  UTCATOMSWS.AND URZ, UR6 ;  /* 0x0000000600ff79e3 */ /* 0x0003e20008000000 */
[----:B----4-:R-:W-:Y:S01]  /*ecb0*/  IMAD.U32 R0, RZ, RZ, UR7 ;  /* 0x00000007ff007e24 */ /* 0x010fe2000f8e00ff */
[----:B---3--:R-:W-:Y:S01]  /*ecc0*/  ISETP.EQ.U32.AND P0, PT, R3, UR4, PT ;  /* 0x0000000403007c0c */ /* 0x008fe2000bf02070 */
[----:B-----5:R-:W-:-:S12]  /*ecd0*/  IMAD.U32 R2, RZ, RZ, UR8 ;  /* 0x00000008ff027e24 */ /* 0x020fd8000f8e00ff */
[----:B------:R1:W-:Y:S04]  /*ece0*/  @P0 ATOMS.AND RZ, [UR5+0x14], R2 ;  /* 0x00001402ffff098c */ /* 0x0003e8000a800005 */
[----:B------:R1:W-:Y:S01]  /*ecf0*/  @P0 ATOMS.AND RZ, [UR5+0x18], R0 ;  /* 0x00001800ffff098c */ /* 0x0003e2000a800005 */
[----:B------:R-:W-:Y:S05]  /*ed00*/  BRA `(.L_x_241) ;  /* 0x0000000000147947 */ /* 0x000fea0003800000 */
.L_x_240:
[----:B------:R-:W-:Y:S02]  /*ed10*/  MOV R2, 0xed30 ;  /* 0x0000ed3000027802 */ /* 0x000fe40000000f00 */
[----:B-12---:R-:W-:Y:S05]  /*ed20*/  CALL.REL.NOINC `($__internal_0_$__cuda_sm10x_tcgen05_guardrail_trap_col_being_dealloced_not_returned_by_alloc) ;  /* 0x0000000c00147944 */ /* 0x006fea0003c00000 */
[----:B------:R-:W-:Y:S05]  /*ed30*/  BRA `(.L_x_241) ;  /* 0x0000000000087947 */ /* 0x000fea0003800000 */
.L_x_239:
[----:B------:R-:W-:Y:S02]  /*ed40*/  MOV R2, 0xed60 ;  /* 0x0000ed6000027802 */ /* 0x000fe40000000f00 */
[----:B-12---:R-:W-:Y:S05]  /*ed50*/  CALL.REL.NOINC `($__internal_2_$__cuda_sm10x_tcgen05_guardrail_trap_unallocated_columns_being_dealloced) ;  /* 0x0000000c00207944 */ /* 0x006fea0003c00000 */
.L_x_241:
[----:B------:R-:W-:Y:S01]  /*ed60*/  NOP ;  /* 0x0000000000007918 */ /* 0x000fe20000000000 */
[----:B-1----:R-:W-:Y:S05]  /*ed70*/  EXIT ;  /* 0x000000000000794d */ /* 0x002fea0003800000 */
.L_x_51:
[----:B------:R-:W-:-:S07]  /*ed80*/  MOV R5, UR48 ;  /* 0x0000003000057c02 */ /* 0x000fce0008000f00 */
.L_x_242:
[----:B-1----:R1:W2:Y:S02]  /*ed90*/  SYNCS.PHASECHK.TRANS64.TRYWAIT P0, [R5+URZ+0x29810], R8 ;  /* 0x02981008050075a7 */ /* 0x0022a400080011ff */
[----:B--2---:R-:W-:Y:S05]  /*eda0*/  @!P0 NANOSLEEP.SYNCS 0x989680 ;  /* 0x009896800000895d */ /* 0x004fea0003900000 */
[----:B------:R-:W2:Y:S02]  /*edb0*/  @!P0 SYNCS.PHASECHK.TRANS64 P0, [R5+URZ+0x29810], R8 ;  /* 0x02981008050085a7 */ /* 0x000ea400080010ff */
[----:B--2---:R-:W-:Y:S05]  /*edc0*/  @!P0 BRA `(.L_x_242) ;  /* 0xfffffffc00f08947 */ /* 0x004fea000383ffff */
[----:B------:R-:W-:Y:S05]  /*edd0*/  BRA `(.L_x_243) ;  /* 0xffffff3400547947 */ /* 0x000fea000383ffff */
.L_x_59:
[----:B------:R-:W-:-:S07]  /*ede0*/  MOV R2, UR48 ;  /* 0x0000003000027c02 */ /* 0x000fce0008000f00 */
.L_x_244:
[----:B-1----:R1:W3:Y:S02]  /*edf0*/  SYNCS.PHASECHK.TRANS64.TRYWAIT P0, [R2+URZ+0x29838], R8 ;  /* 0x02983808020075a7 */ /* 0x0022e400080011ff */
[----:B---3--:R-:W-:Y:S05]  /*ee00*/  @!P0 NANOSLEEP.SYNCS 0x989680 ;  /* 0x009896800000895d */ /* 0x008fea0003900000 */
[----:B------:R-:W3:Y:S02]  /*ee10*/  @!P0 SYNCS.PHASECHK.TRANS64 P0, [R2+URZ+0x29838], R8 ;  /* 0x02983808020085a7 */ /* 0x000ee400080010ff */
[----:B---3--:R-:W-:Y:S05]  /*ee20*/  @!P0 BRA `(.L_x_244) ;  /* 0xfffffffc00f08947 */ /* 0x008fea000383ffff */
[----:B------:R-:W-:Y:S05]  /*ee30*/  BRA `(.L_x_245) ;  /* 0xffffff3800c87947 */ /* 0x000fea000383ffff */
.L_x_62:
[----:B------:R-:W-:-:S07]  /*ee40*/  MOV R4, UR48 ;  /* 0x0000003000047c02 */ /* 0x000fce0008000f00 */
.L_x_246:
[----:B--2---:R2:W3:Y:S02]  /*ee50*/  SYNCS.PHASECHK.TRANS64.TRYWAIT P5, [R4+URZ+0x29828], R8 ;  /* 0x02982808040075a7 */ /* 0x0044e400080a11ff */
[----:B---3--:R-:W-:Y:S05]  /*ee60*/  @!P5 NANOSLEEP.SYNCS 0x989680 ;  /* 0x009896800000d95d */ /* 0x008fea0003900000 */
[----:B------:R-:W3:Y:S02]  /*ee70*/  @!P5 SYNCS.PHASECHK.TRANS64 P5, [R4+URZ+0x29828], R8 ;  /* 0x029828080400d5a7 */ /* 0x000ee400080a10ff */
[----:B---3--:R-:W-:Y:S05]  /*ee80*/  @!P5 BRA `(.L_x_246) ;  /* 0xfffffffc00f0d947 */ /* 0x008fea000383ffff */
[----:B------:R-:W-:Y:S05]  /*ee90*/  BRA `(.L_x_247) ;  /* 0xffffff3c00587947 */ /* 0x000fea000383ffff */
.L_x_68:
[----:B------:R-:W-:-:S07]  /*eea0*/  MOV R4, UR48 ;  /* 0x0000003000047c02 */ /* 0x000fce0008000f00 */
.L_x_248:
[----:B-1----:R1:W2:Y:S02]  /*eeb0*/  SYNCS.PHASECHK.TRANS64.TRYWAIT P5, [R4+URZ+0x29848], R8 ;  /* 0x02984808040075a7 */ /* 0x0022a400080a11ff */
[----:B--2---:R-:W-:Y:S05]  /*eec0*/  @!P5 NANOSLEEP.SYNCS 0x989680 ;  /* 0x009896800000d95d */ /* 0x004fea0003900000 */
[----:B------:R-:W2:Y:S02]  /*eed0*/  @!P5 SYNCS.PHASECHK.TRANS64 P5, [R4+URZ+0x29848], R8 ;  /* 0x029848080400d5a7 */ /* 0x000ea400080a10ff */
[----:B--2---:R-:W-:Y:S05]  /*eee0*/  @!P5 BRA `(.L_x_248) ;  /* 0xfffffffc00f0d947 */ /* 0x004fea000383ffff */
[----:B------:R-:W-:Y:S05]  /*eef0*/  BRA `(.L_x_249) ;  /* 0xffffff4000b87947 */ /* 0x000fea000383ffff */
.L_x_72:
[----:B------:R-:W-:Y:S07]  /*ef00*/  MOV R4, UR41 ;  /* 0x0000002900047c02 */ /* 0x000fee0008000f00 */
.L_x_250:
[----:B-1----:R1:W4:Y:S02]  /*ef10*/  SYNCS.PHASECHK.TRANS64.TRYWAIT P0, [R4+URZ+0x29810], R9 ;  /* 0x02981009040075a7 */ /* 0x00232400080011ff */
[----:B----4-:R-:W-:Y:S05]  /*ef20*/  @!P0 NANOSLEEP.SYNCS 0x989680 ;  /* 0x009896800000895d */ /* 0x010fea0003900000 */
[----:B------:R-:W4:Y:S02]  /*ef30*/  @!P0 SYNCS.PHASECHK.TRANS64 P0, [R4+URZ+0x29810], R9 ;  /* 0x02981009040085a7 */ /* 0x000f2400080010ff */
[----:B----4-:R-:W-:Y:S05]  /*ef40*/  @!P0 BRA `(.L_x_250) ;  /* 0xfffffffc00f08947 */ /* 0x010fea000383ffff */
[----:B------:R-:W-:Y:S05]  /*ef50*/  BRA `(.L_x_251) ;  /* 0xffffff4400907947 */ /* 0x000fea000383ffff */
.L_x_78:
[----:B------:R-:W-:Y:S07]  /*ef60*/  MOV R4, UR48 ;  /* 0x0000003000047c02 */ /* 0x000fee0008000f00 */
.L_x_252:
[----:B-1----:R1:W4:Y:S02]  /*ef70*/  SYNCS.PHASECHK.TRANS64.TRYWAIT P0, [R4+URZ+0x29838], R8 ;  /* 0x02983808040075a7 */ /* 0x00232400080011ff */
[----:B----4-:R-:W-:Y:S05]  /*ef80*/  @!P0 NANOSLEEP.SYNCS 0x989680 ;  /* 0x009896800000895d */ /* 0x010fea0003900000 */
[----:B------:R-:W4:Y:S02]  /*ef90*/  @!P0 SYNCS.PHASECHK.TRANS64 P0, [R4+URZ+0x29838], R8 ;  /* 0x02983808040085a7 */ /* 0x000f2400080010ff */
[----:B----4-:R-:W-:Y:S05]  /*efa0*/  @!P0 BRA `(.L_x_252) ;  /* 0xfffffffc00f08947 */ /* 0x010fea000383ffff */
[----:B------:R-:W-:Y:S05]  /*efb0*/  BRA `(.L_x_253) ;  /* 0xffffff4800747947 */ /* 0x000fea000383ffff */
.L_x_81:
[----:B------:R-:W-:Y:S07]  /*efc0*/  MOV R8, UR48 ;  /* 0x0000003000087c02 */ /* 0x000fee0008000f00 */
.L_x_254:
[----:B--2---:R2:W4:Y:S02]  /*efd0*/  SYNCS.PHASECHK.TRANS64.TRYWAIT P5, [R8+URZ+0x29828], R10 ;  /* 0x0298280a080075a7 */ /* 0x00452400080a11ff */
[----:B----4-:R-:W-:Y:S05]  /*efe0*/  @!P5 NANOSLEEP.SYNCS 0x989680 ;  /* 0x009896800000d95d */ /* 0x010fea0003900000 */
[----:B------:R-:W4:Y:S02]  /*eff0*/  @!P5 SYNCS.PHASECHK.TRANS64 P5, [R8+URZ+0x29828], R10 ;  /* 0x0298280a0800d5a7 */ /* 0x000f2400080a10ff */
[----:B----4-:R-:W-:Y:S05]  /*f000*/  @!P5 BRA `(.L_x_254) ;  /* 0xfffffffc00f0d947 */ /* 0x010fea000383ffff */
[----:B------:R-:W-:Y:S05]  /*f010*/  BRA `(.L_x_255) ;  /* 0xffffff4c00087947 */ /* 0x000fea000383ffff */
.L_x_86:
[----:B--2---:R-:W-:Y:S07]  /*f020*/  MOV R8, UR48 ;  /* 0x0000003000087c02 */ /* 0x004fee0008000f00 */
.L_x_256:
[----:B-1----:R1:W2:Y:S02]  /*f030*/  SYNCS.PHASECHK.TRANS64.TRYWAIT P5, [R8+URZ+0x29848], R9 ;  /* 0x02984809080075a7 */ /* 0x0022a400080a11ff */
[----:B--2---:R-:W-:Y:S05]  /*f040*/  @!P5 NANOSLEEP.SYNCS 0x989680 ;  /* 0x009896800000d95d */ /* 0x004fea0003900000 */
[----:B------:R-:W2:Y:S02]  /*f050*/  @!P5 SYNCS.PHASECHK.TRANS64 P5, [R8+URZ+0x29848], R9 ;  /* 0x029848090800d5a7 */ /* 0x000ea400080a10ff */
[----:B--2---:R-:W-:Y:S05]  /*f060*/  @!P5 BRA `(.L_x_256) ;  /* 0xfffffffc00f0d947 */ /* 0x004fea000383ffff */
[----:B------:R-:W-:Y:S05]  /*f070*/  BRA `(.L_x_257) ;  /* 0xffffff4c00c07947 */ /* 0x000fea000383ffff */
.L_x_95:
[----:B-1----:R-:W-:-:S07]  /*f080*/  MOV R0, UR20 ;  /* 0x0000001400007c02 */ /* 0x002fce0008000f00 */
.L_x_258:
[----:B-1----:R1:W2:Y:S02]  /*f090*/  SYNCS.PHASECHK.TRANS64.TRYWAIT P0, [R0+URZ+0x29800], R8 ;  /* 0x02980008000075a7 */ /* 0x0022a400080011ff */
[----:B--2---:R-:W-:Y:S05]  /*f0a0*/  @!P0 NANOSLEEP.SYNCS 0x989680 ;  /* 0x009896800000895d */ /* 0x004fea0003900000 */
[----:B------:R-:W2:Y:S02]  /*f0b0*/  @!P0 SYNCS.PHASECHK.TRANS64 P0, [R0+URZ+0x29800], R8 ;  /* 0x02980008000085a7 */ /* 0x000ea400080010ff */
[----:B--2---:R-:W-:Y:S05]  /*f0c0*/  @!P0 BRA `(.L_x_258) ;  /* 0xfffffffc00f08947 */ /* 0x004fea000383ffff */
[----:B------:R-:W-:Y:S05]  /*f0d0*/  BRA `(.L_x_259) ;  /* 0xffffff54007c7947 */ /* 0x000fea000383ffff */
.L_x_96:
[----:B------:R-:W-:-:S07]  /*f0e0*/  MOV R6, UR20 ;  /* 0x0000001400067c02 */ /* 0x000fce0008000f00 */
.L_x_260:
[----:B-1----:R1:W2:Y:S02]  /*f0f0*/  SYNCS.PHASECHK.TRANS64.TRYWAIT P0, [R6+URZ+0x29858], R7 ;  /* 0x02985807060075a7 */ /* 0x0022a400080011ff */
[----:B--2---:R-:W-:Y:S05]  /*f100*/  @!P0 NANOSLEEP.SYNCS 0x989680 ;  /* 0x009896800000895d */ /* 0x004fea0003900000 */
[----:B------:R-:W2:Y:S02]  /*f110*/  @!P0 SYNCS.PHASECHK.TRANS64 P0, [R6+URZ+0x29858], R7 ;  /* 0x02985807060085a7 */ /* 0x000ea400080010ff */
[----:B--2---:R-:W-:Y:S05]  /*f120*/  @!P0 BRA `(.L_x_260) ;  /* 0xfffffffc00f08947 */ /* 0x004fea000383ffff */
[----:B------:R-:W-:Y:S05]  /*f130*/  BRA `(.L_x_261) ;  /* 0xffffff5400787947 */ /* 0x000fea000383ffff */
.L_x_99:
[----:B------:R-:W-:-:S07]  /*f140*/  MOV R0, UR20 ;  /* 0x0000001400007c02 */ /* 0x000fce0008000f00 */
.L_x_262:
[----:B---3--:R3:W4:Y:S02]  /*f150*/  SYNCS.PHASECHK.TRANS64.TRYWAIT P0, [R0+URZ+0x29820], R8 ;  /* 0x02982008000075a7 */ /* 0x00872400080011ff */
[----:B----4-:R-:W-:Y:S05]  /*f160*/  @!P0 NANOSLEEP.SYNCS 0x989680 ;  /* 0x009896800000895d */ /* 0x010fea0003900000 */
[----:B------:R-:W4:Y:S02]  /*f170*/  @!P0 SYNCS.PHASECHK.TRANS64 P0, [R0+URZ+0x29820], R8 ;  /* 0x02982008000085a7 */ /* 0x000f2400080010ff */
[----:B----4-:R-:W-:Y:S05]  /*f180*/  @!P0 BRA `(.L_x_262) ;  /* 0xfffffffc00f08947 */ /* 0x010fea000383ffff */
[----:B------:R-:W-:Y:S05]  /*f190*/  BRA `(.L_x_263) ;  /* 0xffffff5800287947 */ /* 0x000fea000383ffff */
.L_x_101:
[----:B---3--:R-:W-:-:S07]  /*f1a0*/  MOV R0, UR20 ;  /* 0x0000001400007c02 */ /* 0x008fce0008000f00 */
.L_x_264:
[----:B---3--:R3:W4:Y:S02]  /*f1b0*/  SYNCS.PHASECHK.TRANS64.TRYWAIT P0, [R0+URZ+0x29868], R7 ;  /* 0x02986807000075a7 */ /* 0x00872400080011ff */
[----:B----4-:R-:W-:Y:S05]  /*f1c0*/  @!P0 NANOSLEEP.SYNCS 0x989680 ;  /* 0x009896800000895d */ /* 0x010fea0003900000 */
[----:B------:R-:W4:Y:S02]  /*f1d0*/  @!P0 SYNCS.PHASECHK.TRANS64 P0, [R0+URZ+0x29868], R7 ;  /* 0x02986807000085a7 */ /* 0x000f2400080010ff */
[----:B----4-:R-:W-:Y:S05]  /*f1e0*/  @!P0 BRA `(.L_x_264) ;  /* 0xfffffffc00f08947 */ /* 0x010fea000383ffff */
[----:B------:R-:W-:Y:S05]  /*f1f0*/  BRA `(.L_x_265) ;  /* 0xffffff5800207947 */ /* 0x000fea000383ffff */
.L_x_103:
[----:B------:R-:W-:-:S07]  /*f200*/  MOV R4, UR20 ;  /* 0x0000001400047c02 */ /* 0x000fce0008000f00 */
.L_x_266:
[----:B---3--:R3:W4:Y:S02]  /*f210*/  SYNCS.PHASECHK.TRANS64.TRYWAIT P0, [R4+URZ+0x29878], R7 ;  /* 0x02987807040075a7 */ /* 0x00872400080011ff */
[----:B----4-:R-:W-:Y:S05]  /*f220*/  @!P0 NANOSLEEP.SYNCS 0x989680 ;  /* 0x009896800000895d */ /* 0x010fea0003900000 */
[----:B------:R-:W4:Y:S02]  /*f230*/  @!P0 SYNCS.PHASECHK.TRANS64 P0, [R4+URZ+0x29878], R7 ;  /* 0x02987807040085a7 */ /* 0x000f2400080010ff */
[----:B----4-:R-:W-:Y:S05]  /*f240*/  @!P0 BRA `(.L_x_266) ;  /* 0xfffffffc00f08947 */ /* 0x010fea000383ffff */
[----:B------:R-:W-:Y:S05]  /*f250*/  BRA `(.L_x_267) ;  /* 0xffffff5800207947 */ /* 0x000fea000383ffff */
.L_x_106:
[----:B---3--:R-:W-:-:S07]  /*f260*/  MOV R4, UR20 ;  /* 0x0000001400047c02 */ /* 0x008fce0008000f00 */
.L_x_268:
[----:B---3--:R3:W4:Y:S02]  /*f270*/  SYNCS.PHASECHK.TRANS64.TRYWAIT P0, [R4+URZ+0x29880], R8 ;  /* 0x02988008040075a7 */ /* 0x00872400080011ff */
[----:B----4-:R-:W-:Y:S05]  /*f280*/  @!P0 NANOSLEEP.SYNCS 0x989680 ;  /* 0x009896800000895d */ /* 0x010fea0003900000 */
[----:B------:R-:W4:Y:S02]  /*f290*/  @!P0 SYNCS.PHASECHK.TRANS64 P0, [R4+URZ+0x29880], R8 ;  /* 0x02988008040085a7 */ /* 0x000f2400080010ff */
[----:B----4-:R-:W-:Y:S05]  /*f2a0*/  @!P0 BRA `(.L_x_268) ;  /* 0xfffffffc00f08947 */ /* 0x010fea000383ffff */
[----:B------:R-:W-:Y:S05]  /*f2b0*/  BRA `(.L_x_269) ;  /* 0xffffff5800c87947 */ /* 0x000fea000383ffff */
.L_x_112:
[----:B------:R-:W-:Y:S07]  /*f2c0*/  MOV R0, UR6 ;  /* 0x0000000600007c02 */ /* 0x000fee0008000f00 */
.L_x_270:
[----:B-1----:R1:W2:Y:S02]  /*f2d0*/  SYNCS.PHASECHK.TRANS64.TRYWAIT P0, [R0+URZ+0x29800], R2 ;  /* 0x02980002000075a7 */ /* 0x0022a400080011ff */
[----:B--2---:R-:W-:Y:S05]  /*f2e0*/  @!P0 NANOSLEEP.SYNCS 0x989680 ;  /* 0x009896800000895d */ /* 0x004fea0003900000 */
[----:B------:R-:W2:Y:S02]  /*f2f0*/  @!P0 SYNCS.PHASECHK.TRANS64 P0, [R0+URZ+0x29800], R2 ;  /* 0x02980002000085a7 */ /* 0x000ea400080010ff */
[----:B--2---:R-:W-:Y:S05]  /*f300*/  @!P0 BRA `(.L_x_270) ;  /* 0xfffffffc00f08947 */ /* 0x004fea000383ffff */
[----:B------:R-:W-:Y:S05]  /*f310*/  BRA `(.L_x_271) ;  /* 0xffffff6000f47947 */ /* 0x000fea000383ffff */
.L_x_114:
[----:B------:R-:W-:Y:S07]  /*f320*/  MOV R2, UR20 ;  /* 0x0000001400027c02 */ /* 0x000fee0008000f00 */
.L_x_272:
[----:B-1----:R1:W2:Y:S02]  /*f330*/  SYNCS.PHASECHK.TRANS64.TRYWAIT P0, [R2+URZ+0x29858], R4 ;  /* 0x02985804020075a7 */ /* 0x0022a400080011ff */
[----:B--2---:R-:W-:Y:S05]  /*f340*/  @!P0 NANOSLEEP.SYNCS 0x989680 ;  /* 0x009896800000895d */ /* 0x004fea0003900000 */
[----:B------:R-:W2:Y:S02]  /*f350*/  @!P0 SYNCS.PHASECHK.TRANS64 P0, [R2+URZ+0x29858], R4 ;  /* 0x02985804020085a7 */ /* 0x000ea400080010ff */
[----:B--2---:R-:W-:Y:S05]  /*f360*/  @!P0 BRA `(.L_x_272) ;  /* 0xfffffffc00f08947 */ /* 0x004fea000383ffff */
[----:B------:R-:W-:Y:S05]  /*f370*/  BRA `(.L_x_273) ;  /* 0xffffff6000f47947 */ /* 0x000fea000383ffff */
.L_x_117:
[----:B------:R-:W-:Y:S07]  /*f380*/  MOV R0, UR20 ;  /* 0x0000001400007c02 */ /* 0x000fee0008000f00 */
.L_x_274:
[----:B-1----:R1:W3:Y:S02]  /*f390*/  SYNCS.PHASECHK.TRANS64.TRYWAIT P0, [R0+URZ+0x29890], R2 ;  /* 0x02989002000075a7 */ /* 0x0022e400080011ff */
[----:B---3--:R-:W-:Y:S05]  /*f3a0*/  @!P0 NANOSLEEP.SYNCS 0x989680 ;  /* 0x009896800000895d */ /* 0x008fea0003900000 */
[----:B------:R-:W3:Y:S02]  /*f3b0*/  @!P0 SYNCS.PHASECHK.TRANS64 P0, [R0+URZ+0x29890], R2 ;  /* 0x02989002000085a7 */ /* 0x000ee400080010ff */
[----:B---3--:R-:W-:Y:S05]  /*f3c0*/  @!P0 BRA `(.L_x_274) ;  /* 0xfffffffc00f08947 */ /* 0x008fea000383ffff */
[----:B------:R-:W-:Y:S05]  /*f3d0*/  BRA `(.L_x_275) ;  /* 0xffffff64009c7947 */ /* 0x000fea000383ffff */
.L_x_119:
[----:B------:R-:W-:Y:S07]  /*f3e0*/  MOV R0, UR20 ;  /* 0x0000001400007c02 */ /* 0x000fee0008000f00 */
.L_x_276:
[----:B-1----:R1:W3:Y:S02]  /*f3f0*/  SYNCS.PHASECHK.TRANS64.TRYWAIT P0, [R0+URZ+0x29868], R2 ;  /* 0x02986802000075a7 */ /* 0x0022e400080011ff */
[----:B---3--:R-:W-:Y:S05]  /*f400*/  @!P0 NANOSLEEP.SYNCS 0x989680 ;  /* 0x009896800000895d */ /* 0x008fea0003900000 */
[----:B------:R-:W3:Y:S02]  /*f410*/  @!P0 SYNCS.PHASECHK.TRANS64 P0, [R0+URZ+0x29868], R2 ;  /* 0x02986802000085a7 */ /* 0x000ee400080010ff */
[----:B---3--:R-:W-:Y:S05]  /*f420*/  @!P0 BRA `(.L_x_276) ;  /* 0xfffffffc00f08947 */ /* 0x008fea000383ffff */
[----:B------:R-:W-:Y:S05]  /*f430*/  BRA `(.L_x_277) ;  /* 0xffffff6400987947 */ /* 0x000fea000383ffff */
.L_x_125:
[----:B------:R-:W-:Y:S07]  /*f440*/  MOV R0, UR20 ;  /* 0x0000001400007c02 */ /* 0x000fee0008000f00 */
.L_x_278:
[----:B--2---:R2:W3:Y:S02]  /*f450*/  SYNCS.PHASECHK.TRANS64.TRYWAIT P0, [R0+URZ+0x29878], R2 ;  /* 0x02987802000075a7 */ /* 0x0044e400080011ff */
[----:B---3--:R-:W-:Y:S05]  /*f460*/  @!P0 NANOSLEEP.SYNCS 0x989680 ;  /* 0x009896800000895d */ /* 0x008fea0003900000 */
[----:B------:R-:W3:Y:S02]  /*f470*/  @!P0 SYNCS.PHASECHK.TRANS64 P0, [R0+URZ+0x29878], R2 ;  /* 0x02987802000085a7 */ /* 0x000ee400080010ff */
[----:B---3--:R-:W-:Y:S05]  /*f480*/  @!P0 BRA `(.L_x_278) ;  /* 0xfffffffc00f08947 */ /* 0x008fea000383ffff */
[----:B------:R-:W-:Y:S05]  /*f490*/  BRA `(.L_x_279) ;  /* 0xffffff6c00347947 */ /* 0x000fea000383ffff */
.L_x_127:
[----:B------:R-:W-:Y:S07]  /*f4a0*/  MOV R4, UR20 ;  /* 0x0000001400047c02 */ /* 0x000fee0008000f00 */
.L_x_280:
[----:B--2---:R2:W3:Y:S02]  /*f4b0*/  SYNCS.PHASECHK.TRANS64.TRYWAIT P0, [R4+URZ+0x29820], R6 ;  /* 0x02982006040075a7 */ /* 0x0044e400080011ff */
[----:B---3--:R-:W-:Y:S05]  /*f4c0*/  @!P0 NANOSLEEP.SYNCS 0x989680 ;  /* 0x009896800000895d */ /* 0x008fea0003900000 */
[----:B------:R-:W3:Y:S02]  /*f4d0*/  @!P0 SYNCS.PHASECHK.TRANS64 P0, [R4+URZ+0x29820], R6 ;  /* 0x02982006040085a7 */ /* 0x000ee400080010ff */
[----:B---3--:R-:W-:Y:S05]  /*f4e0*/  @!P0 BRA `(.L_x_280) ;  /* 0xfffffffc00f08947 */ /* 0x008fea000383ffff */
[----:B------:R-:W-:Y:S05]  /*f4f0*/  BRA `(.L_x_281) ;  /* 0xffffff6c00387947 */ /* 0x000fea000383ffff */
.L_x_130:
[----:B------:R-:W-:Y:S07]  /*f500*/  MOV R4, UR20 ;  /* 0x0000001400047c02 */ /* 0x000fee0008000f00 */
.L_x_282:
[----:B--2---:R2:W3:Y:S02]  /*f510*/  SYNCS.PHASECHK.TRANS64.TRYWAIT P0, [R4+URZ+0x29880], R6 ;  /* 0x02988006040075a7 */ /* 0x0044e400080011ff */
[----:B---3--:R-:W-:Y:S05]  /*f520*/  @!P0 NANOSLEEP.SYNCS 0x989680 ;  /* 0x009896800000895d */ /* 0x008fea0003900000 */
[----:B------:R-:W3:Y:S02]  /*f530*/  @!P0 SYNCS.PHASECHK.TRANS64 P0, [R4+URZ+0x29880], R6 ;  /* 0x02988006040085a7 */ /* 0x000ee400080010ff */
[----:B---3--:R-:W-:Y:S05]  /*f540*/  @!P0 BRA `(.L_x_282) ;  /* 0xfffffffc00f08947 */ /* 0x008fea000383ffff */
[----:B------:R-:W-:Y:S05]  /*f550*/  BRA `(.L_x_283) ;  /* 0xffffff6c00c47947 */ /* 0x000fea000383ffff */
.L_x_135:
[----:B-1----:R-:W-:-:S07]  /*f560*/  MOV R0, UR20 ;  /* 0x0000001400007c02 */ /* 0x002fce0008000f00 */
.L_x_284:
[----:B-1----:R1:W2:Y:S02]  /*f570*/  SYNCS.PHASECHK.TRANS64.TRYWAIT P0, [R0+URZ+0x298b0], R2 ;  /* 0x0298b002000075a7 */ /* 0x0022a400080011ff */
[----:B--2---:R-:W-:Y:S05]  /*f580*/  @!P0 NANOSLEEP.SYNCS 0x989680 ;  /* 0x009896800000895d */ /* 0x004fea0003900000 */
[----:B------:R-:W2:Y:S02]  /*f590*/  @!P0 SYNCS.PHASECHK.TRANS64 P0, [R0+URZ+0x298b0], R2 ;  /* 0x0298b002000085a7 */ /* 0x000ea400080010ff */
[----:B--2---:R-:W-:Y:S05]  /*f5a0*/  @!P0 BRA `(.L_x_284) ;  /* 0xfffffffc00f08947 */ /* 0x004fea000383ffff */
[----:B------:R-:W-:Y:S05]  /*f5b0*/  BRA `(.L_x_285) ;  /* 0xffffff7400087947 */ /* 0x000fea000383ffff */
.L_x_138:
[----:B-1----:R-:W-:-:S07]  /*f5c0*/  MOV R0, UR20 ;  /* 0x0000001400007c02 */ /* 0x002fce0008000f00 */
.L_x_286:
[----:B-1----:R1:W3:Y:S02]  /*f5d0*/  SYNCS.PHASECHK.TRANS64.TRYWAIT P0, [R0+URZ+0x298b8], R2 ;  /* 0x0298b802000075a7 */ /* 0x0022e400080011ff */
[----:B---3--:R-:W-:Y:S05]  /*f5e0*/  @!P0 NANOSLEEP.SYNCS 0x989680 ;  /* 0x009896800000895d */ /* 0x008fea0003900000 */
[----:B------:R-:W3:Y:S02]  /*f5f0*/  @!P0 SYNCS.PHASECHK.TRANS64 P0, [R0+URZ+0x298b8], R2 ;  /* 0x0298b802000085a7 */ /* 0x000ee400080010ff */
[----:B---3--:R-:W-:Y:S05]  /*f600*/  @!P0 BRA `(.L_x_286) ;  /* 0xfffffffc00f08947 */ /* 0x008fea000383ffff */
[----:B------:R-:W-:Y:S05]  /*f610*/  BRA `(.L_x_287) ;  /* 0xffffff7400107947 */ /* 0x000fea000383ffff */
.L_x_140:
[----:B-1----:R-:W-:-:S07]  /*f620*/  MOV R0, UR20 ;  /* 0x0000001400007c02 */ /* 0x002fce0008000f00 */
.L_x_288:
[----:B-1----:R1:W3:Y:S02]  /*f630*/  SYNCS.PHASECHK.TRANS64.TRYWAIT P0, [R0+URZ+0x29890], R13 ;  /* 0x0298900d000075a7 */ /* 0x0022e400080011ff */
[----:B---3--:R-:W-:Y:S05]  /*f640*/  @!P0 NANOSLEEP.SYNCS 0x989680 ;  /* 0x009896800000895d */ /* 0x008fea0003900000 */
[----:B------:R-:W3:Y:S02]  /*f650*/  @!P0 SYNCS.PHASECHK.TRANS64 P0, [R0+URZ+0x29890], R13 ;  /* 0x0298900d000085a7 */ /* 0x000ee400080010ff */
[----:B---3--:R-:W-:Y:S05]  /*f660*/  @!P0 BRA `(.L_x_288) ;  /* 0xfffffffc00f08947 */ /* 0x008fea000383ffff */
[----:B------:R-:W-:Y:S05]  /*f670*/  BRA `(.L_x_289) ;  /* 0xffffff7400147947 */ /* 0x000fea000383ffff */
.L_x_148:
[----:B------:R-:W-:-:S07]  /*f680*/  MOV R4, UR16 ;  /* 0x0000001000047c02 */ /* 0x000fce0008000f00 */
.L_x_290:
[----:B--2---:R2:W3:Y:S02]  /*f690*/  SYNCS.PHASECHK.TRANS64.TRYWAIT P0, [R4+URZ+0x29870], R5 ;  /* 0x02987005040075a7 */ /* 0x0044e400080011ff */
[----:B---3--:R-:W-:Y:S05]  /*f6a0*/  @!P0 NANOSLEEP.SYNCS 0x989680 ;  /* 0x009896800000895d */ /* 0x008fea0003900000 */
[----:B------:R-:W3:Y:S02]  /*f6b0*/  @!P0 SYNCS.PHASECHK.TRANS64 P0, [R4+URZ+0x29870], R5 ;  /* 0x02987005040085a7 */ /* 0x000ee400080010ff */
[----:B---3--:R-:W-:Y:S05]  /*f6c0*/  @!P0 BRA `(.L_x_290) ;  /* 0xfffffffc00f08947 */ /* 0x008fea000383ffff */
[----:B------:R-:W-:Y:S05]  /*f6d0*/  BRA `(.L_x_291) ;  /* 0xffffff80000c7947 */ /* 0x000fea000383ffff */
.L_x_170:
[----:B-1----:R1:W2:Y:S02]  /*f6e0*/  SYNCS.PHASECHK.TRANS64.TRYWAIT P1, [R2+URZ+0x29850], R0 ;  /* 0x02985000020075a7 */ /* 0x0022a400080211ff */
[----:B--2---:R-:W-:Y:S05]  /*f6f0*/  @!P1 NANOSLEEP.SYNCS 0x989680 ;  /* 0x009896800000995d */ /* 0x004fea0003900000 */
[----:B------:R-:W2:Y:S02]  /*f700*/  @!P1 SYNCS.PHASECHK.TRANS64 P1, [R2+URZ+0x29850], R0 ;  /* 0x02985000020095a7 */ /* 0x000ea400080210ff */
[----:B--2---:R-:W-:Y:S05]  /*f710*/  @!P1 BRA `(.L_x_170) ;  /* 0xfffffffc00f09947 */ /* 0x004fea000383ffff */
[----:B------:R-:W-:Y:S05]  /*f720*/  BRA `(.L_x_292) ;  /* 0xffffff9000cc7947 */ /* 0x000fea000383ffff */
.L_x_174:
[----:B-1----:R1:W2:Y:S02]  /*f730*/  SYNCS.PHASECHK.TRANS64.TRYWAIT P1, [R2+URZ+0x29888], R0 ;  /* 0x02988800020075a7 */ /* 0x0022a400080211ff */
[----:B--2---:R-:W-:Y:S05]  /*f740*/  @!P1 NANOSLEEP.SYNCS 0x989680 ;  /* 0x009896800000995d */ /* 0x004fea0003900000 */
[----:B------:R-:W2:Y:S02]  /*f750*/  @!P1 SYNCS.PHASECHK.TRANS64 P1, [R2+URZ+0x29888], R0 ;  /* 0x02988800020095a7 */ /* 0x000ea400080210ff */
[----:B--2---:R-:W-:Y:S05]  /*f760*/  @!P1 BRA `(.L_x_174) ;  /* 0xfffffffc00f09947 */ /* 0x004fea000383ffff */
[----:B------:R-:W-:Y:S05]  /*f770*/  BRA `(.L_x_293) ;  /* 0xffffff9000e07947 */ /* 0x000fea000383ffff */
.L_x_177:
[----:B-1----:R1:W2:Y:S02]  /*f780*/  SYNCS.PHASECHK.TRANS64.TRYWAIT P0, [R2+URZ+0x29830], R3 ;  /* 0x02983003020075a7 */ /* 0x0022a400080011ff */
[----:B--2---:R-:W-:Y:S05]  /*f790*/  @!P0 NANOSLEEP.SYNCS 0x989680 ;  /* 0x009896800000895d */ /* 0x004fea0003900000 */
[----:B------:R-:W2:Y:S02]  /*f7a0*/  @!P0 SYNCS.PHASECHK.TRANS64 P0, [R2+URZ+0x29830], R3 ;  /* 0x02983003020085a7 */ /* 0x000ea400080010ff */
[----:B--2---:R-:W-:Y:S05]  /*f7b0*/  @!P0 BRA `(.L_x_177) ;  /* 0xfffffffc00f08947 */ /* 0x004fea000383ffff */
[----:B------:R-:W-:Y:S05]  /*f7c0*/  BRA `(.L_x_294) ;  /* 0xffffff9400007947 */ /* 0x000fea000383ffff */
.L_x_195:
[----:B----4-:R4:W1:Y:S02]  /*f7d0*/  SYNCS.PHASECHK.TRANS64.TRYWAIT P1, [R2+URZ+0x29840], R0 ;  /* 0x02984000020075a7 */ /* 0x01086400080211ff */
[----:B-1----:R-:W-:Y:S05]  /*f7e0*/  @!P1 NANOSLEEP.SYNCS 0x989680 ;  /* 0x009896800000995d */ /* 0x002fea0003900000 */
[----:B------:R-:W1:Y:S02]  /*f7f0*/  @!P1 SYNCS.PHASECHK.TRANS64 P1, [R2+URZ+0x29840], R0 ;  /* 0x02984000020095a7 */ /* 0x000e6400080210ff */
[----:B-1----:R-:W-:Y:S05]  /*f800*/  @!P1 BRA `(.L_x_195) ;  /* 0xfffffffc00f09947 */ /* 0x002fea000383ffff */
[----:B------:R-:W-:Y:S05]  /*f810*/  BRA `(.L_x_295) ;  /* 0xffffffb400807947 */ /* 0x000fea000383ffff */
.L_x_199:
[----:B----4-:R4:W1:Y:S02]  /*f820*/  SYNCS.PHASECHK.TRANS64.TRYWAIT P1, [R2+URZ+0x29860], R0 ;  /* 0x02986000020075a7 */ /* 0x01086400080211ff */
[----:B-1----:R-:W-:Y:S05]  /*f830*/  @!P1 NANOSLEEP.SYNCS 0x989680 ;  /* 0x009896800000995d */ /* 0x002fea0003900000 */
[----:B------:R-:W1:Y:S02]  /*f840*/  @!P1 SYNCS.PHASECHK.TRANS64 P1, [R2+URZ+0x29860], R0 ;  /* 0x02986000020095a7 */ /* 0x000e6400080210ff */
[----:B-1----:R-:W-:Y:S05]  /*f850*/  @!P1 BRA `(.L_x_199) ;  /* 0xfffffffc00f09947 */ /* 0x002fea000383ffff */
[----:B------:R-:W-:Y:S05]  /*f860*/  BRA `(.L_x_296) ;  /* 0xffffffb400947947 */ /* 0x000fea000383ffff */
.L_x_203:
[----:B----4-:R4:W1:Y:S02]  /*f870*/  SYNCS.PHASECHK.TRANS64.TRYWAIT P1, [R2+URZ+0x29898], R0 ;  /* 0x02989800020075a7 */ /* 0x01086400080211ff */
[----:B-1----:R-:W-:Y:S05]  /*f880*/  @!P1 NANOSLEEP.SYNCS 0x989680 ;  /* 0x009896800000995d */ /* 0x002fea0003900000 */
[----:B------:R-:W1:Y:S02]  /*f890*/  @!P1 SYNCS.PHASECHK.TRANS64 P1, [R2+URZ+0x29898], R0 ;  /* 0x02989800020095a7 */ /* 0x000e6400080210ff */
[----:B-1----:R-:W-:Y:S05]  /*f8a0*/  @!P1 BRA `(.L_x_203) ;  /* 0xfffffffc00f09947 */ /* 0x002fea000383ffff */
[----:B------:R-:W-:Y:S05]  /*f8b0*/  BRA `(.L_x_297) ;  /* 0xffffffb400c47947 */ /* 0x000fea000383ffff */
.L_x_214:
[----:B-1----:R-:W-:-:S04]  /*f8c0*/  MOV R3, UR36 ;  /* 0x0000002400037c02 */ /* 0x002fc80008000f00 */
[----:B------:R1:W2:Y:S03]  /*f8d0*/  SYNCS.PHASECHK.TRANS64.TRYWAIT P1, [R3+URZ+0x298a0], R0 ;  /* 0x0298a000030075a7 */ /* 0x0002a600080211ff */
[----:B--2---:R-:W-:Y:S05]  /*f8e0*/  @!P1 NANOSLEEP.SYNCS 0x989680 ;  /* 0x009896800000995d */ /* 0x004fea0003900000 */
[----:B------:R-:W2:Y:S02]  /*f8f0*/  @!P1 SYNCS.PHASECHK.TRANS64 P1, [R3+URZ+0x298a0], R0 ;  /* 0x0298a000030095a7 */ /* 0x000ea400080210ff */
[----:B--2---:R-:W-:Y:S05]  /*f900*/  @!P1 BRA `(.L_x_214) ;  /* 0xfffffffc00ec9947 */ /* 0x004fea000383ffff */
[----:B------:R-:W-:Y:S05]  /*f910*/  BRA `(.L_x_298) ;  /* 0xffffffd400dc7947 */ /* 0x000fea000383ffff */
.L_x_227:
[----:B------:R-:W-:-:S07]  /*f920*/  MOV R0, UR36 ;  /* 0x0000002400007c02 */ /* 0x000fce0008000f00 */
.L_x_299:
[----:B---3--:R3:W4:Y:S02]  /*f930*/  SYNCS.PHASECHK.TRANS64.TRYWAIT P1, [R0+URZ+0x298a8], R2 ;  /* 0x0298a802000075a7 */ /* 0x00872400080211ff */
[----:B----4-:R-:W-:Y:S05]  /*f940*/  @!P1 NANOSLEEP.SYNCS 0x989680 ;  /* 0x009896800000995d */ /* 0x010fea0003900000 */
[----:B------:R-:W4:Y:S02]  /*f950*/  @!P1 SYNCS.PHASECHK.TRANS64 P1, [R0+URZ+0x298a8], R2 ;  /* 0x0298a802000095a7 */ /* 0x000f2400080210ff */
[----:B----4-:R-:W-:Y:S05]  /*f960*/  @!P1 BRA `(.L_x_299) ;  /* 0xfffffffc00f09947 */ /* 0x010fea000383ffff */
[----:B------:R-:W-:Y:S05]  /*f970*/  BRA `(.L_x_300) ;  /* 0xffffffe000d07947 */ /* 0x000fea000383ffff */
        .weak           $__internal_0_$__cuda_sm10x_tcgen05_guardrail_trap_col_being_dealloced_not_returned_by_alloc
        .type           $__internal_0_$__cuda_sm10x_tcgen05_guardrail_trap_col_being_dealloced_not_returned_by_alloc,@function
        .size           $__internal_0_$__cuda_sm10x_tcgen05_guardrail_trap_col_being_dealloced_not_returned_by_alloc,($__internal_1_$__cuda_sm10x_tcgen05_guardrail_trap_phase_invalid_during_alloc - $__internal_0_$__cuda_sm10x_tcgen05_guardrail_trap_col_being_dealloced_not_returned_by_alloc)
$__internal_0_$__cuda_sm10x_tcgen05_guardrail_trap_col_being_dealloced_not_returned_by_alloc:
[----:B------:R-:W-:Y:S05]  /*f980*/  BPT.TRAP 0x1 ;  /* 0x000000040000795c */ /* 0x000fea0000300000 */
[----:B------:R-:W-:-:S04]  /*f990*/  MOV R3, 0x0 ;  /* 0x0000000000037802 */ /* 0x000fc80000000f00 */
[----:B------:R-:W-:Y:S05]  /*f9a0*/  RET.REL.NODEC R2 `(_ZN7cutlass13device_kernelINS_4fmha6kernel36Sm100FmhaBwdKernelTmaWarpSpecializedIN4cute5tupleIJiiiiNS5_IJNS5_IJiiEEEiEEEEEENS_10bfloat16_tEfNS5_IJNS4_1CILi128EEESB_NSA_ILi80EEESC_EEENS1_10collective12ResidualMaskEEEEEvNT_6ParamsE) ;  /* 0xffffff0402947950 */ /* 0x000fea0003c3ffff */
        .weak           $__internal_1_$__cuda_sm10x_tcgen05_guardrail_trap_phase_invalid_during_alloc
        .type           $__internal_1_$__cuda_sm10x_tcgen05_guardrail_trap_phase_invalid_during_alloc,@function
        .size           $__internal_1_$__cuda_sm10x_tcgen05_guardrail_trap_phase_invalid_during_alloc,($__internal_2_$__cuda_sm10x_tcgen05_guardrail_trap_unallocated_columns_being_dealloced - $__internal_1_$__cuda_sm10x_tcgen05_guardrail_trap_phase_invalid_during_alloc)
$__internal_1_$__cuda_sm10x_tcgen05_guardrail_trap_phase_invalid_during_alloc:
[----:B------:R-:W-:Y:S05]  /*f9b0*/  BPT.TRAP 0x1 ;  /* 0x000000040000795c */ /* 0x000fea0000300000 */
[----:B------:R-:W-:-:S04]  /*f9c0*/  HFMA2 R5, -RZ, RZ, 0, 0 ;  /* 0x00000000ff057431 */ /* 0x000fc800000001ff */
[----:B------:R-:W-:Y:S05]  /*f9d0*/  RET.REL.NODEC R4 `(_ZN7cutlass13device_kernelINS_4fmha6kernel36Sm100FmhaBwdKernelTmaWarpSpecializedIN4cute5tupleIJiiiiNS5_IJNS5_IJiiEEEiEEEEEENS_10bfloat16_tEfNS5_IJNS4_1CILi128EEESB_NSA_ILi80EEESC_EEENS1_10collective12ResidualMaskEEEEEvNT_6ParamsE) ;  /* 0xffffff0404887950 */ /* 0x000fea0003c3ffff */
        .weak           $__internal_2_$__cuda_sm10x_tcgen05_guardrail_trap_unallocated_columns_being_dealloced
        .type           $__internal_2_$__cuda_sm10x_tcgen05_guardrail_trap_unallocated_columns_being_dealloced,@function
        .size           $__internal_2_$__cuda_sm10x_tcgen05_guardrail_trap_unallocated_columns_being_dealloced,($__internal_3_$__cuda_sm20_div_u16 - $__internal_2_$__cuda_sm10x_tcgen05_guardrail_trap_unallocated_columns_being_dealloced)
$__internal_2_$__cuda_sm10x_tcgen05_guardrail_trap_unallocated_columns_being_dealloced:
[----:B------:R-:W-:Y:S05]  /*f9e0*/  BPT.TRAP 0x1 ;  /* 0x000000040000795c */ /* 0x000fea0000300000 */
[----:B------:R-:W-:-:S04]  /*f9f0*/  MOV R3, 0x0 ;  /* 0x0000000000037802 */ /* 0x000fc80000000f00 */
[----:B------:R-:W-:Y:S05]  /*fa00*/  RET.REL.NODEC R2 `(_ZN7cutlass13device_kernelINS_4fmha6kernel36Sm100FmhaBwdKernelTmaWarpSpecializedIN4cute5tupleIJiiiiNS5_IJNS5_IJiiEEEiEEEEEENS_10bfloat16_tEfNS5_IJNS4_1CILi128EEESB_NSA_ILi80EEESC_EEENS1_10collective12ResidualMaskEEEEEvNT_6ParamsE) ;  /* 0xffffff04027c7950 */ /* 0x000fea0003c3ffff */
        .weak           $__internal_3_$__cuda_sm20_div_u16
        .type           $__internal_3_$__cuda_sm20_div_u16,@function
        .size           $__internal_3_$__cuda_sm20_div_u16,(.L_x_310 - $__internal_3_$__cuda_sm20_div_u16)
$__internal_3_$__cuda_sm20_div_u16:
[----:B------:R-:W1:Y:S01]  /*fa10*/  I2F.U16 R5, R6 ;  /* 0x0000000600057306 */ /* 0x000e620000101000 */
[----:B------:R-:W-:Y:S01]  /*fa20*/  IMAD.MOV.U32 R3, RZ, RZ, 0x4b800000 ;  /* 0x4b800000ff037424 */ /* 0x000fe200078e00ff */
[----:B------:R-:W-:-:S04]  /*fa30*/  LOP3.LUT R0, R0, 0xffff, RZ, 0xc0, !PT ;  /* 0x0000ffff00007812 */ /* 0x000fc800078ec0ff */
[----:B------:R-:W-:Y:S02]  /*fa40*/  I2FP.F32.U32.RZ R0, R0 ;  /* 0x0000000000007245 */ /* 0x000fe4000020d000 */
[C---:B-1----:R-:W-:Y:S02]  /*fa50*/  FSETP.GEU.AND P0, PT, |R5|.reuse, 1.175494350822287508e-38, PT ;  /* 0x008000000500780b */ /* 0x042fe40003f0e200 */
[----:B------:R-:W-:Y:S02]  /*fa60*/  FSETP.GT.AND P1, PT, |R5|, 8.50705917302346158658e+37, PT ;  /* 0x7e8000000500780b */ /* 0x000fe40003f24200 */
[----:B------:R-:W-:Y:S02]  /*fa70*/  FSEL R3, R3, 1, !P0 ;  /* 0x3f80000003037808 */ /* 0x000fe40004000000 */
[----:B------:R-:W-:Y:S02]  /*fa80*/  ISETP.NE.U32.AND P0, PT, R6, RZ, PT ;  /* 0x000000ff0600720c */ /* 0x000fe40003f05070 */
[----:B------:R-:W-:-:S05]  /*fa90*/  FSEL R3, R3, 0.25, !P1 ;  /* 0x3e80000003037808 */ /* 0x000fca0004800000 */
[----:B------:R-:W-:-:S06]  /*faa0*/  FMUL R5, R5, R3 ;  /* 0x0000000305057220 */ /* 0x000fcc0000400000 */
[----:B------:R-:W1:Y:S02]  /*fab0*/  MUFU.RCP R5, R5 ;  /* 0x0000000500057308 */ /* 0x000e640000001000 */
[----:B-1----:R-:W-:-:S04]  /*fac0*/  FMUL R5, R3, R5 ;  /* 0x0000000503057220 */ /* 0x002fc80000400000 */
[----:B------:R-:W-:-:S04]  /*fad0*/  VIADD R5, R5, 0x2 ;  /* 0x0000000205057836 */ /* 0x000fc80000000000 */
[----:B------:R-:W-:Y:S01]  /*fae0*/  FMUL.RZ R0, R0, R5 ;  /* 0x0000000500007220 */ /* 0x000fe2000040c000 */
[----:B------:R-:W-:-:S05]  /*faf0*/  IMAD.MOV.U32 R5, RZ, RZ, 0x0 ;  /* 0x00000000ff057424 */ /* 0x000fca00078e00ff */
[----:B------:R-:W1:Y:S02]  /*fb00*/  F2I.U32.TRUNC.NTZ R0, R0 ;  /* 0x0000000000007305 */ /* 0x000e64000020f000 */
[----:B-1----:R-:W-:Y:S01]  /*fb10*/  LOP3.LUT R16, R0, 0xffff, RZ, 0xc0, !PT ;  /* 0x0000ffff00107812 */ /* 0x002fe200078ec0ff */
[----:B------:R-:W-:Y:S01]  /*fb20*/  @!P0 IMAD.MOV.U32 R16, RZ, RZ, -0x1 ;  /* 0xffffffffff108424 */ /* 0x000fe200078e00ff */
[----:B------:R-:W-:Y:S06]  /*fb30*/  RET.REL.NODEC R4 `(_ZN7cutlass13device_kernelINS_4fmha6kernel36Sm100FmhaBwdKernelTmaWarpSpecializedIN4cute5tupleIJiiiiNS5_IJNS5_IJiiEEEiEEEEEENS_10bfloat16_tEfNS5_IJNS4_1CILi128EEESB_NSA_ILi80EEESC_EEENS1_10collective12ResidualMaskEEEEEvNT_6ParamsE) ;  /* 0xffffff0404307950 */ /* 0x000fec0003c3ffff */
.L_x_301:
[----:B------:R-:W-:-:S00]  /*fb40*/  BRA `(.L_x_301) ;  /* 0xfffffffc00fc7947 */ /* 0x000fc0000383ffff */
[----:B------:R-:W-:-:S00]  /*fb50*/  NOP ;  /* 0x0000000000007918 */ /* 0x000fc00000000000 */
        /* <DEDUP_REMOVED lines=10> */
.L_x_310:


//--------------------- .nv.global.init           --------------------------
	.section	.nv.global.init,"aw",@progbits
.nv.global.init:
	.type		$str$25,@object
	.size		$str$25,($str$26 - $str$25)
$str$25:
        /*0000*/ 	.byte	0x28, 0x61, 0x64, 0x64, 0x72, 0x65, 0x73, 0x73, 0x20, 0x26, 0x20, 0x6d, 0x61, 0x73, 0x6b, 0x29
        /*0010*/ 	.byte	0x20, 0x3d, 0x3d, 0x20, 0x30, 0x00
	.type		$str$26,@object
	.size		$str$26,($str$24 - $str$26)
$str$26:
        /*0016*/ 	.byte	0x2f, 0x74, 0x6d, 0x70, 0x2f, 0x63, 0x75, 0x74, 0x6c, 0x61, 0x73, 0x73, 0x5f, 0x73, 0x77, 0x65
        /*0026*/ 	.byte	0x65, 0x70, 0x5f, 0x73, 0x72, 0x63, 0x2f, 0x69, 0x6e, 0x63, 0x6c, 0x75, 0x64, 0x65, 0x2f, 0x63
        /*0036*/ 	.byte	0x75, 0x74, 0x65, 0x2f, 0x70, 0x6f, 0x69, 0x6e, 0x74, 0x65, 0x72, 0x5f, 0x66, 0x6c, 0x61, 0x67
        /*0046*/ 	.byte	0x67, 0x65, 0x64, 0x2e, 0x68, 0x70, 0x70, 0x00
	.type		$str$24,@object
	.size		$str$24,($str$23 - $str$24)
$str$24:
        /*004e*/ 	.byte	0x2f, 0x74, 0x6d, 0x70, 0x2f, 0x63, 0x75, 0x74, 0x6c, 0x61, 0x73, 0x73, 0x5f, 0x73, 0x77, 0x65
        /*005e*/ 	.byte	0x65, 0x70, 0x5f, 0x73, 0x72, 0x63, 0x2f, 0x69, 0x6e, 0x63, 0x6c, 0x75, 0x64, 0x65, 0x2f, 0x63
        /*006e*/ 	.byte	0x75, 0x74, 0x65, 0x2f, 0x61, 0x74, 0x6f, 0x6d, 0x2f, 0x63, 0x6f, 0x70, 0x79, 0x5f, 0x74, 0x72
        /*007e*/ 	.byte	0x61, 0x69, 0x74, 0x73, 0x5f, 0x73, 0x6d, 0x31, 0x30, 0x30, 0x2e, 0x68, 0x70, 0x70, 0x00
	.type		$str$23,@object
	.size		$str$23,(__unnamed_3 - $str$23)
$str$23:
        /*008d*/ 	.byte	0x28, 0x28, 0x75, 0x69, 0x6e, 0x74, 0x33, 0x32, 0x5f, 0x74, 0x28, 0x74, 0x68, 0x72, 0x65, 0x61
        /*009d*/ 	.byte	0x64, 0x49, 0x64, 0x78, 0x2e, 0x78, 0x29, 0x20, 0x2f, 0x20, 0x33, 0x32, 0x29, 0x20, 0x25, 0x20
        /*00ad*/ 	.byte	0x34, 0x29, 0x20, 0x3d, 0x3d, 0x20, 0x28, 0x28, 0x28, 0x74, 0x6d, 0x65, 0x6d, 0x5f, 0x61, 0x64
        /*00bd*/ 	.byte	0x64, 0x72, 0x20, 0x3e, 0x3e, 0x20, 0x31, 0x36, 0x29, 0x20, 0x2f, 0x20, 0x33, 0x32, 0x29, 0x20
        /*00cd*/ 	.byte	0x25, 0x20, 0x34, 0x29, 0x00
	.type		__unnamed_3,@object
	.size		__unnamed_3,(__unnamed_1 - __unnamed_3)
__unnamed_3:
        /* <DEDUP_REMOVED lines=25> */
        /*0262*/ 	.byte	0x3c, 0x31, 0x30, 0x32, 0x34, 0x3e, 0x3e, 0x3e, 0x3e, 0x20, 0x26, 0x5d, 0x00
	.type		__unnamed_1,@object
	.size		__unnamed_1,(__unnamed_2 - __unnamed_1)
__unnamed_1:
        /* <DEDUP_REMOVED lines=31> */
        /*045f*/ 	.byte	0x31, 0x3e, 0x3e, 0x3e, 0x5d, 0x00
	.type		__unnamed_2,@object
	.size		__unnamed_2,(__unnamed_4 - __unnamed_2)
__unnamed_2:
        /* <DEDUP_REMOVED lines=33> */
        /*0675*/ 	.byte	0x3e, 0x3e, 0x3e, 0x5d, 0x00
	.type		__unnamed_4,@object
	.size		__unnamed_4,(.L_4 - __unnamed_4)
__unnamed_4:
        /* <DEDUP_REMOVED lines=37> */
        /*08ca*/ 	.byte	0x3a, 0x43, 0x3c, 0x30, 0x3e, 0x3e, 0x3e, 0x3e, 0x5d, 0x00
.L_4:


//--------------------- .nv.shared._ZN7cutlass13device_kernelINS_4fmha6kernel36Sm100FmhaBwdKernelTmaWarpSpecializedIN4cute5tupleIJiiiiNS5_IJNS5_IJiiEEEiEEEEEENS_10bfloat16_tEfNS5_IJNS4_1CILi128EEESB_NSA_ILi80EEESC_EEENS1_10collective12ResidualMaskEEEEEvNT_6ParamsE --------------------------
	.section	.nv.shared._ZN7cutlass13device_kernelINS_4fmha6kernel36Sm100FmhaBwdKernelTmaWarpSpecializedIN4cute5tupleIJiiiiNS5_IJNS5_IJiiEEEiEEEEEENS_10bfloat16_tEfNS5_IJNS4_1CILi128EEESB_NSA_ILi80EEESC_EEENS1_10collective12ResidualMaskEEEEEvNT_6ParamsE,"aw",@nobits
	.sectionflags	@""
	.align	16
	.zero		1024


//--------------------- .nv.shared.reserved.0     --------------------------
	.section	.nv.shared.reserved.0,"aw",@nobits
	.weak		__nv_reservedSMEM_offset_0_alias
	.size		__nv_reservedSMEM_offset_0_alias, 0, 64
	.other		__nv_reservedSMEM_offset_0_alias,@"STO_CUDA_RESERVED_SHARED STV_DEFAULT"
__nv_reservedSMEM_offset_0_alias:
	.zero		0
.nv.shared.reserved.0:
	.zero		64
	.weak		__nv_reservedSMEM_tcgen05_partition
	.type		__nv_reservedSMEM_tcgen05_partition,@object
	.size		__nv_reservedSMEM_tcgen05_partition,(.L_0 - __nv_reservedSMEM_tcgen05_partition)
__nv_reservedSMEM_tcgen05_partition:
	.zero		32
.L_0:


//--------------------- .nv.global                --------------------------
	.section	.nv.global,"aw",@nobits
.nv.global:
	.type		_ZN39_INTERNAL_31574615_4_k_cu_70d9d04f_39814cute1_E,@object
	.size		_ZN39_INTERNAL_31574615_4_k_cu_70d9d04f_39814cute1_E,(_ZN39_INTERNAL_31574615_4_k_cu_70d9d04f_39814cuda3std3__45__cpo6cbeginE - _ZN39_INTERNAL_31574615_4_k_cu_70d9d04f_39814cute1_E)
_ZN39_INTERNAL_31574615_4_k_cu_70d9d04f_39814cute1_E:
	.zero		1
	.type		_ZN39_INTERNAL_31574615_4_k_cu_70d9d04f_39814cuda3std3__45__cpo6cbeginE,@object
	.size		_ZN39_INTERNAL_31574615_4_k_cu_70d9d04f_39814cuda3std3__45__cpo6cbeginE,(_ZN39_INTERNAL_31574615_4_k_cu_70d9d04f_39814cuda3std3__48in_placeE - _ZN39_INTERNAL_31574615_4_k_cu_70d9d04f_39814cuda3std3__45__cpo6cbeginE)
_ZN39_INTERNAL_31574615_4_k_cu_70d9d04f_39814cuda3std3__45__cpo6cbeginE:
	.zero		1
	.type		_ZN39_INTERNAL_31574615_4_k_cu_70d9d04f_39814cuda3std3__48in_placeE,@object
	.size		_ZN39_INTERNAL_31574615_4_k_cu_70d9d04f_39814cuda3std3__48in_placeE,(_ZN39_INTERNAL_31574615_4_k_cu_70d9d04f_39814cuda3std6ranges3__45__cpo9iter_moveE - _ZN39_INTERNAL_31574615_4_k_cu_70d9d04f_39814cuda3std3__48in_placeE)
_ZN39_INTERNAL_31574615_4_k_cu_70d9d04f_39814cuda3std3__48in_placeE:
	.zero		1
	.type		_ZN39_INTERNAL_31574615_4_k_cu_70d9d04f_39814cuda3std6ranges3__45__cpo9iter_moveE,@object
	.size		_ZN39_INTERNAL_31574615_4_k_cu_70d9d04f_39814cuda3std6ranges3__45__cpo9iter_moveE,(_ZN39_INTERNAL_31574615_4_k_cu_70d9d04f_39814cuda3std3__45__cpo5beginE - _ZN39_INTERNAL_31574615_4_k_cu_70d9d04f_39814cuda3std6ranges3__45__cpo9iter_moveE)
_ZN39_INTERNAL_31574615_4_k_cu_70d9d04f_39814cuda3std6ranges3__45__cpo9iter_moveE:
	.zero		1
	.type		_ZN39_INTERNAL_31574615_4_k_cu_70d9d04f_39814cuda3std3__45__cpo5beginE,@object
	.size		_ZN39_INTERNAL_31574615_4_k_cu_70d9d04f_39814cuda3std3__45__cpo5beginE,(_ZN39_INTERNAL_31574615_4_k_cu_70d9d04f_39814cuda3std3__441_GLOBAL__N__31574615_4_k_cu_70d9d04f_39816ignoreE - _ZN39_INTERNAL_31574615_4_k_cu_70d9d04f_39814cuda3std3__45__cpo5beginE)
_ZN39_INTERNAL_31574615_4_k_cu_70d9d04f_39814cuda3std3__45__cpo5beginE:
	.zero		1
	.type		_ZN39_INTERNAL_31574615_4_k_cu_70d9d04f_39814cuda3std3__441_GLOBAL__N__31574615_4_k_cu_70d9d04f_39816ignoreE,@object
	.size		_ZN39_INTERNAL_31574615_4_k_cu_70d9d04f_39814cuda3std3__441_GLOBAL__N__31574615_4_k_cu_70d9d04f_39816ignoreE,(_ZN39_INTERNAL_31574615_4_k_cu_70d9d04f_39814cute7productE - _ZN39_INTERNAL_31574615_4_k_cu_70d9d04f_39814cuda3std3__441_GLOBAL__N__31574615_4_k_cu_70d9d04f_39816ignoreE)
_ZN39_INTERNAL_31574615_4_k_cu_70d9d04f_39814cuda3std3__441_GLOBAL__N__31574615_4_k_cu_70d9d04f_39816ignoreE:
	.zero		1
	.type		_ZN39_INTERNAL_31574615_4_k_cu_70d9d04f_39814cute7productE,@object
	.size		_ZN39_INTERNAL_31574615_4_k_cu_70d9d04f_39814cute7productE,(_ZN39_INTERNAL_31574615_4_k_cu_70d9d04f_39814cuda3std3__45__cpo3endE - _ZN39_INTERNAL_31574615_4_k_cu_70d9d04f_39814cute7productE)
_ZN39_INTERNAL_31574615_4_k_cu_70d9d04f_39814cute7productE:
	.zero		1
	.type		_ZN39_INTERNAL_31574615_4_k_cu_70d9d04f_39814cuda3std3__45__cpo3endE,@object
	.size		_ZN39_INTERNAL_31574615_4_k_cu_70d9d04f_39814cuda3std3__45__cpo3endE,(_ZN39_INTERNAL_31574615_4_k_cu_70d9d04f_39814cuda3std3__419piecewise_constructE - _ZN39_INTERNAL_31574615_4_k_cu_70d9d04f_39814cuda3std3__45__cpo3endE)
_ZN39_INTERNAL_31574615_4_k_cu_70d9d04f_39814cuda3std3__45__cpo3endE:
	.zero		1
	.type		_ZN39_INTERNAL_31574615_4_k_cu_70d9d04f_39814cuda3std3__419piecewise_constructE,@object
	.size		_ZN39_INTERNAL_31574615_4_k_cu_70d9d04f_39814cuda3std3__419piecewise_constructE,(_ZN39_INTERNAL_31574615_4_k_cu_70d9d04f_39814cuda3std3__45__cpo4cendE - _ZN39_INTERNAL_31574615_4_k_cu_70d9d04f_39814cuda3std3__419piecewise_constructE)
_ZN39_INTERNAL_31574615_4_k_cu_70d9d04f_39814cuda3std3__419piecewise_constructE:
	.zero		1
	.type		_ZN39_INTERNAL_31574615_4_k_cu_70d9d04f_39814cuda3std3__45__cpo4cendE,@object
	.size		_ZN39_INTERNAL_31574615_4_k_cu_70d9d04f_39814cuda3std3__45__cpo4cendE,(_ZN39_INTERNAL_31574615_4_k_cu_70d9d04f_39814cuda3std6ranges3__45__cpo4swapE - _ZN39_INTERNAL_31574615_4_k_cu_70d9d04f_39814cuda3std3__45__cpo4cendE)
_ZN39_INTERNAL_31574615_4_k_cu_70d9d04f_39814cuda3std3__45__cpo4cendE:
	.zero		1
	.type		_ZN39_INTERNAL_31574615_4_k_cu_70d9d04f_39814cuda3std6ranges3__45__cpo4swapE,@object
	.size		_ZN39_INTERNAL_31574615_4_k_cu_70d9d04f_39814cuda3std6ranges3__45__cpo4swapE,(.L_12 - _ZN39_INTERNAL_31574615_4_k_cu_70d9d04f_39814cuda3std6ranges3__45__cpo4swapE)
_ZN39_INTERNAL_31574615_4_k_cu_70d9d04f_39814cuda3std6ranges3__45__cpo4swapE:
	.zero		1
.L_12:


//--------------------- .nv.constant0._ZN7cutlass13device_kernelINS_4fmha6kernel36Sm100FmhaBwdKernelTmaWarpSpecializedIN4cute5tupleIJiiiiNS5_IJNS5_IJiiEEEiEEEEEENS_10bfloat16_tEfNS5_IJNS4_1CILi128EEESB_NSA_ILi80EEESC_EEENS1_10collective12ResidualMaskEEEEEvNT_6ParamsE --------------------------
	.section	.nv.constant0._ZN7cutlass13device_kernelINS_4fmha6kernel36Sm100FmhaBwdKernelTmaWarpSpecializedIN4cute5tupleIJiiiiNS5_IJNS5_IJiiEEEiEEEEEENS_10bfloat16_tEfNS5_IJNS4_1CILi128EEESB_NSA_ILi80EEESC_EEENS1_10collective12ResidualMaskEEEEEvNT_6ParamsE,"a",@progbits
	.sectionflags	@""
	.align	4
.nv.constant0._ZN7cutlass13device_kernelINS_4fmha6kernel36Sm100FmhaBwdKernelTmaWarpSpecializedIN4cute5tupleIJiiiiNS5_IJNS5_IJiiEEEiEEEEEENS_10bfloat16_tEfNS5_IJNS4_1CILi128EEESB_NSA_ILi80EEESC_EEENS1_10collective12ResidualMaskEEEEEvNT_6ParamsE:
	.zero		2560


//--------------------- SYMBOLS --------------------------

	.type		.nv.reservedSmem.offset0,@object
	.size		.nv.reservedSmem.offset0,0x4
	.type		.nv.reservedSmem.cap,@object
	.size		.nv.reservedSmem.cap,0x4
	.type		__assertfail,@function
